	.target	sm_90a

	.elftype	@"ET_EXEC"


//--------------------- .note.nv.tkinfo           --------------------------
	.section	.note.nv.tkinfo,"",@"SHT_NOTE"
	.sectionflags	@"SHF_NOTE_NV_TKINFO"
	.tkinfo
        /*0018*/ 	.word	0x00000002
        /*0030*/ 	.string	""
        /*0030*/ 	.string	"ptxas"
        /*0030*/ 	.string	"Cuda compilation tools, release 13.0, V13.0.88"
        /*0030*/ 	.string	"Build cuda_13.0.r13.0/compiler.36424714_0"
        /*0030*/ 	.string	"-arch sm_90a -m 64 "



//--------------------- .note.nv.cuinfo           --------------------------
	.section	.note.nv.cuinfo,"",@"SHT_NOTE"
	.sectionflags	@"SHF_NOTE_NV_CUINFO"
        /*0018*/ 	.short	0x0002
        /*001a*/ 	.short	0x005a
        /*001c*/ 	.short	0x0082
	.zero		2


//--------------------- .nv.info                  --------------------------
	.section	.nv.info,"",@"SHT_CUDA_INFO"
	.align	4


	//----- nvinfo : EIATTR_REGCOUNT
	.align		4
        /*0000*/ 	.byte	0x04, 0x2f
        /*0002*/ 	.short	(.L_15 - .L_14)
	.align		4
.L_14:
        /*0004*/ 	.word	index@(_ZN7cutlass13device_kernelINS_4gemm6kernel13GemmUniversalIN4cute5tupleIJiiiiEEENS1_10collective13CollectiveMmaINS1_34MainloopSm90TmaGmmaWarpSpecializedILi2ENS5_IJNS4_1CILi1EEESB_SB_EEENS1_35KernelTmaWarpSpecializedCooperativeEEENS5_IJNSA_ILi256EEENSA_ILi384EEENSA_ILi128EEEEEEaNS5_IJlSB_lEEEaSJ_NS4_8TiledMMAINS4_8MMA_AtomIJNS4_4SM904GMMA27MMA_64x192x32_S32S8S8_SS_TNEEEENS4_6LayoutINS5_IJNSA_ILi2EEESB_SB_EEENS5_IJSB_NSA_ILi0EEEST_EEEEENS5_IJNS4_10UnderscoreESW_SW_EEEEENS4_13SM90_TMA_LOADENS4_14ComposedLayoutINS4_7SwizzleILi3ELi4ELi3EEENS4_18smem_ptr_flag_bitsILi8EEENSQ_INS5_IJNSA_ILi8EEESH_EEENS5_IJSH_SB_EEEEEEEvNS4_8identityESZ_S19_vS1A_EENS_8epilogue10collective6detail29Sm90TmaWarpSpecializedAdapterINS1D_15DefaultEpilogueIaSJ_SJ_NS1C_6thread17LinearCombinationIaLi1EiiLNS1H_9ScaleType4KindE0ELNS_15FloatRoundStyleE2EaEENS1_15EpilogueDefaultEEEEEvvEEEEvNT_6ParamsE)
        /*0008*/ 	.word	0x000000a8


	//----- nvinfo : EIATTR_FRAME_SIZE
	.align		4
.L_15:
        /*000c*/ 	.byte	0x04, 0x11
        /*000e*/ 	.short	(.L_17 - .L_16)
	.align		4
.L_16:
        /*0010*/ 	.word	index@(_ZN7cutlass13device_kernelINS_4gemm6kernel13GemmUniversalIN4cute5tupleIJiiiiEEENS1_10collective13CollectiveMmaINS1_34MainloopSm90TmaGmmaWarpSpecializedILi2ENS5_IJNS4_1CILi1EEESB_SB_EEENS1_35KernelTmaWarpSpecializedCooperativeEEENS5_IJNSA_ILi256EEENSA_ILi384EEENSA_ILi128EEEEEEaNS5_IJlSB_lEEEaSJ_NS4_8TiledMMAINS4_8MMA_AtomIJNS4_4SM904GMMA27MMA_64x192x32_S32S8S8_SS_TNEEEENS4_6LayoutINS5_IJNSA_ILi2EEESB_SB_EEENS5_IJSB_NSA_ILi0EEEST_EEEEENS5_IJNS4_10UnderscoreESW_SW_EEEEENS4_13SM90_TMA_LOADENS4_14ComposedLayoutINS4_7SwizzleILi3ELi4ELi3EEENS4_18smem_ptr_flag_bitsILi8EEENSQ_INS5_IJNSA_ILi8EEESH_EEENS5_IJSH_SB_EEEEEEEvNS4_8identityESZ_S19_vS1A_EENS_8epilogue10collective6detail29Sm90TmaWarpSpecializedAdapterINS1D_15DefaultEpilogueIaSJ_SJ_NS1C_6thread17LinearCombinationIaLi1EiiLNS1H_9ScaleType4KindE0ELNS_15FloatRoundStyleE2EaEENS1_15EpilogueDefaultEEEEEvvEEEEvNT_6ParamsE)
        /*0014*/ 	.word	0x00000fc0


	//----- nvinfo : EIATTR_MIN_STACK_SIZE
	.align		4
.L_17:
        /*0018*/ 	.byte	0x04, 0x12
        /*001a*/ 	.short	(.L_19 - .L_18)
	.align		4
.L_18:
        /*001c*/ 	.word	index@(_ZN7cutlass13device_kernelINS_4gemm6kernel13GemmUniversalIN4cute5tupleIJiiiiEEENS1_10collective13CollectiveMmaINS1_34MainloopSm90TmaGmmaWarpSpecializedILi2ENS5_IJNS4_1CILi1EEESB_SB_EEENS1_35KernelTmaWarpSpecializedCooperativeEEENS5_IJNSA_ILi256EEENSA_ILi384EEENSA_ILi128EEEEEEaNS5_IJlSB_lEEEaSJ_NS4_8TiledMMAINS4_8MMA_AtomIJNS4_4SM904GMMA27MMA_64x192x32_S32S8S8_SS_TNEEEENS4_6LayoutINS5_IJNSA_ILi2EEESB_SB_EEENS5_IJSB_NSA_ILi0EEEST_EEEEENS5_IJNS4_10UnderscoreESW_SW_EEEEENS4_13SM90_TMA_LOADENS4_14ComposedLayoutINS4_7SwizzleILi3ELi4ELi3EEENS4_18smem_ptr_flag_bitsILi8EEENSQ_INS5_IJNSA_ILi8EEESH_EEENS5_IJSH_SB_EEEEEEEvNS4_8identityESZ_S19_vS1A_EENS_8epilogue10collective6detail29Sm90TmaWarpSpecializedAdapterINS1D_15DefaultEpilogueIaSJ_SJ_NS1C_6thread17LinearCombinationIaLi1EiiLNS1H_9ScaleType4KindE0ELNS_15FloatRoundStyleE2EaEENS1_15EpilogueDefaultEEEEEvvEEEEvNT_6ParamsE)
        /*0020*/ 	.word	0x00000fc0
.L_19:


//--------------------- .nv.compat                --------------------------
	.section	.nv.compat,"",@"SHT_CUDA_COMPAT_INFO"
	.align	4
        /*0000*/ 	.byte	0x02, 0x09, 0x01, 0x00, 0x02, 0x02, 0x04, 0x00, 0x02, 0x05, 0x05, 0x00, 0x03, 0x07, 0x01, 0x01
        /*0010*/ 	.byte	0x02, 0x03, 0x01, 0x00, 0x02, 0x06, 0x01, 0x00, 0x04, 0x0b, 0x08, 0x00, 0x00, 0x00, 0x00, 0x00
        /*0020*/ 	.byte	0x00, 0x00, 0x00, 0x00


//--------------------- .nv.info._ZN7cutlass13device_kernelINS_4gemm6kernel13GemmUniversalIN4cute5tupleIJiiiiEEENS1_10collective13CollectiveMmaINS1_34MainloopSm90TmaGmmaWarpSpecializedILi2ENS5_IJNS4_1CILi1EEESB_SB_EEENS1_35KernelTmaWarpSpecializedCooperativeEEENS5_IJNSA_ILi256EEENSA_ILi384EEENSA_ILi128EEEEEEaNS5_IJlSB_lEEEaSJ_NS4_8TiledMMAINS4_8MMA_AtomIJNS4_4SM904GMMA27MMA_64x192x32_S32S8S8_SS_TNEEEENS4_6LayoutINS5_IJNSA_ILi2EEESB_SB_EEENS5_IJSB_NSA_ILi0EEEST_EEEEENS5_IJNS4_10UnderscoreESW_SW_EEEEENS4_13SM90_TMA_LOADENS4_14ComposedLayoutINS4_7SwizzleILi3ELi4ELi3EEENS4_18smem_ptr_flag_bitsILi8EEENSQ_INS5_IJNSA_ILi8EEESH_EEENS5_IJSH_SB_EEEEEEEvNS4_8identityESZ_S19_vS1A_EENS_8epilogue10collective6detail29Sm90TmaWarpSpecializedAdapterINS1D_15DefaultEpilogueIaSJ_SJ_NS1C_6thread17LinearCombinationIaLi1EiiLNS1H_9ScaleType4KindE0ELNS_15FloatRoundStyleE2EaEENS1_15EpilogueDefaultEEEEEvvEEEEvNT_6ParamsE --------------------------
	.section	.nv.info._ZN7cutlass13device_kernelINS_4gemm6kernel13GemmUniversalIN4cute5tupleIJiiiiEEENS1_10collective13CollectiveMmaINS1_34MainloopSm90TmaGmmaWarpSpecializedILi2ENS5_IJNS4_1CILi1EEESB_SB_EEENS1_35KernelTmaWarpSpecializedCooperativeEEENS5_IJNSA_ILi256EEENSA_ILi384EEENSA_ILi128EEEEEEaNS5_IJlSB_lEEEaSJ_NS4_8TiledMMAINS4_8MMA_AtomIJNS4_4SM904GMMA27MMA_64x192x32_S32S8S8_SS_TNEEEENS4_6LayoutINS5_IJNSA_ILi2EEESB_SB_EEENS5_IJSB_NSA_ILi0EEEST_EEEEENS5_IJNS4_10UnderscoreESW_SW_EEEEENS4_13SM90_TMA_LOADENS4_14ComposedLayoutINS4_7SwizzleILi3ELi4ELi3EEENS4_18smem_ptr_flag_bitsILi8EEENSQ_INS5_IJNSA_ILi8EEESH_EEENS5_IJSH_SB_EEEEEEEvNS4_8identityESZ_S19_vS1A_EENS_8epilogue10collective6detail29Sm90TmaWarpSpecializedAdapterINS1D_15DefaultEpilogueIaSJ_SJ_NS1C_6thread17LinearCombinationIaLi1EiiLNS1H_9ScaleType4KindE0ELNS_15FloatRoundStyleE2EaEENS1_15EpilogueDefaultEEEEEvvEEEEvNT_6ParamsE,"",@"SHT_CUDA_INFO"
	.sectionflags	@""
	.align	4


	//----- nvinfo : EIATTR_CUDA_API_VERSION
	.align		4
        /*0000*/ 	.byte	0x04, 0x37
        /*0002*/ 	.short	(.L_21 - .L_20)
.L_20:
        /*0004*/ 	.word	0x00000082


	//----- nvinfo : EIATTR_KPARAM_INFO
	.align		4
.L_21:
        /*0008*/ 	.byte	0x04, 0x17
        /*000a*/ 	.short	(.L_23 - .L_22)
.L_22:
        /*000c*/ 	.word	0x00000000
        /*0010*/ 	.short	0x0000
        /*0012*/ 	.short	0x0070
        /*0014*/ 	.byte	0x00, 0xf0, 0x01, 0x10


	//----- nvinfo : EIATTR_SPARSE_MMA_MASK
	.align		4
.L_23:
        /*0018*/ 	.byte	0x03, 0x50
        /*001a*/ 	.short	0x0000


	//----- nvinfo : EIATTR_MAXREG_COUNT
	.align		4
        /*001c*/ 	.byte	0x03, 0x1b
        /*001e*/ 	.short	0x00a8


	//----- nvinfo : EIATTR_NUM_BARRIERS
	.align		4
        /*0020*/ 	.byte	0x02, 0x4c
        /*0022*/ 	.byte	0x01
	.zero		1


	//----- nvinfo : EIATTR_EXTERNS
	.align		4
        /*0024*/ 	.byte	0x04, 0x0f
        /*0026*/ 	.short	(.L_25 - .L_24)


	//   ....[0]....
	.align		4
.L_24:
        /*0028*/ 	.word	index@(__assertfail)


	//----- nvinfo : EIATTR_ANNOTATIONS
	.align		4
.L_25:
        /*002c*/ 	.byte	0x04, 0x55
        /*002e*/ 	.short	(.L_27 - .L_26)


	//   ....[0]....
.L_26:
        /*0030*/ 	.word	0x00000001
        /*0034*/ 	.byte	0x60, 0x05, 0x00, 0x00, 0x01, 0x00, 0x00, 0x00, 0x90, 0x05, 0x00, 0x00, 0x01, 0x00, 0x00, 0x00
        /* <DEDUP_REMOVED lines=1559> */
        /*61b4*/ 	.byte	0xe0, 0x5f, 0x02, 0x00


	//----- nvinfo : EIATTR_MERCURY_ISA_VERSION
	.align		4
.L_27:
        /*61b8*/ 	.byte	0x03, 0x5f
        /*61ba*/ 	.short	0x0101


	//----- nvinfo : EIATTR_INT_WARP_WIDE_INSTR_OFFSETS
	.align		4
        /*61bc*/ 	.byte	0x04, 0x31
        /*61be*/ 	.short	(.L_29 - .L_28)


	//   ....[0]....
.L_28:
        /*61c0*/ 	.word	0x00000390


	//   ....[1]....
        /*61c4*/ 	.word	0x000003a0


	//   ....[2]....
        /*61c8*/ 	.word	0x000004a0


	//----- nvinfo : EIATTR_COOP_GROUP_MASK_REGIDS
	.align		4
.L_29:
        /*61cc*/ 	.byte	0x04, 0x29
        /*61ce*/ 	.short	(.L_31 - .L_30)


	//   ....[0]....
.L_30:
        /*61d0*/ 	.word	0xffffffff


	//   ....[1]....
        /*61d4*/ 	.word	0xffffffff


	//   ....[2]....
        /*61d8*/ 	.word	0xffffffff


	//   ....[3]....
        /*61dc*/ 	.word	0xffffffff


	//   ....[4]....
        /*61e0*/ 	.word	0xffffffff


	//----- nvinfo : EIATTR_COOP_GROUP_INSTR_OFFSETS
	.align		4
.L_31:
        /*61e4*/ 	.byte	0x04, 0x28
        /*61e6*/ 	.short	(.L_33 - .L_32)


	//   ....[0]....
.L_32:
        /*61e8*/ 	.word	0x00000070


	//   ....[1]....
        /*61ec*/ 	.word	0x00000080


	//   ....[2]....
        /*61f0*/ 	.word	0x00000140


	//   ....[3]....
        /*61f4*/ 	.word	0x00000290


	//   ....[4]....
        /*61f8*/ 	.word	0x00000fc0


	//----- nvinfo : EIATTR_REG_RECONFIG
	.align		4
.L_33:
        /*61fc*/ 	.byte	0x01, 0x54
	.zero		2


	//----- nvinfo : EIATTR_SYSCALL_OFFSETS
	.align		4
        /*6200*/ 	.byte	0x04, 0x46
        /*6202*/ 	.short	(.L_35 - .L_34)


	//   ....[0]....
.L_34:
        /*6204*/ 	.word	0x00001180


	//----- nvinfo : EIATTR_MBARRIER_INSTR_OFFSETS
	.align		4
.L_35:
        /*6208*/ 	.byte	0x04, 0x39
        /*620a*/ 	.short	(.L_37 - .L_36)


	//   ....[0]....
.L_36:
        /*620c*/ 	.word	0x00000240
        /*6210*/ 	.word	0x000000ff
        /*6214*/ 	.word	0x00000000
        /*6218*/ 	.short	0x0100
        /*621a*/ 	.byte	0x08
	.zero		1


	//   ....[1]....
        /*621c*/ 	.word	0x00000250
        /*6220*/ 	.word	0x000000ff
        /*6224*/ 	.word	0x00000010
        /*6228*/ 	.short	0x0100
        /*622a*/ 	.byte	0x08
	.zero		1


	//   ....[2]....
        /*622c*/ 	.word	0x00000260
        /*6230*/ 	.word	0x000000ff
        /*6234*/ 	.word	0x00000008
        /*6238*/ 	.short	0x0100
        /*623a*/ 	.byte	0x08
	.zero		1


	//   ....[3]....
        /*623c*/ 	.word	0x00000270
        /*6240*/ 	.word	0x000000ff
        /*6244*/ 	.word	0x00000018
        /*6248*/ 	.short	0x0100
        /*624a*/ 	.byte	0x08
	.zero		1


	//   ....[4]....
        /*624c*/ 	.word	0x000004f0
        /*6250*/ 	.word	0x000000ff
        /*6254*/ 	.word	0x00000030
        /*6258*/ 	.short	0x0100
        /*625a*/ 	.byte	0x06
	.zero		1


	//   ....[5]....
        /*625c*/ 	.word	0x00000570
        /*6260*/ 	.word	0x000000ff
        /*6264*/ 	.word	0x00000038
        /*6268*/ 	.short	0x0100
        /*626a*/ 	.byte	0x06
	.zero		1


	//   ....[6]....
        /*626c*/ 	.word	0x00001250
        /*6270*/ 	.word	0x00000003
        /*6274*/ 	.word	0x00000000
        /*6278*/ 	.short	0x010a
        /*627a*/ 	.byte	0x3f
	.zero		1


	//   ....[7]....
        /*627c*/ 	.word	0x00001290
        /*6280*/ 	.word	0x00000003
        /*6284*/ 	.word	0x00000000
        /*6288*/ 	.short	0x010a
        /*628a*/ 	.byte	0x3f
	.zero		1


	//   ....[8]....
        /*628c*/ 	.word	0x00008970
        /*6290*/ 	.word	0x00000005
        /*6294*/ 	.word	0x00000000
        /*6298*/ 	.short	0x010a
        /*629a*/ 	.byte	0x3f
	.zero		1


	//   ....[9]....
        /*629c*/ 	.word	0x000089b0
        /*62a0*/ 	.word	0x00000005
        /*62a4*/ 	.word	0x00000000
        /*62a8*/ 	.short	0x010a
        /*62aa*/ 	.byte	0x3f
	.zero		1


	//   ....[10]....
        /*62ac*/ 	.word	0x000109b0
        /*62b0*/ 	.word	0x00000005
        /*62b4*/ 	.word	0x00000000
        /*62b8*/ 	.short	0x0101
        /*62ba*/ 	.byte	0x3f
	.zero		1


	//   ....[11]....
        /*62bc*/ 	.word	0x00010b70
        /*62c0*/ 	.word	0x00000000
        /*62c4*/ 	.word	0x00000000
        /*62c8*/ 	.short	0x0101
        /*62ca*/ 	.byte	0x3f
	.zero		1


	//   ....[12]....
        /*62cc*/ 	.word	0x00025b70
        /*62d0*/ 	.word	0x0000000d
        /*62d4*/ 	.word	0x00000010
        /*62d8*/ 	.short	0x010a
        /*62da*/ 	.byte	0x3f
	.zero		1


	//   ....[13]....
        /*62dc*/ 	.word	0x00025f50
        /*62e0*/ 	.word	0x00000002
        /*62e4*/ 	.word	0x00000038
        /*62e8*/ 	.short	0x0101
        /*62ea*/ 	.byte	0x3f
	.zero		1


	//   ....[14]....
        /*62ec*/ 	.word	0x000266a0
        /*62f0*/ 	.word	0x00000005
        /*62f4*/ 	.word	0x00000000
        /*62f8*/ 	.short	0x010a
        /*62fa*/ 	.byte	0x3f
	.zero		1


	//   ....[15]....
        /*62fc*/ 	.word	0x00026730
        /*6300*/ 	.word	0x00000003
        /*6304*/ 	.word	0x00000000
        /*6308*/ 	.short	0x010a
        /*630a*/ 	.byte	0x3f
	.zero		1


	//   ....[16]....
        /*630c*/ 	.word	0x00026790
        /*6310*/ 	.word	0x00000003
        /*6314*/ 	.word	0x00000000
        /*6318*/ 	.short	0x010a
        /*631a*/ 	.byte	0x3f
	.zero		1


	//   ....[17]....
        /*631c*/ 	.word	0x000267e0
        /*6320*/ 	.word	0x00000005
        /*6324*/ 	.word	0x00000000
        /*6328*/ 	.short	0x010a
        /*632a*/ 	.byte	0x3f
	.zero		1


	//   ....[18]....
        /*632c*/ 	.word	0x000268b0
        /*6330*/ 	.word	0x0000000d
        /*6334*/ 	.word	0x00000010
        /*6338*/ 	.short	0x010a
        /*633a*/ 	.byte	0x3f
	.zero		1


	//   ....[19]....
        /*633c*/ 	.word	0x00026980
        /*6340*/ 	.word	0x00000005
        /*6344*/ 	.word	0x00000000
        /*6348*/ 	.short	0x010a
        /*634a*/ 	.byte	0x3f
	.zero		1


	//----- nvinfo : EIATTR_NUM_MBARRIERS
	.align		4
.L_37:
        /*634c*/ 	.byte	0x03, 0x38
        /*634e*/ 	.short	0x0006


	//----- nvinfo : EIATTR_EXIT_INSTR_OFFSETS
	.align		4
        /*6350*/ 	.byte	0x04, 0x1c
        /*6352*/ 	.short	(.L_39 - .L_38)


	//   ....[0]....
.L_38:
        /*6354*/ 	.word	0x000005d0


	//   ....[1]....
        /*6358*/ 	.word	0x00000ee0


	//   ....[2]....
        /*635c*/ 	.word	0x00025190


	//   ....[3]....
        /*6360*/ 	.word	0x00025810


	//   ....[4]....
        /*6364*/ 	.word	0x00026780


	//----- nvinfo : EIATTR_MAX_THREADS
	.align		4
.L_39:
        /*6368*/ 	.byte	0x04, 0x05
        /*636a*/ 	.short	(.L_41 - .L_40)
.L_40:
        /*636c*/ 	.word	0x00000180
        /*6370*/ 	.word	0x00000001
        /*6374*/ 	.word	0x00000001


	//----- nvinfo : EIATTR_CRS_STACK_SIZE
	.align		4
.L_41:
        /*6378*/ 	.byte	0x04, 0x1e
        /*637a*/ 	.short	(.L_43 - .L_42)
.L_42:
        /*637c*/ 	.word	0x00000000


	//----- nvinfo : EIATTR_CBANK_PARAM_SIZE
	.align		4
.L_43:
        /*6380*/ 	.byte	0x03, 0x19
        /*6382*/ 	.short	0x0470


	//----- nvinfo : EIATTR_PARAM_CBANK
	.align		4
        /*6384*/ 	.byte	0x04, 0x0a
        /*6386*/ 	.short	(.L_45 - .L_44)
	.align		4
.L_44:
        /*6388*/ 	.word	index@(.nv.constant0._ZN7cutlass13device_kernelINS_4gemm6kernel13GemmUniversalIN4cute5tupleIJiiiiEEENS1_10collective13CollectiveMmaINS1_34MainloopSm90TmaGmmaWarpSpecializedILi2ENS5_IJNS4_1CILi1EEESB_SB_EEENS1_35KernelTmaWarpSpecializedCooperativeEEENS5_IJNSA_ILi256EEENSA_ILi384EEENSA_ILi128EEEEEEaNS5_IJlSB_lEEEaSJ_NS4_8TiledMMAINS4_8MMA_AtomIJNS4_4SM904GMMA27MMA_64x192x32_S32S8S8_SS_TNEEEENS4_6LayoutINS5_IJNSA_ILi2EEESB_SB_EEENS5_IJSB_NSA_ILi0EEEST_EEEEENS5_IJNS4_10UnderscoreESW_SW_EEEEENS4_13SM90_TMA_LOADENS4_14ComposedLayoutINS4_7SwizzleILi3ELi4ELi3EEENS4_18smem_ptr_flag_bitsILi8EEENSQ_INS5_IJNSA_ILi8EEESH_EEENS5_IJSH_SB_EEEEEEEvNS4_8identityESZ_S19_vS1A_EENS_8epilogue10collective6detail29Sm90TmaWarpSpecializedAdapterINS1D_15DefaultEpilogueIaSJ_SJ_NS1C_6thread17LinearCombinationIaLi1EiiLNS1H_9ScaleType4KindE0ELNS_15FloatRoundStyleE2EaEENS1_15EpilogueDefaultEEEEEvvEEEEvNT_6ParamsE)
        /*638c*/ 	.short	0x0210
        /*638e*/ 	.short	0x0470


	//----- nvinfo : EIATTR_SW_WAR
	.align		4
.L_45:
        /*6390*/ 	.byte	0x04, 0x36
        /*6392*/ 	.short	(.L_47 - .L_46)
.L_46:
        /*6394*/ 	.word	0x00000008
.L_47:


//--------------------- .nv.callgraph             --------------------------
	.section	.nv.callgraph,"",@"SHT_CUDA_CALLGRAPH"
	.align	4
	.sectionentsize	8
	.align		4
        /*0000*/ 	.word	0x00000000
	.align		4
        /*0004*/ 	.word	0xffffffff
	.align		4
        /*0008*/ 	.word	index@(_ZN7cutlass13device_kernelINS_4gemm6kernel13GemmUniversalIN4cute5tupleIJiiiiEEENS1_10collective13CollectiveMmaINS1_34MainloopSm90TmaGmmaWarpSpecializedILi2ENS5_IJNS4_1CILi1EEESB_SB_EEENS1_35KernelTmaWarpSpecializedCooperativeEEENS5_IJNSA_ILi256EEENSA_ILi384EEENSA_ILi128EEEEEEaNS5_IJlSB_lEEEaSJ_NS4_8TiledMMAINS4_8MMA_AtomIJNS4_4SM904GMMA27MMA_64x192x32_S32S8S8_SS_TNEEEENS4_6LayoutINS5_IJNSA_ILi2EEESB_SB_EEENS5_IJSB_NSA_ILi0EEEST_EEEEENS5_IJNS4_10UnderscoreESW_SW_EEEEENS4_13SM90_TMA_LOADENS4_14ComposedLayoutINS4_7SwizzleILi3ELi4ELi3EEENS4_18smem_ptr_flag_bitsILi8EEENSQ_INS5_IJNSA_ILi8EEESH_EEENS5_IJSH_SB_EEEEEEEvNS4_8identityESZ_S19_vS1A_EENS_8epilogue10collective6detail29Sm90TmaWarpSpecializedAdapterINS1D_15DefaultEpilogueIaSJ_SJ_NS1C_6thread17LinearCombinationIaLi1EiiLNS1H_9ScaleType4KindE0ELNS_15FloatRoundStyleE2EaEENS1_15EpilogueDefaultEEEEEvvEEEEvNT_6ParamsE)
	.align		4
        /*000c*/ 	.word	index@(__assertfail)
	.align		4
        /*0010*/ 	.word	0x00000000
	.align		4
        /*0014*/ 	.word	0xfffffffe
	.align		4
        /*0018*/ 	.word	0x00000000
	.align		4
        /*001c*/ 	.word	0xfffffffd
	.align		4
        /*0020*/ 	.word	0x00000000
	.align		4
        /*0024*/ 	.word	0xfffffffc


//--------------------- .nv.constant4             --------------------------
	.section	.nv.constant4,"a",@progbits
	.align	8
	.align		8
.nv.constant4:
        /*0000*/ 	.dword	__assertfail
	.align		8
        /*0008*/ 	.dword	__unnamed_1
	.align		8
        /*0010*/ 	.dword	_ZN39_INTERNAL_8c5fd2da_4_k_cu_4075eda2_51444cuda3std3__45__cpo5beginE
	.align		8
        /*0018*/ 	.dword	_ZN39_INTERNAL_8c5fd2da_4_k_cu_4075eda2_51444cuda3std3__45__cpo3endE
	.align		8
        /*0020*/ 	.dword	_ZN39_INTERNAL_8c5fd2da_4_k_cu_4075eda2_51444cuda3std3__45__cpo6cbeginE
	.align		8
        /*0028*/ 	.dword	_ZN39_INTERNAL_8c5fd2da_4_k_cu_4075eda2_51444cuda3std3__45__cpo4cendE
	.align		8
        /*0030*/ 	.dword	_ZN39_INTERNAL_8c5fd2da_4_k_cu_4075eda2_51444cuda3std3__441_GLOBAL__N__8c5fd2da_4_k_cu_4075eda2_51446ignoreE
	.align		8
        /*0038*/ 	.dword	_ZN39_INTERNAL_8c5fd2da_4_k_cu_4075eda2_51444cuda3std3__419piecewise_constructE
	.align		8
        /*0040*/ 	.dword	_ZN39_INTERNAL_8c5fd2da_4_k_cu_4075eda2_51444cuda3std3__48in_placeE
	.align		8
        /*0048*/ 	.dword	_ZN39_INTERNAL_8c5fd2da_4_k_cu_4075eda2_51444cuda3std6ranges3__45__cpo4swapE
	.align		8
        /*0050*/ 	.dword	_ZN39_INTERNAL_8c5fd2da_4_k_cu_4075eda2_51444cuda3std6ranges3__45__cpo9iter_moveE
	.align		8
        /*0058*/ 	.dword	_ZN39_INTERNAL_8c5fd2da_4_k_cu_4075eda2_51444cute7productE
	.align		8
        /*0060*/ 	.dword	_ZN39_INTERNAL_8c5fd2da_4_k_cu_4075eda2_51444cute1_E
	.align		8
        /*0068*/ 	.dword	$str$22
	.align		8
        /*0070*/ 	.dword	$str$23


//--------------------- .text._ZN7cutlass13device_kernelINS_4gemm6kernel13GemmUniversalIN4cute5tupleIJiiiiEEENS1_10collective13CollectiveMmaINS1_34MainloopSm90TmaGmmaWarpSpecializedILi2ENS5_IJNS4_1CILi1EEESB_SB_EEENS1_35KernelTmaWarpSpecializedCooperativeEEENS5_IJNSA_ILi256EEENSA_ILi384EEENSA_ILi128EEEEEEaNS5_IJlSB_lEEEaSJ_NS4_8TiledMMAINS4_8MMA_AtomIJNS4_4SM904GMMA27MMA_64x192x32_S32S8S8_SS_TNEEEENS4_6LayoutINS5_IJNSA_ILi2EEESB_SB_EEENS5_IJSB_NSA_ILi0EEEST_EEEEENS5_IJNS4_10UnderscoreESW_SW_EEEEENS4_13SM90_TMA_LOADENS4_14ComposedLayoutINS4_7SwizzleILi3ELi4ELi3EEENS4_18smem_ptr_flag_bitsILi8EEENSQ_INS5_IJNSA_ILi8EEESH_EEENS5_IJSH_SB_EEEEEEEvNS4_8identityESZ_S19_vS1A_EENS_8epilogue10collective6detail29Sm90TmaWarpSpecializedAdapterINS1D_15DefaultEpilogueIaSJ_SJ_NS1C_6thread17LinearCombinationIaLi1EiiLNS1H_9ScaleType4KindE0ELNS_15FloatRoundStyleE2EaEENS1_15EpilogueDefaultEEEEEvvEEEEvNT_6ParamsE --------------------------
	.section	.text._ZN7cutlass13device_kernelINS_4gemm6kernel13GemmUniversalIN4cute5tupleIJiiiiEEENS1_10collective13CollectiveMmaINS1_34MainloopSm90TmaGmmaWarpSpecializedILi2ENS5_IJNS4_1CILi1EEESB_SB_EEENS1_35KernelTmaWarpSpecializedCooperativeEEENS5_IJNSA_ILi256EEENSA_ILi384EEENSA_ILi128EEEEEEaNS5_IJlSB_lEEEaSJ_NS4_8TiledMMAINS4_8MMA_AtomIJNS4_4SM904GMMA27MMA_64x192x32_S32S8S8_SS_TNEEEENS4_6LayoutINS5_IJNSA_ILi2EEESB_SB_EEENS5_IJSB_NSA_ILi0EEEST_EEEEENS5_IJNS4_10UnderscoreESW_SW_EEEEENS4_13SM90_TMA_LOADENS4_14ComposedLayoutINS4_7SwizzleILi3ELi4ELi3EEENS4_18smem_ptr_flag_bitsILi8EEENSQ_INS5_IJNSA_ILi8EEESH_EEENS5_IJSH_SB_EEEEEEEvNS4_8identityESZ_S19_vS1A_EENS_8epilogue10collective6detail29Sm90TmaWarpSpecializedAdapterINS1D_15DefaultEpilogueIaSJ_SJ_NS1C_6thread17LinearCombinationIaLi1EiiLNS1H_9ScaleType4KindE0ELNS_15FloatRoundStyleE2EaEENS1_15EpilogueDefaultEEEEEvvEEEEvNT_6ParamsE,"ax",@progbits
	.align	128
.text._ZN7cutlass13device_kernelINS_4gemm6kernel13GemmUniversalIN4cute5tupleIJiiiiEEENS1_10collective13CollectiveMmaINS1_34MainloopSm90TmaGmmaWarpSpecializedILi2ENS5_IJNS4_1CILi1EEESB_SB_EEENS1_35KernelTmaWarpSpecializedCooperativeEEENS5_IJNSA_ILi256EEENSA_ILi384EEENSA_ILi128EEEEEEaNS5_IJlSB_lEEEaSJ_NS4_8TiledMMAINS4_8MMA_AtomIJNS4_4SM904GMMA27MMA_64x192x32_S32S8S8_SS_TNEEEENS4_6LayoutINS5_IJNSA_ILi2EEESB_SB_EEENS5_IJSB_NSA_ILi0EEEST_EEEEENS5_IJNS4_10UnderscoreESW_SW_EEEEENS4_13SM90_TMA_LOADENS4_14ComposedLayoutINS4_7SwizzleILi3ELi4ELi3EEENS4_18smem_ptr_flag_bitsILi8EEENSQ_INS5_IJNSA_ILi8EEESH_EEENS5_IJSH_SB_EEEEEEEvNS4_8identityESZ_S19_vS1A_EENS_8epilogue10collective6detail29Sm90TmaWarpSpecializedAdapterINS1D_15DefaultEpilogueIaSJ_SJ_NS1C_6thread17LinearCombinationIaLi1EiiLNS1H_9ScaleType4KindE0ELNS_15FloatRoundStyleE2EaEENS1_15EpilogueDefaultEEEEEvvEEEEvNT_6ParamsE:
        .type           _ZN7cutlass13device_kernelINS_4gemm6kernel13GemmUniversalIN4cute5tupleIJiiiiEEENS1_10collective13CollectiveMmaINS1_34MainloopSm90TmaGmmaWarpSpecializedILi2ENS5_IJNS4_1CILi1EEESB_SB_EEENS1_35KernelTmaWarpSpecializedCooperativeEEENS5_IJNSA_ILi256EEENSA_ILi384EEENSA_ILi128EEEEEEaNS5_IJlSB_lEEEaSJ_NS4_8TiledMMAINS4_8MMA_AtomIJNS4_4SM904GMMA27MMA_64x192x32_S32S8S8_SS_TNEEEENS4_6LayoutINS5_IJNSA_ILi2EEESB_SB_EEENS5_IJSB_NSA_ILi0EEEST_EEEEENS5_IJNS4_10UnderscoreESW_SW_EEEEENS4_13SM90_TMA_LOADENS4_14ComposedLayoutINS4_7SwizzleILi3ELi4ELi3EEENS4_18smem_ptr_flag_bitsILi8EEENSQ_INS5_IJNSA_ILi8EEESH_EEENS5_IJSH_SB_EEEEEEEvNS4_8identityESZ_S19_vS1A_EENS_8epilogue10collective6detail29Sm90TmaWarpSpecializedAdapterINS1D_15DefaultEpilogueIaSJ_SJ_NS1C_6thread17LinearCombinationIaLi1EiiLNS1H_9ScaleType4KindE0ELNS_15FloatRoundStyleE2EaEENS1_15EpilogueDefaultEEEEEvvEEEEvNT_6ParamsE,@function
        .size           _ZN7cutlass13device_kernelINS_4gemm6kernel13GemmUniversalIN4cute5tupleIJiiiiEEENS1_10collective13CollectiveMmaINS1_34MainloopSm90TmaGmmaWarpSpecializedILi2ENS5_IJNS4_1CILi1EEESB_SB_EEENS1_35KernelTmaWarpSpecializedCooperativeEEENS5_IJNSA_ILi256EEENSA_ILi384EEENSA_ILi128EEEEEEaNS5_IJlSB_lEEEaSJ_NS4_8TiledMMAINS4_8MMA_AtomIJNS4_4SM904GMMA27MMA_64x192x32_S32S8S8_SS_TNEEEENS4_6LayoutINS5_IJNSA_ILi2EEESB_SB_EEENS5_IJSB_NSA_ILi0EEEST_EEEEENS5_IJNS4_10UnderscoreESW_SW_EEEEENS4_13SM90_TMA_LOADENS4_14ComposedLayoutINS4_7SwizzleILi3ELi4ELi3EEENS4_18smem_ptr_flag_bitsILi8EEENSQ_INS5_IJNSA_ILi8EEESH_EEENS5_IJSH_SB_EEEEEEEvNS4_8identityESZ_S19_vS1A_EENS_8epilogue10collective6detail29Sm90TmaWarpSpecializedAdapterINS1D_15DefaultEpilogueIaSJ_SJ_NS1C_6thread17LinearCombinationIaLi1EiiLNS1H_9ScaleType4KindE0ELNS_15FloatRoundStyleE2EaEENS1_15EpilogueDefaultEEEEEvvEEEEvNT_6ParamsE,(.L_x_834 - _ZN7cutlass13device_kernelINS_4gemm6kernel13GemmUniversalIN4cute5tupleIJiiiiEEENS1_10collective13CollectiveMmaINS1_34MainloopSm90TmaGmmaWarpSpecializedILi2ENS5_IJNS4_1CILi1EEESB_SB_EEENS1_35KernelTmaWarpSpecializedCooperativeEEENS5_IJNSA_ILi256EEENSA_ILi384EEENSA_ILi128EEEEEEaNS5_IJlSB_lEEEaSJ_NS4_8TiledMMAINS4_8MMA_AtomIJNS4_4SM904GMMA27MMA_64x192x32_S32S8S8_SS_TNEEEENS4_6LayoutINS5_IJNSA_ILi2EEESB_SB_EEENS5_IJSB_NSA_ILi0EEEST_EEEEENS5_IJNS4_10UnderscoreESW_SW_EEEEENS4_13SM90_TMA_LOADENS4_14ComposedLayoutINS4_7SwizzleILi3ELi4ELi3EEENS4_18smem_ptr_flag_bitsILi8EEENSQ_INS5_IJNSA_ILi8EEESH_EEENS5_IJSH_SB_EEEEEEEvNS4_8identityESZ_S19_vS1A_EENS_8epilogue10collective6detail29Sm90TmaWarpSpecializedAdapterINS1D_15DefaultEpilogueIaSJ_SJ_NS1C_6thread17LinearCombinationIaLi1EiiLNS1H_9ScaleType4KindE0ELNS_15FloatRoundStyleE2EaEENS1_15EpilogueDefaultEEEEEvvEEEEvNT_6ParamsE)
        .other          _ZN7cutlass13device_kernelINS_4gemm6kernel13GemmUniversalIN4cute5tupleIJiiiiEEENS1_10collective13CollectiveMmaINS1_34MainloopSm90TmaGmmaWarpSpecializedILi2ENS5_IJNS4_1CILi1EEESB_SB_EEENS1_35KernelTmaWarpSpecializedCooperativeEEENS5_IJNSA_ILi256EEENSA_ILi384EEENSA_ILi128EEEEEEaNS5_IJlSB_lEEEaSJ_NS4_8TiledMMAINS4_8MMA_AtomIJNS4_4SM904GMMA27MMA_64x192x32_S32S8S8_SS_TNEEEENS4_6LayoutINS5_IJNSA_ILi2EEESB_SB_EEENS5_IJSB_NSA_ILi0EEEST_EEEEENS5_IJNS4_10UnderscoreESW_SW_EEEEENS4_13SM90_TMA_LOADENS4_14ComposedLayoutINS4_7SwizzleILi3ELi4ELi3EEENS4_18smem_ptr_flag_bitsILi8EEENSQ_INS5_IJNSA_ILi8EEESH_EEENS5_IJSH_SB_EEEEEEEvNS4_8identityESZ_S19_vS1A_EENS_8epilogue10collective6detail29Sm90TmaWarpSpecializedAdapterINS1D_15DefaultEpilogueIaSJ_SJ_NS1C_6thread17LinearCombinationIaLi1EiiLNS1H_9ScaleType4KindE0ELNS_15FloatRoundStyleE2EaEENS1_15EpilogueDefaultEEEEEvvEEEEvNT_6ParamsE,@"STO_CUDA_ENTRY STV_DEFAULT"
_ZN7cutlass13device_kernelINS_4gemm6kernel13GemmUniversalIN4cute5tupleIJiiiiEEENS1_10collective13CollectiveMmaINS1_34MainloopSm90TmaGmmaWarpSpecializedILi2ENS5_IJNS4_1CILi1EEESB_SB_EEENS1_35KernelTmaWarpSpecializedCooperativeEEENS5_IJNSA_ILi256EEENSA_ILi384EEENSA_ILi128EEEEEEaNS5_IJlSB_lEEEaSJ_NS4_8TiledMMAINS4_8MMA_AtomIJNS4_4SM904GMMA27MMA_64x192x32_S32S8S8_SS_TNEEEENS4_6LayoutINS5_IJNSA_ILi2EEESB_SB_EEENS5_IJSB_NSA_ILi0EEEST_EEEEENS5_IJNS4_10UnderscoreESW_SW_EEEEENS4_13SM90_TMA_LOADENS4_14ComposedLayoutINS4_7SwizzleILi3ELi4ELi3EEENS4_18smem_ptr_flag_bitsILi8EEENSQ_INS5_IJNSA_ILi8EEESH_EEENS5_IJSH_SB_EEEEEEEvNS4_8identityESZ_S19_vS1A_EENS_8epilogue10collective6detail29Sm90TmaWarpSpecializedAdapterINS1D_15DefaultEpilogueIaSJ_SJ_NS1C_6thread17LinearCombinationIaLi1EiiLNS1H_9ScaleType4KindE0ELNS_15FloatRoundStyleE2EaEENS1_15EpilogueDefaultEEEEEvvEEEEvNT_6ParamsE:
[----:B------:R-:W0:Y:S02]  /*0000*/  LDC R1, c[0x0][0x28] ;  /* 0x00000a00ff017b82 */ /* 0x000e240000000800 */
[----:B0-----:R-:W-:Y:S01]  /*0010*/  VIADD R1, R1, 0xfffff040 ;  /* 0xfffff04001017836 */ /* 0x001fe20000000000 */
[----:B------:R-:W0:Y:S01]  /*0020*/  S2R R3, SR_TID.X ;  /* 0x0000000000037919 */ /* 0x000e220000002100 */
[----:B------:R-:W-:Y:S01]  /*0030*/  ELECT P0, URZ, PT ;  /* 0x00000000003f782f */ /* 0x000fe20003800000 */
[----:B------:R-:W-:Y:S01]  /*0040*/  BSSY B0, `(.L_x_0) ;  /* 0x000000f000007945 */ /* 0x000fe20003800000 */
[--C-:B0-----:R-:W-:Y:S02]  /*0050*/  SHF.R.U32.HI R0, RZ, 0x5, R3.reuse ;  /* 0x00000005ff007819 */ /* 0x101fe40000011603 */
[----:B------:R-:W-:-:S03]  /*0060*/  SHF.R.U32.HI R3, RZ, 0x7, R3 ;  /* 0x00000007ff037819 */ /* 0x000fc60000011603 */
[----:B------:R-:W0:Y:S04]  /*0070*/  SHFL.IDX PT, R2, R0, RZ, 0x1f ;  /* 0x00001fff00027589 */ /* 0x000e2800000e0000 */
[----:B------:R1:W2:Y:S01]  /*0080*/  SHFL.IDX PT, R5, R3, RZ, 0x1f ;  /* 0x00001fff03057589 */ /* 0x0002a200000e0000 */
[----:B0-----:R-:W-:-:S13]  /*0090*/  ISETP.NE.OR P0, PT, R2, RZ, !P0 ;  /* 0x000000ff0200720c */ /* 0x001fda0004705670 */
[----:B-12---:R-:W-:Y:S05]  /*00a0*/  @P0 BRA `(.L_x_1) ;  /* 0x0000000000200947 */ /* 0x006fea0003800000 */
[----:B------:R-:W-:Y:S02]  /*00b0*/  ULDC.64 UR4, c[0x0][0x198] ;  /* 0x0000660000047ab9 */ /* 0x000fe40000000a00 */
[----:B------:R-:W-:Y:S02]  /*00c0*/  UIADD3 UR6, UP0, UR4, 0xf0, URZ ;  /* 0x000000f004067890 */ /* 0x000fe4000ff1e03f */
[----:B------:R-:W-:Y:S02]  /*00d0*/  UIADD3 UR4, UP1, UR4, 0x1f0, URZ ;  /* 0x000001f004047890 */ /* 0x000fe4000ff3e03f */
[----:B------:R-:W-:Y:S02]  /*00e0*/  UIADD3.X UR7, URZ, UR5, URZ, UP0, !UPT ;  /* 0x000000053f077290 */ /* 0x000fe400087fe43f */
[----:B------:R-:W-:-:S07]  /*00f0*/  UIADD3.X UR5, URZ, UR5, URZ, UP1, !UPT ;  /* 0x000000053f057290 */ /* 0x000fce0008ffe43f */
[----:B------:R0:W-:Y:S02]  /*0100*/  UTMACCTL.PF [UR6] ;  /* 0x00000000060079b9 */ /* 0x0001e40008040000 */
[----:B------:R0:W-:Y:S02]  /*0110*/  UTMACCTL.PF [UR4] ;  /* 0x00000000040079b9 */ /* 0x0001e40008040000 */
[----:B0-----:R-:W-:Y:S01]  /*0120*/  NOP ;  /* 0x0000000000007918 */ /* 0x001fe20000000000 */
.L_x_1:
[----:B------:R-:W-:Y:S05]  /*0130*/  BSYNC B0 ;  /* 0x0000000000007941 */ /* 0x000fea0003800000 */
.L_x_0:
[----:B------:R-:W0:Y:S02]  /*0140*/  SHFL.IDX PT, R3, R0, RZ, 0x1f ;  /* 0x00001fff00037589 */ /* 0x000e2400000e0000 */
[----:B0-----:R-:W-:-:S13]  /*0150*/  ISETP.NE.AND P0, PT, R3, RZ, PT ;  /* 0x000000ff0300720c */ /* 0x001fda0003f05270 */
[----:B------:R-:W-:Y:S05]  /*0160*/  @P0 BRA `(.L_x_2) ;  /* 0x0000000000480947 */ /* 0x000fea0003800000 */
[----:B------:R-:W0:Y:S01]  /*0170*/  S2UR UR8, SR_CgaCtaId ;  /* 0x00000000000879c3 */ /* 0x000e220000008800 */
[----:B------:R-:W-:Y:S01]  /*0180*/  UMOV UR4, 0x400 ;  /* 0x0000040000047882 */ /* 0x000fe20000000000 */
[----:B------:R-:W-:Y:S01]  /*0190*/  UMOV UR5, 0x1 ;  /* 0x0000000100057882 */ /* 0x000fe20000000000 */
[----:B------:R-:W-:Y:S01]  /*01a0*/  UMOV UR6, 0x100 ;  /* 0x0000010000067882 */ /* 0x000fe20000000000 */
[----:B------:R-:W-:Y:S01]  /*01b0*/  ELECT P0, URZ, PT ;  /* 0x00000000003f782f */ /* 0x000fe20003800000 */
[----:B------:R-:W-:-:S04]  /*01c0*/  UIADD3 UR6, -UR6, 0x100000, URZ ;  /* 0x0010000006067890 */ /* 0x000fc8000fffe13f */
[----:B------:R-:W-:Y:S02]  /*01d0*/  USHF.L.U32 UR7, UR6, 0xb, URZ ;  /* 0x0000000b06077899 */ /* 0x000fe4000800063f */
[----:B------:R-:W-:Y:S02]  /*01e0*/  USHF.L.U32 UR6, UR6, 0x1, URZ ;  /* 0x0000000106067899 */ /* 0x000fe4000800063f */
[----:B0-----:R-:W-:Y:S02]  /*01f0*/  ULEA UR8, UR8, UR4, 0x18 ;  /* 0x0000000408087291 */ /* 0x001fe4000f8ec03f */
[----:B------:R-:W-:-:S04]  /*0200*/  UIADD3 UR4, -UR5, 0x100000, URZ ;  /* 0x0010000005047890 */ /* 0x000fc8000fffe13f */
[----:B------:R-:W-:Y:S02]  /*0210*/  USHF.L.U32 UR5, UR4, 0xb, URZ ;  /* 0x0000000b04057899 */ /* 0x000fe4000800063f */
[----:B------:R-:W-:Y:S01]  /*0220*/  USHF.L.U32 UR4, UR4, 0x1, URZ ;  /* 0x0000000104047899 */ /* 0x000fe2000800063f */
[----:B------:R-:W0:Y:S11]  /*0230*/  FENCE.VIEW.ASYNC.S ;  /* 0x00000000000073c6 */ /* 0x000e360000000000 */
[----:B0-----:R0:W1:Y:S01]  /*0240*/  SYNCS.EXCH.64 URZ, [UR8], UR4 ;  /* 0x00000004083f75b2 */ /* 0x0010620008000100 */
[----:B------:R0:W2:Y:S01]  /*0250*/  SYNCS.EXCH.64 URZ, [UR8+0x10], UR6 ;  /* 0x00001006083f75b2 */ /* 0x0000a20008000100 */
[----:B------:R0:W3:Y:S01]  /*0260*/  SYNCS.EXCH.64 URZ, [UR8+0x8], UR4 ;  /* 0x00000804083f75b2 */ /* 0x0000e20008000100 */
[----:B------:R0:W4:Y:S01]  /*0270*/  SYNCS.EXCH.64 URZ, [UR8+0x18], UR6 ;  /* 0x00001806083f75b2 */ /* 0x0001220008000100 */
[----:B------:R-:W-:Y:S01]  /*0280*/  NOP ;  /* 0x0000000000007918 */ /* 0x000fe20000000000 */
.L_x_2:
[----:B------:R-:W5:Y:S01]  /*0290*/  SHFL.IDX PT, R0, R0, RZ, 0x1f ;  /* 0x00001fff00007589 */ /* 0x000f6200000e0000 */
[----:B------:R-:W-:Y:S01]  /*02a0*/  ELECT P0, URZ, PT ;  /* 0x00000000003f782f */ /* 0x000fe20003800000 */
[----:B------:R-:W1:Y:S01]  /*02b0*/  LDC R3, c[0x0][0x65c] ;  /* 0x00019700ff037b82 */ /* 0x000e620000000800 */
[----:B0-----:R-:W-:Y:S01]  /*02c0*/  UMOV UR4, 0x20 ;  /* 0x0000002000047882 */ /* 0x001fe20000000000 */
[----:B------:R-:W0:Y:S01]  /*02d0*/  S2R R6, SR_CTAID.Y ;  /* 0x0000000000067919 */ /* 0x000e220000002600 */
[C---:B------:R-:W-:Y:S01]  /*02e0*/  ISETP.NE.AND P2, PT, R5.reuse, RZ, PT ;  /* 0x000000ff0500720c */ /* 0x040fe20003f45270 */
[----:B------:R-:W-:Y:S01]  /*02f0*/  VIADD R7, R5, 0xffffffff ;  /* 0xffffffff05077836 */ /* 0x000fe20000000000 */
[----:B------:R-:W-:Y:S01]  /*0300*/  NOP ;  /* 0x0000000000007918 */ /* 0x000fe20000000000 */
[----:B------:R-:W2:Y:S01]  /*0310*/  S2R R4, SR_CTAID.X ;  /* 0x0000000000047919 */ /* 0x000ea20000002500 */
[----:B------:R-:W-:Y:S02]  /*0320*/  NOP ;  /* 0x0000000000007918 */ /* 0x000fe40000000000 */
[----:B------:R-:W-:-:S02]  /*0330*/  ISETP.GE.U32.AND P1, PT, R7, 0x2, PT ;  /* 0x000000020700780c */ /* 0x000fc40003f26070 */
[----:B-----5:R-:W-:Y:S02]  /*0340*/  ISETP.NE.OR P0, PT, R0, RZ, !P0 ;  /* 0x000000ff0000720c */ /* 0x020fe40004705670 */
[----:B-1----:R-:W-:Y:S02]  /*0350*/  ISETP.NE.AND P3, PT, R3, 0x1, PT ;  /* 0x000000010300780c */ /* 0x002fe40003f65270 */
[----:B------:R-:W-:-:S04]  /*0360*/  SHF.R.S32.HI R3, RZ, 0x1f, R2 ;  /* 0x0000001fff037819 */ /* 0x000fc80000011402 */
[----:B------:R-:W-:-:S04]  /*0370*/  LEA.HI R3, R3, R2, RZ, 0x2 ;  /* 0x0000000203037211 */ /* 0x000fc800078f10ff */
[----:B------:R-:W-:Y:S01]  /*0380*/  LOP3.LUT R3, R3, 0xfffffffc, RZ, 0xc0, !PT ;  /* 0xfffffffc03037812 */ /* 0x000fe200078ec0ff */
[----:B------:R-:W-:Y:S01]  /*0390*/  VOTEU.ALL UP0, P0 ;  /* 0x00000000003f7886 */ /* 0x000fe20000000000 */
[----:B------:R-:W-:Y:S01]  /*03a0*/  VOTEU.ALL UP1, P0 ;  /* 0x00000000003f7886 */ /* 0x000fe20000020000 */
[----:B------:R-:W2:Y:S01]  /*03b0*/  @P3 LDC R9, c[0x0][0x10] ;  /* 0x00000400ff093b82 */ /* 0x000ea20000000800 */
[----:B------:R-:W-:Y:S02]  /*03c0*/  @P3 IMAD.MOV.U32 R13, RZ, RZ, RZ ;  /* 0x000000ffff0d3224 */ /* 0x000fe400078e00ff */
[----:B------:R-:W-:Y:S01]  /*03d0*/  IMAD.IADD R0, R2, 0x1, -R3 ;  /* 0x0000000102007824 */ /* 0x000fe200078e0a03 */
[----:B------:R-:W-:Y:S01]  /*03e0*/  @!UP0 UMOV UR6, 0x400 ;  /* 0x0000040000068882 */ /* 0x000fe20000000000 */
[----:B------:R-:W-:-:S04]  /*03f0*/  @!UP0 UIADD3 UR4, -UR4, 0x100000, URZ ;  /* 0x0010000004048890 */ /* 0x000fc8000fffe13f */
[----:B------:R-:W-:Y:S02]  /*0400*/  @!UP0 USHF.L.U32 UR5, UR4, 0xb, URZ ;  /* 0x0000000b04058899 */ /* 0x000fe4000800063f */
[----:B------:R-:W-:Y:S01]  /*0410*/  @!UP0 USHF.L.U32 UR4, UR4, 0x1, URZ ;  /* 0x0000000104048899 */ /* 0x000fe2000800063f */
[----:B0-----:R-:W-:Y:S01]  /*0420*/  @P3 MOV R2, R6 ;  /* 0x0000000600023202 */ /* 0x001fe20000000f00 */
[----:B------:R-:W-:Y:S01]  /*0430*/  @P3 IMAD.MOV.U32 R3, RZ, RZ, RZ ;  /* 0x000000ffff033224 */ /* 0x000fe200078e00ff */
[----:B------:R-:W0:Y:S08]  /*0440*/  @!UP0 S2UR UR7, SR_CgaCtaId ;  /* 0x00000000000789c3 */ /* 0x000e300000008800 */
[----:B------:R-:W1:Y:S01]  /*0450*/  @!P3 LDC R11, c[0x0][0xc] ;  /* 0x00000300ff0bbb82 */ /* 0x000e620000000800 */
[----:B--2---:R-:W-:-:S04]  /*0460*/  @P3 IMAD.WIDE.U32 R8, R4, R9, R2 ;  /* 0x0000000904083225 */ /* 0x004fc800078e0002 */
[----:B------:R-:W-:Y:S01]  /*0470*/  @P3 IMAD.MOV.U32 R12, RZ, RZ, R8 ;  /* 0x000000ffff0c3224 */ /* 0x000fe200078e0008 */
[----:B------:R-:W-:Y:S01]  /*0480*/  @P3 IADD3 R18, R9, R13, RZ ;  /* 0x0000000d09123210 */ /* 0x000fe20007ffe0ff */
[----:B0-----:R-:W-:Y:S01]  /*0490*/  @!UP0 ULEA UR6, UR7, UR6, 0x18 ;  /* 0x0000000607068291 */ /* 0x001fe2000f8ec03f */
[----:B------:R-:W-:Y:S01]  /*04a0*/  VOTEU.ALL UP0, P0 ;  /* 0x00000000003f7886 */ /* 0x000fe20000000000 */
[----:B------:R-:W-:-:S04]  /*04b0*/  ISETP.NE.AND P0, PT, R0, 0x3, PT ;  /* 0x000000030000780c */ /* 0x000fc80003f05270 */
[----:B------:R-:W-:-:S04]  /*04c0*/  ISETP.EQ.OR P0, PT, R0, RZ, !P0 ;  /* 0x000000ff0000720c */ /* 0x000fc80004702670 */
[----:B------:R-:W-:Y:S01]  /*04d0*/  ISETP.EQ.AND P0, PT, R5, RZ, P0 ;  /* 0x000000ff0500720c */ /* 0x000fe20000702270 */
[----:B------:R-:W0:Y:S02]  /*04e0*/  FENCE.VIEW.ASYNC.S ;  /* 0x00000000000073c6 */ /* 0x000e240000000000 */
[----:B0-----:R0:W3:Y:S01]  /*04f0*/  @!UP0 SYNCS.EXCH.64 URZ, [UR6+0x30], UR4 ;  /* 0x00003004063f85b2 */ /* 0x0010e20008000100 */
[----:B------:R-:W-:Y:S02]  /*0500*/  MOV R5, RZ ;  /* 0x000000ff00057202 */ /* 0x000fe40000000f00 */
[----:B------:R-:W-:Y:S01]  /*0510*/  SEL R19, RZ, 0x1, !P0 ;  /* 0x00000001ff137807 */ /* 0x000fe20004000000 */
[----:B-1----:R-:W-:-:S03]  /*0520*/  @!P3 IMAD.WIDE.U32 R2, R11, R6, R4 ;  /* 0x000000060b02b225 */ /* 0x002fc600078e0004 */
[----:B------:R-:W-:Y:S01]  /*0530*/  SEL R19, R19, 0x2, P1 ;  /* 0x0000000213137807 */ /* 0x000fe20000800000 */
[----:B------:R-:W-:Y:S02]  /*0540*/  @!P3 IMAD.MOV.U32 R12, RZ, RZ, R2 ;  /* 0x000000ffff0cb224 */ /* 0x000fe400078e0002 */
[----:B------:R-:W-:-:S03]  /*0550*/  @!P3 IMAD.MOV.U32 R18, RZ, RZ, R3 ;  /* 0x000000ffff12b224 */ /* 0x000fc600078e0003 */
[----:B------:R0:W-:Y:S01]  /*0560*/  STL [R1+0x304], R12 ;  /* 0x0003040c01007387 */ /* 0x0001e20000100800 */
[----:B------:R0:W3:Y:S01]  /*0570*/  @!UP1 SYNCS.EXCH.64 URZ, [UR6+0x38], UR4 ;  /* 0x00003804063f95b2 */ /* 0x0000e20008000100 */
[----:B------:R-:W-:Y:S02]  /*0580*/  NOP ;  /* 0x0000000000007918 */ /* 0x000fe40000000000 */
[----:B------:R0:W-:Y:S01]  /*0590*/  STL [R1+0x300], R18 ;  /* 0x0003001201007387 */ /* 0x0001e20000100800 */
[----:B---34-:R-:W-:Y:S06]  /*05a0*/  BAR.SYNC.DEFER_BLOCKING 0x0 ;  /* 0x0000000000007b1d */ /* 0x018fec0000010000 */
[----:B------:R-:W-:Y:S05]  /*05b0*/  @!P2 BRA `(.L_x_3) ;  /* 0x0000024800f8a947 */ /* 0x000fea0003800000 */
[----:B------:R-:W-:-:S13]  /*05c0*/  ISETP.GT.U32.AND P0, PT, R7, 0x1, PT ;  /* 0x000000010700780c */ /* 0x000fda0003f04070 */
[----:B0-----:R-:W-:Y:S05]  /*05d0*/  @P0 EXIT ;  /* 0x000000000000094d */ /* 0x001fea0003800000 */
[----:B------:R-:W-:Y:S01]  /*05e0*/  IMAD.MOV.U32 R2, RZ, RZ, -0x1 ;  /* 0xffffffffff027424 */ /* 0x000fe200078e00ff */
[----:B------:R-:W-:Y:S01]  /*05f0*/  ULDC.64 UR4, c[0x0][0x650] ;  /* 0x0001940000047ab9 */ /* 0x000fe20000000a00 */
[----:B------:R-:W-:Y:S01]  /*0600*/  PRMT R0, RZ, 0x7610, R0 ;  /* 0x00007610ff007816 */ /* 0x000fe20000000000 */
[----:B------:R-:W-:Y:S01]  /*0610*/  IMAD.MOV.U32 R22, RZ, RZ, -0x1 ;  /* 0xffffffffff167424 */ /* 0x000fe200078e00ff */
[----:B------:R-:W-:Y:S01]  /*0620*/  ISETP.GE.U32.AND P0, PT, R12, UR4, PT ;  /* 0x000000040c007c0c */ /* 0x000fe2000bf06070 */
[----:B------:R0:W-:Y:S01]  /*0630*/  STL [R1+0x308], R2 ;  /* 0x0003080201007387 */ /* 0x0001e20000100800 */
[----:B------:R-:W-:Y:S02]  /*0640*/  MOV R23, 0xffffffff ;  /* 0xffffffff00177802 */ /* 0x000fe40000000f00 */
[----:B------:R-:W-:-:S13]  /*0650*/  ISETP.GE.U32.AND.EX P0, PT, R18, UR5, PT, P0 ;  /* 0x0000000512007c0c */ /* 0x000fda000bf06100 */
[----:B0-----:R-:W-:Y:S05]  /*0660*/  @P0 BRA `(.L_x_4) ;  /* 0x0000000400640947 */ /* 0x001fea0003800000 */
[----:B------:R-:W0:Y:S01]  /*0670*/  LDC.64 R14, c[0x0][0x628] ;  /* 0x00018a00ff0e7b82 */ /* 0x000e220000000a00 */
[----:B------:R-:W-:Y:S01]  /*0680*/  MOV R2, R12 ;  /* 0x0000000c00027202 */ /* 0x000fe20000000f00 */
[----:B------:R-:W-:-:S06]  /*0690*/  IMAD.MOV.U32 R3, RZ, RZ, R18 ;  /* 0x000000ffff037224 */ /* 0x000fcc00078e0012 */
[----:B------:R-:W1:Y:S08]  /*06a0*/  LDC R0, c[0x0][0x630] ;  /* 0x00018c00ff007b82 */ /* 0x000e700000000800 */
[----:B------:R-:W2:Y:S01]  /*06b0*/  LDC.64 R16, c[0x0][0x620] ;  /* 0x00018800ff107b82 */ /* 0x000ea20000000a00 */
[----:B0-----:R-:W-:-:S04]  /*06c0*/  ISETP.NE.U32.AND P0, PT, R14, RZ, PT ;  /* 0x000000ff0e00720c */ /* 0x001fc80003f05070 */
[----:B------:R-:W-:-:S13]  /*06d0*/  ISETP.NE.AND.EX P0, PT, R15, RZ, PT, P0 ;  /* 0x000000ff0f00720c */ /* 0x000fda0003f05300 */
[----:B-12---:R-:W-:Y:S05]  /*06e0*/  @!P0 BRA `(.L_x_5) ;  /* 0x0000000000288947 */ /* 0x006fea0003800000 */
[----:B------:R-:W0:Y:S02]  /*06f0*/  LDC R7, c[0x0][0x634] ;  /* 0x00018d00ff077b82 */ /* 0x000e240000000800 */
[----:B0-----:R-:W-:-:S05]  /*0700*/  IADD3 R7, P0, R12, R7, RZ ;  /* 0x000000070c077210 */ /* 0x001fca0007f1e0ff */
[----:B------:R-:W-:-:S04]  /*0710*/  IMAD.X R13, RZ, RZ, R18, P0 ;  /* 0x000000ffff0d7224 */ /* 0x000fc800000e0612 */
[----:B------:R-:W-:-:S04]  /*0720*/  IMAD.WIDE.U32 R2, R13, R14, RZ ;  /* 0x0000000e0d027225 */ /* 0x000fc800078e00ff */
[----:B------:R-:W-:-:S04]  /*0730*/  IMAD.WIDE.U32 R8, P0, R7, R15, R2 ;  /* 0x0000000f07087225 */ /* 0x000fc80007800002 */
[----:B------:R-:W-:Y:S01]  /*0740*/  IMAD.WIDE.U32 R2, R7, R14, RZ ;  /* 0x0000000e07027225 */ /* 0x000fe200078e00ff */
[----:B------:R-:W-:-:S03]  /*0750*/  IADD3.X R11, RZ, RZ, RZ, P0, !PT ;  /* 0x000000ffff0b7210 */ /* 0x000fc600007fe4ff */
[----:B------:R-:W-:Y:S01]  /*0760*/  IMAD.MOV.U32 R10, RZ, RZ, R9 ;  /* 0x000000ffff0a7224 */ /* 0x000fe200078e0009 */
[----:B------:R-:W-:-:S05]  /*0770*/  IADD3 RZ, P0, R3, R8, RZ ;  /* 0x0000000803ff7210 */ /* 0x000fca0007f1e0ff */
[----:B------:R-:W-:-:S08]  /*0780*/  IMAD.WIDE.U32.X R2, R13, R15, R10, P0 ;  /* 0x0000000f0d027225 */ /* 0x000fd000000e040a */
.L_x_5:
[-CC-:B------:R-:W-:Y:S01]  /*0790*/  SHF.R.U64 R22, R2, R0.reuse, R3.reuse ;  /* 0x0000000002167219 */ /* 0x180fe20000001203 */
[----:B------:R-:W0:Y:S01]  /*07a0*/  LDC.64 R20, c[0x0][0x640] ;  /* 0x00019000ff147b82 */ /* 0x000e220000000a00 */
[----:B------:R-:W-:Y:S01]  /*07b0*/  SHF.R.U32.HI R2, RZ, R0, R3 ;  /* 0x00000000ff027219 */ /* 0x000fe20000011603 */
[----:B------:R-:W-:Y:S01]  /*07c0*/  ULDC UR4, c[0x0][0x150] ;  /* 0x0000540000047ab9 */ /* 0x000fe20000000800 */
[----:B------:R-:W-:Y:S01]  /*07d0*/  I2FP.F32.U32 R0, R4 ;  /* 0x0000000400007245 */ /* 0x000fe20000201000 */
[----:B------:R-:W-:Y:S01]  /*07e0*/  IMAD.MOV.U32 R3, RZ, RZ, R18 ;  /* 0x000000ffff037224 */ /* 0x000fe200078e0012 */
[----:B------:R-:W-:-:S03]  /*07f0*/  IADD3 R7, P0, RZ, -R22, RZ ;  /* 0x80000016ff077210 */ /* 0x000fc60007f1e0ff */
[----:B------:R-:W1:Y:S01]  /*0800*/  LDC R10, c[0x0][0x618] ;  /* 0x00018600ff0a7b82 */ /* 0x000e620000000800 */
[----:B------:R-:W-:Y:S01]  /*0810*/  FMUL R0, R0, UR4 ;  /* 0x0000000400007c20 */ /* 0x000fe20008400000 */
[----:B------:R-:W-:Y:S01]  /*0820*/  IMAD.X R9, RZ, RZ, ~R2, P0 ;  /* 0x000000ffff097224 */ /* 0x000fe200000e0e02 */
[----:B------:R-:W-:Y:S01]  /*0830*/  MOV R2, R12 ;  /* 0x0000000c00027202 */ /* 0x000fe20000000f00 */
[----:B------:R-:W-:Y:S02]  /*0840*/  ULDC UR4, c[0x0][0x154] ;  /* 0x0000550000047ab9 */ /* 0x000fe40000000800 */
[-C--:B------:R-:W-:Y:S01]  /*0850*/  IMAD R8, R9, R16.reuse, RZ ;  /* 0x0000001009087224 */ /* 0x080fe200078e02ff */
[----:B------:R-:W2:Y:S01]  /*0860*/  F2I.U32.TRUNC.NTZ R0, R0 ;  /* 0x0000000000007305 */ /* 0x000ea2000020f000 */
[----:B------:R-:W3:Y:S01]  /*0870*/  LDC R5, c[0x0][0x144] ;  /* 0x00005100ff057b82 */ /* 0x000ee20000000800 */
[----:B------:R-:W-:-:S04]  /*0880*/  IMAD.WIDE.U32 R2, R7, R16, R2 ;  /* 0x0000001007027225 */ /* 0x000fc800078e0002 */
[----:B------:R-:W-:Y:S02]  /*0890*/  IMAD R7, R7, R17, R8 ;  /* 0x0000001107077224 */ /* 0x000fe400078e0208 */
[----:B------:R-:W-:Y:S01]  /*08a0*/  IMAD.MOV.U32 R8, RZ, RZ, 0x1 ;  /* 0x00000001ff087424 */ /* 0x000fe200078e00ff */
[----:B------:R-:W4:Y:S01]  /*08b0*/  LDC R14, c[0x0][0x608] ;  /* 0x00018200ff0e7b82 */ /* 0x000f220000000800 */
[----:B------:R-:W-:Y:S01]  /*08c0*/  IMAD.IADD R7, R3, 0x1, R7 ;  /* 0x0000000103077824 */ /* 0x000fe200078e0207 */
[----:B0-----:R-:W-:Y:S02]  /*08d0*/  ISETP.NE.U32.AND P0, PT, R20, RZ, PT ;  /* 0x000000ff1400720c */ /* 0x001fe40003f05070 */
[----:B--2---:R-:W-:-:S04]  /*08e0*/  IADD3 R3, -R0, RZ, RZ ;  /* 0x000000ff00037210 */ /* 0x004fc80007ffe1ff */
[----:B------:R-:W0:Y:S01]  /*08f0*/  LDC R9, c[0x0][0x658] ;  /* 0x00019600ff097b82 */ /* 0x000e220000000800 */
[--C-:B-1----:R-:W-:Y:S02]  /*0900*/  SHF.R.U64 R12, R2, R10, R7.reuse ;  /* 0x0000000a020c7219 */ /* 0x102fe40000001207 */
[----:B------:R-:W-:Y:S02]  /*0910*/  I2FP.F32.U32 R2, R6 ;  /* 0x0000000600027245 */ /* 0x000fe40000201000 */
[----:B------:R-:W-:Y:S02]  /*0920*/  ISETP.NE.AND.EX P0, PT, R21, RZ, PT, P0 ;  /* 0x000000ff1500720c */ /* 0x000fe40003f05300 */
[----:B------:R-:W-:Y:S01]  /*0930*/  SHF.R.U32.HI R7, RZ, R10, R7 ;  /* 0x0000000aff077219 */ /* 0x000fe20000011607 */
[----:B------:R-:W1:Y:S01]  /*0940*/  LDC R13, c[0x0][0x148] ;  /* 0x00005200ff0d7b82 */ /* 0x000e620000000800 */
[----:B---3--:R-:W-:Y:S02]  /*0950*/  IMAD R0, R5, R3, R4 ;  /* 0x0000000305007224 */ /* 0x008fe400078e0204 */
[----:B------:R-:W-:Y:S01]  /*0960*/  FMUL R3, R2, UR4 ;  /* 0x0000000402037c20 */ /* 0x000fe20008400000 */
[----:B------:R-:W-:-:S03]  /*0970*/  IMAD.MOV.U32 R2, RZ, RZ, -0x1 ;  /* 0xffffffffff027424 */ /* 0x000fc600078e00ff */
[----:B------:R2:W3:Y:S01]  /*0980*/  F2I.U32.TRUNC.NTZ R11, R3 ;  /* 0x00000003000b7305 */ /* 0x0004e2000020f000 */
[----:B------:R-:W1:Y:S01]  /*0990*/  LDC R17, c[0x0][0x600] ;  /* 0x00018000ff117b82 */ /* 0x000e620000000800 */
[-CC-:B----4-:R-:W-:Y:S02]  /*09a0*/  SHF.R.U64 R25, R12, R14.reuse, R7.reuse ;  /* 0x0000000e0c197219 */ /* 0x190fe40000001207 */
[----:B------:R-:W-:-:S05]  /*09b0*/  SHF.R.U32.HI R4, RZ, R14, R7 ;  /* 0x0000000eff047219 */ /* 0x000fca0000011607 */
[----:B------:R-:W4:Y:S01]  /*09c0*/  LDC R16, c[0x0][0x648] ;  /* 0x00019200ff107b82 */ /* 0x000f220000000800 */
[-CC-:B0-----:R-:W-:Y:S02]  /*09d0*/  SHF.R.U64 R14, R25, R9.reuse, R4.reuse ;  /* 0x00000009190e7219 */ /* 0x181fe40000001204 */
[-C--:B------:R-:W-:Y:S02]  /*09e0*/  SHF.L.U32 R2, R2, R9.reuse, RZ ;  /* 0x0000000902027219 */ /* 0x080fe400000006ff */
[-C--:B------:R-:W-:Y:S02]  /*09f0*/  SHF.R.U32.HI R4, RZ, R9.reuse, R4 ;  /* 0x00000009ff047219 */ /* 0x080fe40000011604 */
[----:B------:R-:W-:Y:S01]  /*0a00*/  LOP3.LUT R10, RZ, R2, RZ, 0x33, !PT ;  /* 0x00000002ff0a7212 */ /* 0x000fe200078e33ff */
[----:B------:R-:W0:Y:S01]  /*0a10*/  LDC R23, c[0x0][0x638] ;  /* 0x00018e00ff177b82 */ /* 0x000e220000000800 */
[----:B------:R-:W-:Y:S01]  /*0a20*/  SHF.L.U32 R7, R8, R9, RZ ;  /* 0x0000000908077219 */ /* 0x000fe200000006ff */
[----:B--2---:R-:W-:Y:S01]  /*0a30*/  IMAD.MOV.U32 R3, RZ, RZ, R4 ;  /* 0x000000ffff037224 */ /* 0x004fe200078e0004 */
[----:B------:R-:W-:-:S05]  /*0a40*/  MOV R2, R14 ;  /* 0x0000000e00027202 */ /* 0x000fca0000000f00 */
[----:B------:R-:W2:Y:S01]  /*0a50*/  LDC R18, c[0x0][0x610] ;  /* 0x00018400ff127b82 */ /* 0x000ea20000000800 */
[----:B---3--:R-:W-:Y:S05]  /*0a60*/  @!P0 BRA `(.L_x_6) ;  /* 0x0000000000288947 */ /* 0x008fea0003800000 */
[----:B------:R-:W3:Y:S02]  /*0a70*/  LDC R9, c[0x0][0x64c] ;  /* 0x00019300ff097b82 */ /* 0x000ee40000000800 */
[----:B---3--:R-:W-:-:S05]  /*0a80*/  IADD3 R9, P0, R14, R9, RZ ;  /* 0x000000090e097210 */ /* 0x008fca0007f1e0ff */
        /* <DEDUP_REMOVED lines=8> */
.L_x_6:
[----:B----4-:R-:W-:Y:S01]  /*0b10*/  SHF.R.U64 R2, R2, R16, R3 ;  /* 0x0000001002027219 */ /* 0x010fe20000001203 */
[----:B------:R-:W-:Y:S01]  /*0b20*/  IMAD.MOV R11, RZ, RZ, -R11 ;  /* 0x000000ffff0b7224 */ /* 0x000fe200078e0a0b */
[----:B------:R-:W-:Y:S02]  /*0b30*/  LOP3.LUT R10, R25, R10, RZ, 0xc0, !PT ;  /* 0x0000000a190a7212 */ /* 0x000fe400078ec0ff */
[----:B-1----:R-:W-:Y:S01]  /*0b40*/  IADD3 R3, R17, -0x1, RZ ;  /* 0xffffffff11037810 */ /* 0x002fe20007ffe0ff */
[----:B------:R-:W-:Y:S02]  /*0b50*/  IMAD.MOV R4, RZ, RZ, -R2 ;  /* 0x000000ffff047224 */ /* 0x000fe400078e0a02 */
[----:B------:R-:W-:Y:S01]  /*0b60*/  IMAD R7, R7, R2, R10 ;  /* 0x0000000207077224 */ /* 0x000fe200078e020a */
[----:B------:R-:W-:Y:S01]  /*0b70*/  LOP3.LUT R3, R12, R3, RZ, 0xc0, !PT ;  /* 0x000000030c037212 */ /* 0x000fe200078ec0ff */
[----:B------:R-:W-:Y:S02]  /*0b80*/  @P3 IMAD R0, R13, R11, R6 ;  /* 0x0000000b0d003224 */ /* 0x000fe400078e0206 */
[----:B0-----:R-:W-:-:S02]  /*0b90*/  IMAD R2, R4, R23, R14 ;  /* 0x0000001704027224 */ /* 0x001fc400078e020e */
[----:B--2---:R-:W-:Y:S02]  /*0ba0*/  IMAD R23, R7, R18, R0 ;  /* 0x0000001207177224 */ /* 0x004fe400078e0200 */
[----:B------:R-:W-:Y:S02]  /*0bb0*/  IMAD R2, R2, R17, R3 ;  /* 0x0000001102027224 */ /* 0x000fe400078e0203 */
[----:B------:R-:W-:-:S03]  /*0bc0*/  IMAD.MOV.U32 R0, RZ, RZ, 0x1 ;  /* 0x00000001ff007424 */ /* 0x000fc600078e00ff */
[----:B------:R-:W-:Y:S02]  /*0bd0*/  SEL R3, R2, R23, !P3 ;  /* 0x0000001702037207 */ /* 0x000fe40005800000 */
[----:B------:R-:W-:-:S03]  /*0be0*/  SEL R23, R23, R2, !P3 ;  /* 0x0000000217177207 */ /* 0x000fc60005800000 */
[----:B------:R0:W-:Y:S04]  /*0bf0*/  STL [R1+0x308], R3 ;  /* 0x0003080301007387 */ /* 0x0001e80000100800 */
.L_x_4:
[----:B------:R-:W-:-:S08]  /*0c00*/  NOP ;  /* 0x0000000000007918 */ /* 0x000fd00000000000 */
[----:B------:R-:W1:Y:S02]  /*0c10*/  USETMAXREG.TRY_ALLOC.CTAPOOL UP0, 0xf0 ;  /* 0x000000f0000079c8 */ /* 0x000e640008000600 */
[----:B-1----:R-:W-:-:S13]  /*0c20*/  PLOP3.LUT P0, PT, PT, PT, UP0, 0x80, 0x0 ;  /* 0x000000000000781c */ /* 0x002fda0003f0f008 */
[----:B------:R-:W-:Y:S05]  /*0c30*/  @!P0 BRA `(.L_x_4) ;  /* 0xfffffffc00f08947 */ /* 0x000fea000383ffff */
[----:B------:R-:W-:Y:S01]  /*0c40*/  ULDC.64 UR4, c[0x0][0x598] ;  /* 0x0001660000047ab9 */ /* 0x000fe20000000a00 */
[----:B------:R-:W-:Y:S01]  /*0c50*/  ULDC.64 UR36, c[0x0][0x208] ;  /* 0x0000820000247ab9 */ /* 0x000fe20000000a00 */
[----:B------:R-:W-:-:S04]  /*0c60*/  ISETP.NE.U32.AND P0, PT, RZ, UR4, PT ;  /* 0x00000004ff007c0c */ /* 0x000fc8000bf05070 */
[----:B------:R-:W-:-:S13]  /*0c70*/  ISETP.NE.AND.EX P0, PT, RZ, UR5, PT, P0 ;  /* 0x00000005ff007c0c */ /* 0x000fda000bf05300 */
[----:B------:R-:W-:Y:S05]  /*0c80*/  @!P0 BRA `(.L_x_7) ;  /* 0x00000000001c8947 */ /* 0x000fea0003800000 */
[----:B0-----:R-:W0:Y:S02]  /*0c90*/  LDC.64 R2, c[0x0][0x598] ;  /* 0x00016600ff027b82 */ /* 0x001e240000000a00 */
[----:B0-----:R-:W2:Y:S02]  /*0ca0*/  LDG.E.64 R2, desc[UR36][R2.64] ;  /* 0x0000002402027981 */ /* 0x001ea4000c1e1b00 */
[----:B--2---:R-:W-:-:S04]  /*0cb0*/  ISETP.NE.U32.AND P0, PT, R2, RZ, PT ;  /* 0x000000ff0200720c */ /* 0x004fc80003f05070 */
[----:B------:R-:W-:-:S13]  /*0cc0*/  ISETP.NE.AND.EX P0, PT, R3, RZ, PT, P0 ;  /* 0x000000ff0300720c */ /* 0x000fda0003f05300 */
[----:B------:R-:W-:Y:S05]  /*0cd0*/  @!P0 BRA `(.L_x_7) ;  /* 0x0000000000088947 */ /* 0x000fea0003800000 */
[----:B------:R0:W5:Y:S01]  /*0ce0*/  LD.E R17, desc[UR36][R2.64] ;  /* 0x0000002402117980 */ /* 0x000162000c101900 */
[----:B------:R-:W-:Y:S05]  /*0cf0*/  BRA `(.L_x_8) ;  /* 0x0000000000247947 */ /* 0x000fea0003800000 */
.L_x_7:
[----:B------:R-:W-:Y:S02]  /*0d00*/  ULDC.64 UR4, c[0x0][0x588] ;  /* 0x0001620000047ab9 */ /* 0x000fe40000000a00 */
[----:B------:R-:W-:-:S04]  /*0d10*/  ISETP.NE.U32.AND P0, PT, RZ, UR4, PT ;  /* 0x00000004ff007c0c */ /* 0x000fc8000bf05070 */
[----:B------:R-:W-:-:S13]  /*0d20*/  ISETP.NE.AND.EX P0, PT, RZ, UR5, PT, P0 ;  /* 0x00000005ff007c0c */ /* 0x000fda000bf05300 */
[----:B------:R-:W-:Y:S05]  /*0d30*/  @!P0 BRA `(.L_x_9) ;  /* 0x00000000000c8947 */ /* 0x000fea0003800000 */
[----:B0-----:R-:W0:Y:S02]  /*0d40*/  LDC.64 R2, c[0x0][0x588] ;  /* 0x00016200ff027b82 */ /* 0x001e240000000a00 */
[----:B0-----:R1:W5:Y:S01]  /*0d50*/  LDG.E R17, desc[UR36][R2.64] ;  /* 0x0000002402117981 */ /* 0x001362000c1e1900 */
[----:B------:R-:W-:Y:S05]  /*0d60*/  BRA `(.L_x_8) ;  /* 0x0000000000087947 */ /* 0x000fea0003800000 */
.L_x_9:
[----:B------:R-:W-:Y:S02]  /*0d70*/  ULDC UR4, c[0x0][0x580] ;  /* 0x0001600000047ab9 */ /* 0x000fe40000000800 */
[----:B------:R-:W-:-:S07]  /*0d80*/  MOV R17, UR4 ;  /* 0x0000000400117c02 */ /* 0x000fce0008000f00 */
.L_x_8:
[----:B------:R-:W-:Y:S02]  /*0d90*/  ULDC.64 UR4, c[0x0][0x5a0] ;  /* 0x0001680000047ab9 */ /* 0x000fe40000000a00 */
[----:B------:R-:W-:-:S04]  /*0da0*/  ISETP.NE.U32.AND P0, PT, RZ, UR4, PT ;  /* 0x00000004ff007c0c */ /* 0x000fc8000bf05070 */
[----:B------:R-:W-:-:S13]  /*0db0*/  ISETP.NE.AND.EX P0, PT, RZ, UR5, PT, P0 ;  /* 0x00000005ff007c0c */ /* 0x000fda000bf05300 */
[----:B------:R-:W-:Y:S05]  /*0dc0*/  @!P0 BRA `(.L_x_10) ;  /* 0x00000000001c8947 */ /* 0x000fea0003800000 */
[----:B01----:R-:W0:Y:S02]  /*0dd0*/  LDC.64 R2, c[0x0][0x5a0] ;  /* 0x00016800ff027b82 */ /* 0x003e240000000a00 */
[----:B0-----:R-:W2:Y:S02]  /*0de0*/  LDG.E.64 R2, desc[UR36][R2.64] ;  /* 0x0000002402027981 */ /* 0x001ea4000c1e1b00 */
[----:B--2---:R-:W-:-:S04]  /*0df0*/  ISETP.NE.U32.AND P0, PT, R2, RZ, PT ;  /* 0x000000ff0200720c */ /* 0x004fc80003f05070 */
[----:B------:R-:W-:-:S13]  /*0e00*/  ISETP.NE.AND.EX P0, PT, R3, RZ, PT, P0 ;  /* 0x000000ff0300720c */ /* 0x000fda0003f05300 */
[----:B------:R-:W-:Y:S05]  /*0e10*/  @!P0 BRA `(.L_x_10) ;  /* 0x0000000000088947 */ /* 0x000fea0003800000 */
[----:B------:R0:W5:Y:S01]  /*0e20*/  LD.E R18, desc[UR36][R2.64] ;  /* 0x0000002402127980 */ /* 0x000162000c101900 */
[----:B------:R-:W-:Y:S05]  /*0e30*/  BRA `(.L_x_11) ;  /* 0x0000000000247947 */ /* 0x000fea0003800000 */
.L_x_10:
[----:B------:R-:W-:Y:S02]  /*0e40*/  ULDC.64 UR4, c[0x0][0x590] ;  /* 0x0001640000047ab9 */ /* 0x000fe40000000a00 */
[----:B------:R-:W-:-:S04]  /*0e50*/  ISETP.NE.U32.AND P0, PT, RZ, UR4, PT ;  /* 0x00000004ff007c0c */ /* 0x000fc8000bf05070 */
[----:B------:R-:W-:-:S13]  /*0e60*/  ISETP.NE.AND.EX P0, PT, RZ, UR5, PT, P0 ;  /* 0x00000005ff007c0c */ /* 0x000fda000bf05300 */
[----:B------:R-:W-:Y:S05]  /*0e70*/  @!P0 BRA `(.L_x_12) ;  /* 0x00000000000c8947 */ /* 0x000fea0003800000 */
[----:B01----:R-:W0:Y:S02]  /*0e80*/  LDC.64 R2, c[0x0][0x590] ;  /* 0x00016400ff027b82 */ /* 0x003e240000000a00 */
[----:B0-----:R1:W5:Y:S01]  /*0e90*/  LDG.E R18, desc[UR36][R2.64] ;  /* 0x0000002402127981 */ /* 0x001362000c1e1900 */
[----:B------:R-:W-:Y:S05]  /*0ea0*/  BRA `(.L_x_11) ;  /* 0x0000000000087947 */ /* 0x000fea0003800000 */
.L_x_12:
[----:B------:R-:W-:Y:S02]  /*0eb0*/  ULDC UR4, c[0x0][0x584] ;  /* 0x0001610000047ab9 */ /* 0x000fe40000000800 */
[----:B------:R-:W-:-:S07]  /*0ec0*/  IMAD.U32 R18, RZ, RZ, UR4 ;  /* 0x00000004ff127e24 */ /* 0x000fce000f8e00ff */
.L_x_11:
[----:B------:R-:W-:-:S13]  /*0ed0*/  LOP3.LUT P0, RZ, R0, 0xff, RZ, 0xc0, !PT ;  /* 0x000000ff00ff7812 */ /* 0x000fda000780c0ff */
[----:B------:R-:W-:Y:S05]  /*0ee0*/  @!P0 EXIT ;  /* 0x000000000000894d */ /* 0x000fea0003800000 */
[----:B------:R-:W-:Y:S01]  /*0ef0*/  ULDC UR4, c[0x0][0x28c] ;  /* 0x0000a30000047ab9 */ /* 0x000fe20000000800 */
[----:B------:R-:W-:Y:S01]  /*0f00*/  UMOV UR38, URZ ;  /* 0x0000003f00267c82 */ /* 0x000fe20008000000 */
[----:B------:R-:W-:Y:S01]  /*0f10*/  UIADD3 UR4, UR4, 0x7f, URZ ;  /* 0x0000007f04047890 */ /* 0x000fe2000fffe03f */
[----:B------:R-:W-:-:S03]  /*0f20*/  UMOV UR39, URZ ;  /* 0x0000003f00277c82 */ /* 0x000fc60008000000 */
[----:B------:R-:W-:-:S04]  /*0f30*/  USHF.R.S32.HI UR5, URZ, 0x1f, UR4 ;  /* 0x0000001f3f057899 */ /* 0x000fc80008011404 */
[----:B------:R-:W-:-:S04]  /*0f40*/  ULEA.HI UR5, UR5, UR4, URZ, 0x7 ;  /* 0x0000000405057291 */ /* 0x000fc8000f8f383f */
[----:B------:R-:W-:-:S12]  /*0f50*/  USHF.R.S32.HI UR40, URZ, 0x7, UR5 ;  /* 0x000000073f287899 */ /* 0x000fd80008011405 */
.L_x_802:
[----:B--2---:R-:W2:Y:S01]  /*0f60*/  S2R R0, SR_TID.X ;  /* 0x0000000000007919 */ /* 0x004ea20000002100 */
[----:B---3--:R-:W3:Y:S01]  /*0f70*/  S2UR UR7, SR_CgaCtaId ;  /* 0x00000000000779c3 */ /* 0x008ee20000008800 */
[----:B------:R-:W-:Y:S02]  /*0f80*/  UMOV UR6, 0x400 ;  /* 0x0000040000067882 */ /* 0x000fe40000000000 */
[----:B---3--:R-:W-:Y:S01]  /*0f90*/  ULEA UR6, UR7, UR6, 0x18 ;  /* 0x0000000607067291 */ /* 0x008fe2000f8ec03f */
[----:B--2---:R-:W-:-:S04]  /*0fa0*/  LOP3.LUT R0, R0, 0x80, RZ, 0xc0, !PT ;  /* 0x0000008000007812 */ /* 0x004fc800078ec0ff */
[----:B------:R-:W-:-:S06]  /*0fb0*/  SHF.R.U32.HI R0, RZ, 0x7, R0 ;  /* 0x00000007ff007819 */ /* 0x000fcc0000011600 */
[----:B------:R-:W2:Y:S02]  /*0fc0*/  SHFL.IDX PT, R0, R0, RZ, 0x1f ;  /* 0x00001fff00007589 */ /* 0x000ea400000e0000 */
[----:B--2---:R-:W-:-:S13]  /*0fd0*/  R2UR UR4, R0 ;  /* 0x00000000000472ca */ /* 0x004fda00000e0000 */
[----:B------:R-:W-:-:S04]  /*0fe0*/  ULEA.HI UR5, UR4, UR4, URZ, 0x1 ;  /* 0x0000000404057291 */ /* 0x000fc8000f8f083f */
[----:B------:R-:W-:-:S04]  /*0ff0*/  ULOP3.LUT UR5, UR5, 0x7fffe, URZ, 0xc0, !UPT ;  /* 0x0007fffe05057892 */ /* 0x000fc8000f8ec03f */
[----:B------:R-:W-:-:S03]  /*1000*/  UIADD3 UR5, UR4, -UR5, URZ ;  /* 0x8000000504057290 */ /* 0x000fc6000fffe03f */
[----:B------:R-:W-:Y:S01]  /*1010*/  ULDC UR4, c[0x0][0x28c] ;  /* 0x0000a30000047ab9 */ /* 0x000fe20000000800 */
[----:B------:R-:W-:Y:S01]  /*1020*/  ULEA UR5, UR5, UR6, 0xd ;  /* 0x0000000605057291 */ /* 0x000fe2000f8e683f */
[----:B------:R-:W-:-:S03]  /*1030*/  ISETP.LT.AND P0, PT, RZ, UR4, PT ;  /* 0x00000004ff007c0c */ /* 0x000fc6000bf01270 */
[----:B------:R-:W-:-:S04]  /*1040*/  UIADD3 UR5, UR5, 0x100, URZ ;  /* 0x0000010005057890 */ /* 0x000fc8000fffe03f */
[----:B------:R-:W-:-:S04]  /*1050*/  USHF.R.U32.HI UR5, URZ, 0x4, UR5 ;  /* 0x000000043f057899 */ /* 0x000fc80008011605 */
[----:B------:R-:W-:-:S04]  /*1060*/  ULOP3.LUT UR5, UR5, 0x3fff, URZ, 0xc0, !UPT ;  /* 0x00003fff05057892 */ /* 0x000fc8000f8ec03f */
[----:B------:R-:W-:Y:S01]  /*1070*/  ULOP3.LUT UR41, UR5, 0x10000, URZ, 0xfc, !UPT ;  /* 0x0001000005297892 */ /* 0x000fe2000f8efc3f */
[----:B-1----:R-:W-:Y:S11]  /*1080*/  @P0 BRA `(.L_x_13) ;  /* 0x0000000000400947 */ /* 0x002ff60003800000 */
[----:B------:R-:W-:Y:S01]  /*1090*/  MOV R0, 0x0 ;  /* 0x0000000000007802 */ /* 0x000fe20000000f00 */
[----:B------:R-:W-:Y:S01]  /*10a0*/  ULDC.64 UR4, c[0x4][0x68] ;  /* 0x01001a0000047ab9 */ /* 0x000fe20000000a00 */
[----:B------:R-:W-:Y:S01]  /*10b0*/  ULDC.64 UR6, c[0x4][0x8] ;  /* 0x0100020000067ab9 */ /* 0x000fe20000000a00 */
[----:B------:R-:W-:Y:S01]  /*10c0*/  IMAD.U32 R4, RZ, RZ, UR4 ;  /* 0x00000004ff047e24 */ /* 0x000fe2000f8e00ff */
[----:B01----:R0:W1:Y:S01]  /*10d0*/  LDC.64 R2, c[0x4][R0] ;  /* 0x0100000000027b82 */ /* 0x0030620000000a00 */
[----:B------:R-:W-:Y:S01]  /*10e0*/  MOV R5, UR5 ;  /* 0x0000000500057c02 */ /* 0x000fe20008000f00 */
[----:B------:R-:W-:Y:S01]  /*10f0*/  ULDC.64 UR4, c[0x4][0x70] ;  /* 0x01001c0000047ab9 */ /* 0x000fe20000000a00 */
[----:B------:R-:W-:Y:S01]  /*1100*/  MOV R10, UR6 ;  /* 0x00000006000a7c02 */ /* 0x000fe20008000f00 */
[----:B------:R-:W-:Y:S01]  /*1110*/  IMAD.U32 R6, RZ, RZ, UR4 ;  /* 0x00000004ff067e24 */ /* 0x000fe2000f8e00ff */
[----:B------:R-:W-:Y:S01]  /*1120*/  MOV R12, 0x1 ;  /* 0x00000001000c7802 */ /* 0x000fe20000000f00 */
[----:B------:R-:W-:-:S02]  /*1130*/  IMAD.U32 R7, RZ, RZ, UR5 ;  /* 0x00000005ff077e24 */ /* 0x000fc4000f8e00ff */
[----:B------:R-:W-:Y:S02]  /*1140*/  IMAD.U32 R11, RZ, RZ, UR7 ;  /* 0x00000007ff0b7e24 */ /* 0x000fe4000f8e00ff */
[----:B------:R-:W-:Y:S02]  /*1150*/  IMAD.MOV.U32 R8, RZ, RZ, 0x1e1 ;  /* 0x000001e1ff087424 */ /* 0x000fe400078e00ff */
[----:B0-----:R-:W-:-:S07]  /*1160*/  IMAD.MOV.U32 R13, RZ, RZ, RZ ;  /* 0x000000ffff0d7224 */ /* 0x001fce00078e00ff */
[----:B------:R-:W-:-:S07]  /*1170*/  LEPC R20, `(.L_x_13) ;  /* 0x000000001014794e */ /* 0x000fce0000000000 */
[----:B-1---5:R-:W-:Y:S05]  /*1180*/  CALL.ABS.NOINC R2 ;  /* 0x0000000002007343 */ /* 0x022fea0003c00000 */
.L_x_13:
[----:B------:R-:W-:-:S04]  /*1190*/  LOP3.LUT R0, R19, 0x1, RZ, 0xfc, !PT ;  /* 0x0000000113007812 */ /* 0x000fc800078efcff */
[----:B------:R-:W-:-:S13]  /*11a0*/  ISETP.NE.AND P0, PT, R0, 0x3, PT ;  /* 0x000000030000780c */ /* 0x000fda0003f05270 */
[----:B------:R-:W-:Y:S05]  /*11b0*/  @!P0 BRA `(.L_x_14) ;  /* 0x0000000000048947 */ /* 0x000fea0003800000 */
[----:B------:R-:W-:Y:S01]  /*11c0*/  BPT.TRAP 0x1 ;  /* 0x000000040000795c */ /* 0x000fe20000300000 */
.L_x_14:
[----:B------:R-:W2:Y:S01]  /*11d0*/  S2UR UR5, SR_CgaCtaId ;  /* 0x00000000000579c3 */ /* 0x000ea20000008800 */
[----:B------:R-:W-:Y:S01]  /*11e0*/  UMOV UR4, 0x400 ;  /* 0x0000040000047882 */ /* 0x000fe20000000000 */
[----:B01----:R-:W-:Y:S01]  /*11f0*/  IMAD.U32 R3, RZ, RZ, UR39 ;  /* 0x00000027ff037e24 */ /* 0x003fe2000f8e00ff */
[----:B------:R-:W-:-:S04]  /*1200*/  MOV R2, UR38 ;  /* 0x0000002600027c02 */ /* 0x000fc80008000f00 */
[----:B------:R-:W-:Y:S01]  /*1210*/  SHF.L.U32 R2, R2, 0x1f, RZ ;  /* 0x0000001f02027819 */ /* 0x000fe200000006ff */
[----:B--2---:R-:W-:-:S06]  /*1220*/  ULEA UR4, UR5, UR4, 0x18 ;  /* 0x0000000405047291 */ /* 0x004fcc000f8ec03f */
[----:B------:R-:W-:-:S04]  /*1230*/  IMAD.U32 R0, RZ, RZ, UR4 ;  /* 0x00000004ff007e24 */ /* 0x000fc8000f8e00ff */
[----:B------:R-:W-:-:S04]  /*1240*/  IMAD R3, R3, 0x8, R0 ;  /* 0x0000000803037824 */ /* 0x000fc800078e0200 */
[----:B------:R0:W1:Y:S01]  /*1250*/  SYNCS.PHASECHK.TRANS64.TRYWAIT P1, [R3+URZ], R2 ;  /* 0x00000002030075a7 */ /* 0x000062000802017f */
[----:B------:R-:W-:Y:S05]  /*1260*/  @!P0 BRA `(.L_x_15) ;  /* 0x0000000000048947 */ /* 0x000fea0003800000 */
[----:B------:R-:W-:Y:S01]  /*1270*/  BPT.TRAP 0x1 ;  /* 0x000000040000795c */ /* 0x000fe20000300000 */
.L_x_15:
[----:B-1----:R-:W-:Y:S05]  /*1280*/  @P1 BRA `(.L_x_16) ;  /* 0x0000000000081947 */ /* 0x002fea0003800000 */
[----:B------:R-:W1:Y:S02]  /*1290*/  SYNCS.PHASECHK.TRANS64.TRYWAIT P1, [R3+URZ], R2 ;  /* 0x00000002030075a7 */ /* 0x000e64000802017f */
[----:B-1----:R-:W-:Y:S05]  /*12a0*/  @!P1 BRA `(.L_x_17) ;  /* 0x0000025400389947 */ /* 0x002fea0003800000 */
.L_x_16:
[----:B------:R-:W-:-:S04]  /*12b0*/  UISETP.LT.AND UP0, UPT, UR40, 0x1, UPT ;  /* 0x000000012800788c */ /* 0x000fc8000bf01270 */
[----:B------:R-:W-:-:S06]  /*12c0*/  USEL UR4, UR40, 0x1, UP0 ;  /* 0x0000000128047887 */ /* 0x000fcc0008000000 */
[----:B------:R-:W-:Y:S01]  /*12d0*/  MOV R4, UR4 ;  /* 0x0000000400047c02 */ /* 0x000fe20008000f00 */
[----:B------:R-:W-:Y:S05]  /*12e0*/  WARPSYNC.ALL ;  /* 0x0000000000007948 */ /* 0x000fea0003800000 */
[----:B------:R-:W-:-:S04]  /*12f0*/  IADD3 R4, -R4, UR40, RZ ;  /* 0x0000002804047c10 */ /* 0x000fc8000fffe1ff */
[----:B------:R-:W-:Y:S02]  /*1300*/  ISETP.GE.AND P1, PT, R4, 0x1, PT ;  /* 0x000000010400780c */ /* 0x000fe40003f26270 */
[----:B------:R-:W-:Y:S01]  /*1310*/  R2UR UR4, R0 ;  /* 0x00000000000472ca */ /* 0x000fe200000e0000 */
[----:B------:R-:W-:Y:S01]  /*1320*/  ULEA UR8, UR39, UR41, 0xb ;  /* 0x0000002927087291 */ /* 0x000fe2000f8e583f */
[----:B------:R-:W-:Y:S01]  /*1330*/  WARPGROUP.ARRIVE ;  /* 0x00000000000079c5 */ /* 0x000fe20000000000 */
[----:B------:R-:W-:Y:S01]  /*1340*/  UMOV UR9, 0x40000040 ;  /* 0x4000004000097882 */ /* 0x000fe20000000000 */
[----:B------:R-:W-:Y:S01]  /*1350*/  UMOV UR11, 0x40000040 ;  /* 0x40000040000b7882 */ /* 0x000fe20000000000 */
[----:B------:R-:W-:Y:S01]  /*1360*/  STL [R1+0x458], R23 ;  /* 0x0004581701007387 */ /* 0x000fe20000100800 */
[----:B------:R-:W-:Y:S01]  /*1370*/  UMOV UR13, UR9 ;  /* 0x00000009000d7c82 */ /* 0x000fe20008000000 */
[----:B------:R-:W-:Y:S01]  /*1380*/  UMOV UR15, 0x40000040 ;  /* 0x40000040000f7882 */ /* 0x000fe20000000000 */
[----:B------:R-:W-:Y:S01]  /*1390*/  UMOV UR12, UR8 ;  /* 0x00000008000c7c82 */ /* 0x000fe20008000000 */
[----:B------:R2:W-:Y:S04]  /*13a0*/  STL [R1+0x454], R22 ;  /* 0x0004541601007387 */ /* 0x0005e80000100800 */
[----:B------:R-:W-:Y:S01]  /*13b0*/  UIADD3 UR4, UR4, 0x10100, URZ ;  /* 0x0001010004047890 */ /* 0x000fe2000fffe03f */
[----:B------:R3:W-:Y:S03]  /*13c0*/  STL [R1+0x450], R19 ;  /* 0x0004501301007387 */ /* 0x0007e60000100800 */
[----:B------:R-:W-:Y:S01]  /*13d0*/  USHF.R.U32.HI UR4, URZ, 0x4, UR4 ;  /* 0x000000043f047899 */ /* 0x000fe20008011604 */
[----:B-----5:R-:W-:Y:S03]  /*13e0*/  STL [R1+0x44c], R18 ;  /* 0x00044c1201007387 */ /* 0x020fe60000100800 */
[----:B------:R-:W-:Y:S01]  /*13f0*/  ULOP3.LUT UR4, UR4, 0x3fff, URZ, 0xc0, !UPT ;  /* 0x00003fff04047892 */ /* 0x000fe2000f8ec03f */
[----:B------:R-:W-:Y:S03]  /*1400*/  STL [R1+0x448], R17 ;  /* 0x0004481101007387 */ /* 0x000fe60000100800 */
[----:B------:R-:W-:Y:S01]  /*1410*/  ULOP3.LUT UR4, UR4, 0x10000, URZ, 0xfc, !UPT ;  /* 0x0001000004047892 */ /* 0x000fe2000f8efc3f */
[----:B------:R4:W-:Y:S03]  /*1420*/  STL [R1+0x444], R16 ;  /* 0x0004441001007387 */ /* 0x0009e60000100800 */
[----:B------:R-:W-:Y:S01]  /*1430*/  UIMAD UR6, UR39, 0xc00, UR4 ;  /* 0x00000c00270678a4 */ /* 0x000fe2000f8e0204 */
[----:B------:R0:W-:Y:S03]  /*1440*/  STL [R1+0x440], R4 ;  /* 0x0004400401007387 */ /* 0x0001e60000100800 */
[----:B------:R-:W-:Y:S01]  /*1450*/  UIADD3 UR14, UR6, 0x600, URZ ;  /* 0x00000600060e7890 */ /* 0x000fe2000fffe03f */
[----:B------:R1:W-:Y:S02]  /*1460*/  STL [R1+0x45c], R0 ;  /* 0x00045c0001007387 */ /* 0x0003e40000100800 */
[----:B------:R-:W-:-:S02]  /*1470*/  UMOV UR10, UR6 ;  /* 0x00000006000a7c82 */ /* 0x000fc40008000000 */
[----:B------:R-:W-:Y:S03]  /*1480*/  IGMMA.64x192x32.S8.S8 R100, gdesc[UR8], RZ, !UPT, gsb0 ;  /* 0x04e00000086479f1 */ /* 0x000fe6000c0410ff */
[----:B------:R-:W-:Y:S02]  /*1490*/  WARPGROUP.DEPBAR.LE gsb0, 0x0 ;  /* 0x00008000000079c5 */ /* 0x000fe40000010000 */
[----:B------:R-:W-:Y:S01]  /*14a0*/  MOV R76, R120 ;  /* 0x00000078004c7202 */ /* 0x000fe20000000f00 */
[----:B------:R-:W-:Y:S01]  /*14b0*/  IMAD.MOV.U32 R75, RZ, RZ, R121 ;  /* 0x000000ffff4b7224 */ /* 0x000fe200078e0079 */
        /* <DEDUP_REMOVED lines=34> */
[----:B--2---:R-:W-:Y:S01]  /*16e0*/  MOV R22, R174 ;  /* 0x000000ae00167202 */ /* 0x004fe20000000f00 */
[----:B------:R-:W-:Y:S01]  /*16f0*/  IMAD.MOV.U32 R48, RZ, RZ, R148 ;  /* 0x000000ffff307224 */ /* 0x000fe200078e0094 */
[----:B---3--:R-:W-:Y:S01]  /*1700*/  MOV R19, R177 ;  /* 0x000000b100137202 */ /* 0x008fe20000000f00 */
[----:B------:R-:W-:Y:S01]  /*1710*/  IMAD.MOV.U32 R47, RZ, RZ, R149 ;  /* 0x000000ffff2f7224 */ /* 0x000fe200078e0095 */
[----:B----4-:R-:W-:Y:S01]  /*1720*/  MOV R16, R180 ;  /* 0x000000b400107202 */ /* 0x010fe20000000f00 */
[----:B------:R-:W-:Y:S01]  /*1730*/  IMAD.MOV.U32 R45, RZ, RZ, R151 ;  /* 0x000000ffff2d7224 */ /* 0x000fe200078e0097 */
[----:B------:R-:W-:Y:S01]  /*1740*/  MOV R13, R183 ;  /* 0x000000b7000d7202 */ /* 0x000fe20000000f00 */
[----:B------:R-:W-:Y:S01]  /*1750*/  IMAD.MOV.U32 R44, RZ, RZ, R152 ;  /* 0x000000ffff2c7224 */ /* 0x000fe200078e0098 */
[----:B------:R-:W-:Y:S01]  /*1760*/  MOV R10, R186 ;  /* 0x000000ba000a7202 */ /* 0x000fe20000000f00 */
[----:B------:R-:W-:Y:S01]  /*1770*/  IMAD.MOV.U32 R42, RZ, RZ, R154 ;  /* 0x000000ffff2a7224 */ /* 0x000fe200078e009a */
[----:B------:R-:W-:Y:S01]  /*1780*/  MOV R7, R189 ;  /* 0x000000bd00077202 */ /* 0x000fe20000000f00 */
[----:B------:R-:W-:Y:S01]  /*1790*/  IMAD.MOV.U32 R41, RZ, RZ, R155 ;  /* 0x000000ffff297224 */ /* 0x000fe200078e009b */
[----:B0-----:R-:W-:Y:S01]  /*17a0*/  MOV R4, R192 ;  /* 0x000000c000047202 */ /* 0x001fe20000000f00 */
[----:B------:R-:W-:Y:S01]  /*17b0*/  IMAD.MOV.U32 R39, RZ, RZ, R157 ;  /* 0x000000ffff277224 */ /* 0x000fe200078e009d */
[----:B-1----:R-:W-:Y:S01]  /*17c0*/  MOV R0, R195 ;  /* 0x000000c300007202 */ /* 0x002fe20000000f00 */
        /* <DEDUP_REMOVED lines=12> */
[----:B------:R-:W-:-:S02]  /*1890*/  IMAD.MOV.U32 R29, RZ, RZ, R167 ;  /* 0x000000ffff1d7224 */ /* 0x000fc400078e00a7 */
[----:B------:R-:W-:Y:S02]  /*18a0*/  IMAD.MOV.U32 R27, RZ, RZ, R169 ;  /* 0x000000ffff1b7224 */ /* 0x000fe400078e00a9 */
[----:B------:R-:W-:Y:S02]  /*18b0*/  IMAD.MOV.U32 R26, RZ, RZ, R170 ;  /* 0x000000ffff1a7224 */ /* 0x000fe400078e00aa */
[----:B------:R-:W-:Y:S02]  /*18c0*/  IMAD.MOV.U32 R24, RZ, RZ, R172 ;  /* 0x000000ffff187224 */ /* 0x000fe400078e00ac */
[----:B------:R-:W-:Y:S02]  /*18d0*/  IMAD.MOV.U32 R23, RZ, RZ, R173 ;  /* 0x000000ffff177224 */ /* 0x000fe400078e00ad */
[----:B------:R-:W-:Y:S02]  /*18e0*/  IMAD.MOV.U32 R21, RZ, RZ, R175 ;  /* 0x000000ffff157224 */ /* 0x000fe400078e00af */
        /* <DEDUP_REMOVED lines=13> */
[----:B------:R-:W-:Y:S01]  /*19c0*/  WARPGROUP.ARRIVE ;  /* 0x00000000000079c5 */ /* 0x000fe20000000000 */
[----:B------:R-:W-:Y:S02]  /*19d0*/  IMAD.MOV.U32 R96, RZ, RZ, R100 ;  /* 0x000000ffff607224 */ /* 0x000fe400078e0064 */
[----:B------:R-:W-:Y:S02]  /*19e0*/  IMAD.MOV.U32 R95, RZ, RZ, R101 ;  /* 0x000000ffff5f7224 */ /* 0x000fe400078e0065 */
[----:B------:R-:W-:Y:S01]  /*19f0*/  IMAD.MOV.U32 R93, RZ, RZ, R103 ;  /* 0x000000ffff5d7224 */ /* 0x000fe200078e0067 */
[----:B------:R-:W-:Y:S01]  /*1a00*/  IGMMA.64x192x32.S8.S8 R120, gdesc[UR12], RZ, !UPT, gsb0 ;  /* 0x04e000000c7879f1 */ /* 0x000fe2000c0410ff */
[----:B------:R-:W-:Y:S01]  /*1a10*/  IMAD.MOV.U32 R92, RZ, RZ, R104 ;  /* 0x000000ffff5c7224 */ /* 0x000fe200078e0068 */
[----:B------:R-:W-:Y:S01]  /*1a20*/  UIADD3 UR12, UR8, 0x400, URZ ;  /* 0x00000400080c7890 */ /* 0x000fe2000fffe03f */
[----:B------:R-:W-:Y:S01]  /*1a30*/  IMAD.MOV.U32 R90, RZ, RZ, R106 ;  /* 0x000000ffff5a7224 */ /* 0x000fe200078e006a */
[----:B------:R-:W-:Y:S01]  /*1a40*/  UMOV UR13, 0x40000040 ;  /* 0x40000040000d7882 */ /* 0x000fe20000000000 */
        /* <DEDUP_REMOVED lines=8> */
[----:B------:R-:W-:Y:S01]  /*1ad0*/  IMAD.MOV.U32 R77, RZ, RZ, R119 ;  /* 0x000000ffff4d7224 */ /* 0x000fe200078e0077 */
[----:B------:R-:W-:Y:S02]  /*1ae0*/  WARPGROUP.DEPBAR.LE gsb0, 0x0 ;  /* 0x00008000000079c5 */ /* 0x000fe40000010000 */
[----:B------:R0:W-:Y:S04]  /*1af0*/  STL.64 [R1+0xcb0], R214 ;  /* 0x000cb0d601007387 */ /* 0x0001e80000100a00 */
[----:B------:R1:W-:Y:S04]  /*1b00*/  STL.64 [R1+0xca8], R212 ;  /* 0x000ca8d401007387 */ /* 0x0003e80000100a00 */
[----:B------:R2:W-:Y:S04]  /*1b10*/  STL.64 [R1+0xca0], R210 ;  /* 0x000ca0d201007387 */ /* 0x0005e80000100a00 */
[----:B------:R3:W-:Y:S01]  /*1b20*/  STL.64 [R1+0xc98], R208 ;  /* 0x000c98d001007387 */ /* 0x0007e20000100a00 */
[----:B0-----:R-:W-:Y:S01]  /*1b30*/  IMAD.MOV.U32 R214, RZ, RZ, R2 ;  /* 0x000000ffffd67224 */ /* 0x001fe200078e0002 */
[----:B------:R-:W-:-:S02]  /*1b40*/  MOV R215, R0 ;  /* 0x0000000000d77202 */ /* 0x000fc40000000f00 */
[----:B------:R0:W-:Y:S01]  /*1b50*/  STL.64 [R1+0xc90], R206 ;  /* 0x000c90ce01007387 */ /* 0x0001e20000100a00 */
[----:B-1----:R-:W-:Y:S01]  /*1b60*/  MOV R212, R4 ;  /* 0x0000000400d47202 */ /* 0x002fe20000000f00 */
[----:B------:R-:W-:Y:S02]  /*1b70*/  IMAD.MOV.U32 R213, RZ, RZ, R3 ;  /* 0x000000ffffd57224 */ /* 0x000fe400078e0003 */
[----:B------:R1:W-:Y:S01]  /*1b80*/  STL.64 [R1+0xc88], R204 ;  /* 0x000c88cc01007387 */ /* 0x0003e20000100a00 */
[----:B--2---:R-:W-:Y:S02]  /*1b90*/  IMAD.MOV.U32 R210, RZ, RZ, R6 ;  /* 0x000000ffffd27224 */ /* 0x004fe400078e0006 */
[----:B------:R-:W-:Y:S01]  /*1ba0*/  IMAD.MOV.U32 R211, RZ, RZ, R5 ;  /* 0x000000ffffd37224 */ /* 0x000fe200078e0005 */
[----:B------:R2:W-:Y:S01]  /*1bb0*/  STL.64 [R1+0xc80], R202 ;  /* 0x000c80ca01007387 */ /* 0x0005e20000100a00 */
[----:B---3--:R-:W-:Y:S01]  /*1bc0*/  IMAD.MOV.U32 R208, RZ, RZ, R8 ;  /* 0x000000ffffd07224 */ /* 0x008fe200078e0008 */
[----:B------:R-:W-:-:S02]  /*1bd0*/  MOV R209, R7 ;  /* 0x0000000700d17202 */ /* 0x000fc40000000f00 */
[----:B------:R3:W-:Y:S01]  /*1be0*/  STL.64 [R1+0xc78], R200 ;  /* 0x000c78c801007387 */ /* 0x0007e20000100a00 */
[----:B0-----:R-:W-:Y:S01]  /*1bf0*/  MOV R206, R10 ;  /* 0x0000000a00ce7202 */ /* 0x001fe20000000f00 */
[----:B------:R-:W-:Y:S02]  /*1c00*/  IMAD.MOV.U32 R207, RZ, RZ, R9 ;  /* 0x000000ffffcf7224 */ /* 0x000fe400078e0009 */
[----:B------:R0:W-:Y:S01]  /*1c10*/  STL.64 [R1+0xc70], R198 ;  /* 0x000c70c601007387 */ /* 0x0001e20000100a00 */
[----:B-1----:R-:W-:Y:S02]  /*1c20*/  IMAD.MOV.U32 R204, RZ, RZ, R12 ;  /* 0x000000ffffcc7224 */ /* 0x002fe400078e000c */
[----:B------:R-:W-:Y:S01]  /*1c30*/  IMAD.MOV.U32 R205, RZ, RZ, R11 ;  /* 0x000000ffffcd7224 */ /* 0x000fe200078e000b */
[----:B------:R1:W-:Y:S01]  /*1c40*/  STL.64 [R1+0xc68], R196 ;  /* 0x000c68c401007387 */ /* 0x0003e20000100a00 */
[----:B--2---:R-:W-:Y:S01]  /*1c50*/  IMAD.MOV.U32 R202, RZ, RZ, R14 ;  /* 0x000000ffffca7224 */ /* 0x004fe200078e000e */
[----:B------:R-:W-:-:S02]  /*1c60*/  MOV R203, R13 ;  /* 0x0000000d00cb7202 */ /* 0x000fc40000000f00 */
[----:B------:R2:W-:Y:S01]  /*1c70*/  STL.64 [R1+0xc60], R194 ;  /* 0x000c60c201007387 */ /* 0x0005e20000100a00 */
[----:B---3--:R-:W-:Y:S01]  /*1c80*/  MOV R200, R16 ;  /* 0x0000001000c87202 */ /* 0x008fe20000000f00 */
[----:B------:R-:W-:Y:S02]  /*1c90*/  IMAD.MOV.U32 R201, RZ, RZ, R15 ;  /* 0x000000ffffc97224 */ /* 0x000fe400078e000f */
[----:B------:R3:W-:Y:S01]  /*1ca0*/  STL.64 [R1+0xc58], R192 ;  /* 0x000c58c001007387 */ /* 0x0007e20000100a00 */
[----:B0-----:R-:W-:Y:S02]  /*1cb0*/  IMAD.MOV.U32 R198, RZ, RZ, R18 ;  /* 0x000000ffffc67224 */ /* 0x001fe400078e0012 */
[----:B------:R-:W-:Y:S01]  /*1cc0*/  IMAD.MOV.U32 R199, RZ, RZ, R17 ;  /* 0x000000ffffc77224 */ /* 0x000fe200078e0011 */
[----:B------:R0:W-:Y:S01]  /*1cd0*/  STL.64 [R1+0xc50], R190 ;  /* 0x000c50be01007387 */ /* 0x0001e20000100a00 */
[----:B-1----:R-:W-:Y:S01]  /*1ce0*/  IMAD.MOV.U32 R196, RZ, RZ, R20 ;  /* 0x000000ffffc47224 */ /* 0x002fe200078e0014 */
[----:B------:R-:W-:-:S02]  /*1cf0*/  MOV R197, R19 ;  /* 0x0000001300c57202 */ /* 0x000fc40000000f00 */
[----:B------:R1:W-:Y:S01]  /*1d00*/  STL.64 [R1+0xc48], R188 ;  /* 0x000c48bc01007387 */ /* 0x0003e20000100a00 */
[----:B--2---:R-:W-:Y:S01]  /*1d10*/  MOV R194, R22 ;  /* 0x0000001600c27202 */ /* 0x004fe20000000f00 */
[----:B------:R-:W-:Y:S02]  /*1d20*/  IMAD.MOV.U32 R195, RZ, RZ, R21 ;  /* 0x000000ffffc37224 */ /* 0x000fe400078e0015 */
[----:B------:R2:W-:Y:S01]  /*1d30*/  STL.64 [R1+0xc40], R186 ;  /* 0x000c40ba01007387 */ /* 0x0005e20000100a00 */
[----:B---3--:R-:W-:Y:S02]  /*1d40*/  IMAD.MOV.U32 R192, RZ, RZ, R24 ;  /* 0x000000ffffc07224 */ /* 0x008fe400078e0018 */
[----:B------:R-:W-:Y:S01]  /*1d50*/  IMAD.MOV.U32 R193, RZ, RZ, R23 ;  /* 0x000000ffffc17224 */ /* 0x000fe200078e0017 */
        /* <DEDUP_REMOVED lines=99> */
[----:B-1----:R-:W-:Y:S01]  /*2390*/  MOV R125, R91 ;  /* 0x0000005b007d7202 */ /* 0x002fe20000000f00 */
[----:B------:R-:W-:Y:S01]  /*23a0*/  IMAD.MOV.U32 R124, RZ, RZ, R92 ;  /* 0x000000ffff7c7224 */ /* 0x000fe200078e005c */
[----:B------:R-:W-:Y:S01]  /*23b0*/  STL.64 [R1+0xe30], R214 ;  /* 0x000e30d601007387 */ /* 0x000fe20000100a00 */
[----:B--2---:R-:W-:Y:S01]  /*23c0*/  MOV R122, R94 ;  /* 0x0000005e007a7202 */ /* 0x004fe20000000f00 */
[----:B------:R-:W-:-:S02]  /*23d0*/  IMAD.MOV.U32 R123, RZ, RZ, R93 ;  /* 0x000000ffff7b7224 */ /* 0x000fc400078e005d */
[----:B------:R-:W-:Y:S01]  /*23e0*/  STL.64 [R1+0xe28], R212 ;  /* 0x000e28d401007387 */ /* 0x000fe20000100a00 */
[----:B---3--:R-:W-:Y:S02]  /*23f0*/  IMAD.MOV.U32 R120, RZ, RZ, R96 ;  /* 0x000000ffff787224 */ /* 0x008fe400078e0060 */
[----:B------:R-:W-:Y:S01]  /*2400*/  IMAD.MOV.U32 R121, RZ, RZ, R95 ;  /* 0x000000ffff797224 */ /* 0x000fe200078e005f */
[----:B------:R-:W-:Y:S01]  /*2410*/  STL.64 [R1+0xe20], R210 ;  /* 0x000e20d201007387 */ /* 0x000fe20000100a00 */
[----:B------:R-:W-:-:S03]  /*2420*/  WARPGROUP.ARRIVE ;  /* 0x00000000000079c5 */ /* 0x000fc60000000000 */
[----:B------:R-:W-:Y:S03]  /*2430*/  STL.64 [R1+0xe18], R208 ;  /* 0x000e18d001007387 */ /* 0x000fe60000100a00 */
[----:B------:R-:W-:Y:S01]  /*2440*/  IGMMA.64x192x32.S8.S8 R24, gdesc[UR12], RZ, !UPT, gsb0 ;  /* 0x04e000000c1879f1 */ /* 0x000fe2000c0410ff */
[----:B------:R-:W-:Y:S01]  /*2450*/  STL.64 [R1+0xe10], R206 ;  /* 0x000e10ce01007387 */ /* 0x000fe20000100a00 */
[----:B------:R-:W-:Y:S01]  /*2460*/  UMOV UR14, UR10 ;  /* 0x0000000a000e7c82 */ /* 0x000fe20008000000 */
[----:B------:R-:W-:Y:S02]  /*2470*/  UMOV UR15, UR11 ;  /* 0x0000000b000f7c82 */ /* 0x000fe40008000000 */
[----:B------:R-:W-:Y:S04]  /*2480*/  STL.64 [R1+0xe08], R204 ;  /* 0x000e08cc01007387 */ /* 0x000fe80000100a00 */
        /* <DEDUP_REMOVED lines=41> */
[----:B------:R0:W-:Y:S01]  /*2720*/  STL.64 [R1+0xcb8], R120 ;  /* 0x000cb87801007387 */ /* 0x0001e20000100a00 */
[----:B------:R-:W-:-:S02]  /*2730*/  WARPGROUP.DEPBAR.LE gsb0, 0x0 ;  /* 0x00008000000079c5 */ /* 0x000fc40000010000 */
[----:B0-----:R-:W-:-:S06]  /*2740*/  WARPGROUP.ARRIVE ;  /* 0x00000000000079c5 */ /* 0x001fcc0000000000 */
[----:B------:R-:W-:Y:S03]  /*2750*/  IGMMA.64x192x32.S8.S8 R120, gdesc[UR12], RZ, !UPT, gsb0 ;  /* 0x04e000000c7879f1 */ /* 0x000fe6000c0410ff */
[----:B------:R-:W-:Y:S02]  /*2760*/  WARPGROUP.DEPBAR.LE gsb0, 0x0 ;  /* 0x00008000000079c5 */ /* 0x000fe40000010000 */
[----:B------:R-:W-:Y:S01]  /*2770*/  STL.64 [R1], R120 ;  /* 0x0000007801007387 */ /* 0x000fe20000100a00 */
[----:B------:R-:W-:Y:S01]  /*2780*/  MOV R2, R214 ;  /* 0x000000d600027202 */ /* 0x000fe20000000f00 */
[----:B------:R-:W-:Y:S01]  /*2790*/  IMAD.MOV.U32 R0, RZ, RZ, R215 ;  /* 0x000000ffff007224 */ /* 0x000fe200078e00d7 */
[----:B------:R-:W-:Y:S01]  /*27a0*/  MOV R5, R211 ;  /* 0x000000d300057202 */ /* 0x000fe20000000f00 */
[----:B------:R-:W-:Y:S01]  /*27b0*/  STL.64 [R1+0x8], R122 ;  /* 0x0000087a01007387 */ /* 0x000fe20000100a00 */
[----:B------:R-:W-:Y:S01]  /*27c0*/  IMAD.MOV.U32 R4, RZ, RZ, R212 ;  /* 0x000000ffff047224 */ /* 0x000fe200078e00d4 */
[----:B------:R-:W-:Y:S01]  /*27d0*/  MOV R8, R208 ;  /* 0x000000d000087202 */ /* 0x000fe20000000f00 */
[----:B------:R-:W-:Y:S01]  /*27e0*/  IMAD.MOV.U32 R3, RZ, RZ, R213 ;  /* 0x000000ffff037224 */ /* 0x000fe200078e00d5 */
        /* <DEDUP_REMOVED lines=45> */
[----:B------:R-:W-:-:S02]  /*2ac0*/  IMAD.MOV.U32 R232, RZ, RZ, R176 ;  /* 0x000000ffffe87224 */ /* 0x000fc400078e00b0 */
[----:B------:R-:W-:Y:S01]  /*2ad0*/  IMAD.MOV.U32 R231, RZ, RZ, R177 ;  /* 0x000000ffffe77224 */ /* 0x000fe200078e00b1 */
[----:B------:R-:W-:Y:S01]  /*2ae0*/  STL.64 [R1+0x70], R148 ;  /* 0x0000709401007387 */ /* 0x000fe20000100a00 */
[----:B------:R-:W-:Y:S02]  /*2af0*/  IMAD.MOV.U32 R234, RZ, RZ, R174 ;  /* 0x000000ffffea7224 */ /* 0x000fe400078e00ae */
[----:B------:R-:W-:Y:S01]  /*2b00*/  IMAD.MOV.U32 R235, RZ, RZ, R173 ;  /* 0x000000ffffeb7224 */ /* 0x000fe200078e00ad */
        /* <DEDUP_REMOVED lines=11> */
[----:B------:R0:W-:Y:S04]  /*2bc0*/  STL [R1+0xd0], R172 ;  /* 0x0000d0ac01007387 */ /* 0x0001e80000100800 */
[----:B------:R-:W2:Y:S04]  /*2bd0*/  LDL.LU.64 R214, [R1+0xe30] ;  /* 0x000e300001d67983 */ /* 0x000ea80000300a00 */
        /* <DEDUP_REMOVED lines=20> */
[----:B0-----:R-:W2:Y:S04]  /*2d20*/  LDL.LU.64 R172, [R1+0xd88] ;  /* 0x000d880001ac7983 */ /* 0x001ea80000300a00 */
        /* <DEDUP_REMOVED lines=25> */
[----:B------:R-:W2:Y:S01]  /*2ec0*/  LDL.LU.64 R120, [R1+0xcb8] ;  /* 0x000cb80001787983 */ /* 0x000ea20000300a00 */
[----:B------:R-:W-:-:S02]  /*2ed0*/  UIADD3 UR12, UR8, 0x2, URZ ;  /* 0x00000002080c7890 */ /* 0x000fc4000fffe03f */
[----:B------:R-:W-:Y:S01]  /*2ee0*/  UIADD3 UR14, UR6, 0x2, URZ ;  /* 0x00000002060e7890 */ /* 0x000fe2000fffe03f */
[----:B------:R-:W-:Y:S01]  /*2ef0*/  UMOV UR13, 0x40000040 ;  /* 0x40000040000d7882 */ /* 0x000fe20000000000 */
[----:B------:R-:W-:Y:S01]  /*2f00*/  UMOV UR15, 0x40000040 ;  /* 0x40000040000f7882 */ /* 0x000fe20000000000 */
[----:B--2---:R-:W-:-:S06]  /*2f10*/  WARPGROUP.ARRIVE ;  /* 0x00000000000079c5 */ /* 0x004fcc0000000000 */
[----:B------:R-:W-:Y:S03]  /*2f20*/  IGMMA.64x192x32.S8.S8 R120, gdesc[UR12], R120, gsb0 ;  /* 0x04e000000c7879f1 */ /* 0x000fe60008041078 */
[----:B------:R-:W-:Y:S02]  /*2f30*/  WARPGROUP.DEPBAR.LE gsb0, 0x0 ;  /* 0x00008000000079c5 */ /* 0x000fe40000010000 */
        /* <DEDUP_REMOVED lines=47> */
[----:B------:R0:W-:Y:S04]  /*3230*/  STL.64 [R1+0x2f8], R214 ;  /* 0x0002f8d601007387 */ /* 0x0001e80000100a00 */
        /* <DEDUP_REMOVED lines=48> */
[----:B------:R-:W-:Y:S01]  /*3540*/  UIADD3 UR18, UR6, 0x602, URZ ;  /* 0x0000060206127890 */ /* 0x000fe2000fffe03f */
[----:B------:R-:W-:Y:S01]  /*3550*/  UMOV UR16, UR12 ;  /* 0x0000000c00107c82 */ /* 0x000fe20008000000 */
[----:B------:R-:W-:Y:S01]  /*3560*/  UMOV UR17, UR13 ;  /* 0x0000000d00117c82 */ /* 0x000fe20008000000 */
        /* <DEDUP_REMOVED lines=53> */
[----:B------:R-:W3:Y:S04]  /*38c0*/  LDL.LU.64 R122, [R1+0x188] ;  /* 0x00018800017a7983 */ /* 0x000ee80000300a00 */
[----:B------:R-:W4:Y:S04]  /*38d0*/  LDL.LU.64 R124, [R1+0x190] ;  /* 0x00019000017c7983 */ /* 0x000f280000300a00 */
[----:B------:R-:W2:Y:S04]  /*38e0*/  LDL.LU.64 R126, [R1+0x198] ;  /* 0x00019800017e7983 */ /* 0x000ea80000300a00 */
        /* <DEDUP_REMOVED lines=43> */
[----:B------:R-:W4:Y:S01]  /*3ba0*/  LDL.LU.64 R214, [R1+0x2f8] ;  /* 0x0002f80001d67983 */ /* 0x000f220000300a00 */
[----:B------:R-:W-:Y:S01]  /*3bb0*/  UIADD3 UR16, UR8, 0x402, URZ ;  /* 0x0000040208107890 */ /* 0x000fe2000fffe03f */
[----:B------:R-:W-:Y:S01]  /*3bc0*/  WARPGROUP.ARRIVE ;  /* 0x00000000000079c5 */ /* 0x000fe20000000000 */
[----:B------:R-:W-:-:S07]  /*3bd0*/  UMOV UR17, 0x40000040 ;  /* 0x4000004000117882 */ /* 0x000fce0000000000 */
[----:B------:R-:W-:Y:S01]  /*3be0*/  IGMMA.64x192x32.S8.S8 R24, gdesc[UR16], R24, gsb0 ;  /* 0x04e00000101879f1 */ /* 0x000fe20008041018 */
[----:B----4-:R-:W-:Y:S04]  /*3bf0*/  STL.64 [R1+0xb30], R214 ;  /* 0x000b30d601007387 */ /* 0x010fe80000100a00 */
[----:B---3--:R-:W-:Y:S04]  /*3c00*/  STL.64 [R1+0xb28], R212 ;  /* 0x000b28d401007387 */ /* 0x008fe80000100a00 */
[----:B--2---:R-:W-:Y:S04]  /*3c10*/  STL.64 [R1+0xb20], R210 ;  /* 0x000b20d201007387 */ /* 0x004fe80000100a00 */
        /* <DEDUP_REMOVED lines=35> */
[----:B0-----:R-:W2:Y:S04]  /*3e50*/  LDL.LU R140, [R1] ;  /* 0x00000000018c7983 */ /* 0x001ea80000300800 */
[----:B------:R-:W2:Y:S04]  /*3e60*/  LDL.LU R141, [R1+0x4] ;  /* 0x00000400018d7983 */ /* 0x000ea80000300800 */
        /* <DEDUP_REMOVED lines=50> */
[----:B------:R-:W2:Y:S01]  /*4190*/  LDL.LU R192, [R1+0xd0] ;  /* 0x0000d00001c07983 */ /* 0x000ea20000300800 */
        /* <DEDUP_REMOVED lines=29> */
[----:B------:R-:W-:-:S02]  /*4370*/  WARPGROUP.DEPBAR.LE gsb0, 0x0 ;  /* 0x00008000000079c5 */ /* 0x000fc40000010000 */
[----:B------:R-:W-:Y:S01]  /*4380*/  IMAD.MOV.U32 R216, RZ, RZ, R20 ;  /* 0x000000ffffd87224 */ /* 0x000fe200078e0014 */
[----:B------:R-:W-:Y:S01]  /*4390*/  UMOV UR12, UR16 ;  /* 0x00000010000c7c82 */ /* 0x000fe20008000000 */
[----:B------:R-:W-:Y:S01]  /*43a0*/  IMAD.MOV.U32 R217, RZ, RZ, R19 ;  /* 0x000000ffffd97224 */ /* 0x000fe200078e0013 */
[----:B------:R-:W-:Y:S01]  /*43b0*/  UMOV UR13, UR17 ;  /* 0x00000011000d7c82 */ /* 0x000fe20008000000 */
[----:B------:R-:W-:Y:S01]  /*43c0*/  IMAD.MOV.U32 R219, RZ, RZ, R17 ;  /* 0x000000ffffdb7224 */ /* 0x000fe200078e0011 */
[----:B------:R-:W-:Y:S01]  /*43d0*/  STL.64 [R1+0xa00], R138 ;  /* 0x000a008a01007387 */ /* 0x000fe20000100a00 */
[----:B------:R-:W-:Y:S02]  /*43e0*/  IMAD.MOV.U32 R220, RZ, RZ, R16 ;  /* 0x000000ffffdc7224 */ /* 0x000fe400078e0010 */
[----:B------:R-:W-:Y:S01]  /*43f0*/  IMAD.MOV.U32 R222, RZ, RZ, R14 ;  /* 0x000000ffffde7224 */ /* 0x000fe200078e000e */
[----:B------:R-:W-:Y:S01]  /*4400*/  STL.64 [R1+0x9f8], R136 ;  /* 0x0009f88801007387 */ /* 0x000fe20000100a00 */
[----:B------:R-:W-:-:S02]  /*4410*/  IMAD.MOV.U32 R223, RZ, RZ, R13 ;  /* 0x000000ffffdf7224 */ /* 0x000fc400078e000d */
[----:B------:R-:W-:Y:S01]  /*4420*/  IMAD.MOV.U32 R225, RZ, RZ, R11 ;  /* 0x000000ffffe17224 */ /* 0x000fe200078e000b */
[----:B------:R-:W-:Y:S01]  /*4430*/  STL.64 [R1+0x9f0], R134 ;  /* 0x0009f08601007387 */ /* 0x000fe20000100a00 */
[----:B------:R-:W-:Y:S02]  /*4440*/  IMAD.MOV.U32 R226, RZ, RZ, R10 ;  /* 0x000000ffffe27224 */ /* 0x000fe400078e000a */
        /* <DEDUP_REMOVED lines=8> */
[----:B------:R-:W-:-:S03]  /*44d0*/  IMAD.MOV.U32 R235, RZ, RZ, R0 ;  /* 0x000000ffffeb7224 */ /* 0x000fc600078e0000 */
[----:B------:R-:W-:Y:S04]  /*44e0*/  STL.64 [R1+0x9d0], R126 ;  /* 0x0009d07e01007387 */ /* 0x000fe80000100a00 */
[----:B------:R-:W-:Y:S04]  /*44f0*/  STL.64 [R1+0x9c8], R124 ;  /* 0x0009c87c01007387 */ /* 0x000fe80000100a00 */
[----:B------:R-:W-:Y:S04]  /*4500*/  STL.64 [R1+0x9c0], R122 ;  /* 0x0009c07a01007387 */ /* 0x000fe80000100a00 */
[----:B------:R-:W-:Y:S04]  /*4510*/  STL.64 [R1+0x9b8], R120 ;  /* 0x0009b87801007387 */ /* 0x000fe80000100a00 */
[----:B------:R-:W-:Y:S04]  /*4520*/  STL [R1+0x830], R67 ;  /* 0x0008304301007387 */ /* 0x000fe80000100800 */
        /* <DEDUP_REMOVED lines=51> */
[----:B------:R-:W-:Y:S01]  /*4860*/  STL [R1+0x760], R119 ;  /* 0x0007607701007387 */ /* 0x000fe20000100800 */
[----:B--2---:R-:W-:-:S06]  /*4870*/  WARPGROUP.ARRIVE ;  /* 0x00000000000079c5 */ /* 0x004fcc0000000000 */
[----:B------:R-:W-:Y:S03]  /*4880*/  IGMMA.64x192x32.S8.S8 R140, gdesc[UR12], R140, gsb0 ;  /* 0x04e000000c8c79f1 */ /* 0x000fe6000804108c */
[----:B------:R-:W-:Y:S02]  /*4890*/  WARPGROUP.DEPBAR.LE gsb0, 0x0 ;  /* 0x00008000000079c5 */ /* 0x000fe40000010000 */
[----:B------:R-:W-:Y:S04]  /*48a0*/  STL.64 [R1], R140 ;  /* 0x0000008c01007387 */ /* 0x000fe80000100a00 */
        /* <DEDUP_REMOVED lines=37> */
[----:B------:R1:W-:Y:S04]  /*4b00*/  STL.64 [R1+0x130], R216 ;  /* 0x000130d801007387 */ /* 0x0003e80000100a00 */
[----:B------:R2:W-:Y:S04]  /*4b10*/  STL.64 [R1+0x138], R218 ;  /* 0x000138da01007387 */ /* 0x0005e80000100a00 */
[----:B------:R-:W-:Y:S04]  /*4b20*/  STL.64 [R1+0x140], R220 ;  /* 0x000140dc01007387 */ /* 0x000fe80000100a00 */
[----:B------:R3:W-:Y:S04]  /*4b30*/  STL.64 [R1+0x148], R222 ;  /* 0x000148de01007387 */ /* 0x0007e80000100a00 */
[----:B------:R4:W-:Y:S04]  /*4b40*/  STL.64 [R1+0x150], R224 ;  /* 0x000150e001007387 */ /* 0x0009e80000100a00 */
[----:B------:R-:W-:Y:S04]  /*4b50*/  STL.64 [R1+0x158], R226 ;  /* 0x000158e201007387 */ /* 0x000fe80000100a00 */
[----:B------:R4:W-:Y:S04]  /*4b60*/  STL.64 [R1+0x160], R228 ;  /* 0x000160e401007387 */ /* 0x0009e80000100a00 */
[----:B------:R4:W-:Y:S04]  /*4b70*/  STL.64 [R1+0x168], R230 ;  /* 0x000168e601007387 */ /* 0x0009e80000100a00 */
        /* <DEDUP_REMOVED lines=57> */
[----:B------:R-:W-:Y:S01]  /*4f10*/  IMAD.MOV.U32 R2, RZ, RZ, R214 ;  /* 0x000000ffff027224 */ /* 0x000fe200078e00d6 */
[----:B------:R-:W-:Y:S01]  /*4f20*/  MOV R3, R213 ;  /* 0x000000d500037202 */ /* 0x000fe20000000f00 */
[----:B------:R-:W-:Y:S01]  /*4f30*/  IMAD.MOV.U32 R0, RZ, RZ, R215 ;  /* 0x000000ffff007224 */ /* 0x000fe200078e00d7 */
[----:B------:R-:W-:Y:S01]  /*4f40*/  MOV R6, R210 ;  /* 0x000000d200067202 */ /* 0x000fe20000000f00 */
[----:B------:R-:W-:Y:S01]  /*4f50*/  IMAD.MOV.U32 R4, RZ, RZ, R212 ;  /* 0x000000ffff047224 */ /* 0x000fe200078e00d4 */
[----:B------:R-:W2:Y:S01]  /*4f60*/  LDL.LU.64 R214, [R1+0x9b0] ;  /* 0x0009b00001d67983 */ /* 0x000ea20000300a00 */
        /* <DEDUP_REMOVED lines=21> */
[----:B-1----:R-:W-:Y:S01]  /*50c0*/  MOV R216, R192 ;  /* 0x000000c000d87202 */ /* 0x002fe20000000f00 */
[----:B------:R-:W-:Y:S01]  /*50d0*/  IMAD.MOV.U32 R22, RZ, RZ, R194 ;  /* 0x000000ffff167224 */ /* 0x000fe200078e00c2 */
[----:B------:R-:W2:Y:S01]  /*50e0*/  LDL.LU.64 R202, [R1+0x980] ;  /* 0x0009800001ca7983 */ /* 0x000ea20000300a00 */
[----:B------:R-:W-:Y:S01]  /*50f0*/  IMAD.MOV.U32 R23, RZ, RZ, R193 ;  /* 0x000000ffff177224 */ /* 0x000fe200078e00c1 */
[----:B------:R-:W-:Y:S01]  /*5100*/  MOV R219, R189 ;  /* 0x000000bd00db7202 */ /* 0x000fe20000000f00 */
[----:B------:R-:W-:Y:S01]  /*5110*/  IMAD.MOV.U32 R218, RZ, RZ, R190 ;  /* 0x000000ffffda7224 */ /* 0x000fe200078e00be */
[----:B------:R-:W2:Y:S01]  /*5120*/  LDL.LU.64 R200, [R1+0x978] ;  /* 0x0009780001c87983 */ /* 0x000ea20000300a00 */
[----:B------:R-:W-:Y:S01]  /*5130*/  IMAD.MOV.U32 R217, RZ, RZ, R191 ;  /* 0x000000ffffd97224 */ /* 0x000fe200078e00bf */
[----:B---3--:R-:W-:Y:S01]  /*5140*/  MOV R222, R186 ;  /* 0x000000ba00de7202 */ /* 0x008fe20000000f00 */
[----:B------:R-:W-:Y:S01]  /*5150*/  IMAD.MOV.U32 R220, RZ, RZ, R188 ;  /* 0x000000ffffdc7224 */ /* 0x000fe200078e00bc */
[----:B------:R-:W2:Y:S01]  /*5160*/  LDL.LU.64 R198, [R1+0x970] ;  /* 0x0009700001c67983 */ /* 0x000ea20000300a00 */
[----:B------:R-:W-:Y:S01]  /*5170*/  IMAD.MOV.U32 R221, RZ, RZ, R187 ;  /* 0x000000ffffdd7224 */ /* 0x000fe200078e00bb */
[----:B----4-:R-:W-:Y:S01]  /*5180*/  MOV R225, R183 ;  /* 0x000000b700e17202 */ /* 0x010fe20000000f00 */
        /* <DEDUP_REMOVED lines=86> */
[----:B------:R-:W-:-:S03]  /*56f0*/  IMAD.MOV.U32 R68, RZ, RZ, R121 ;  /* 0x000000ffff447224 */ /* 0x000fc600078e0079 */
        /* <DEDUP_REMOVED lines=71> */
[----:B------:R3:W-:Y:S01]  /*5b70*/  STL.64 [R1+0x460], R120 ;  /* 0x0004607801007387 */ /* 0x0007e20000100a00 */
[----:B0-----:R-:W-:Y:S01]  /*5b80*/  MOV R126, R73 ;  /* 0x00000049007e7202 */ /* 0x001fe20000000f00 */
[----:B-1----:R-:W-:-:S02]  /*5b90*/  IMAD.MOV.U32 R124, RZ, RZ, R71 ;  /* 0x000000ffff7c7224 */ /* 0x002fc400078e0047 */
[----:B--2---:R-:W-:Y:S01]  /*5ba0*/  IMAD.MOV.U32 R122, RZ, RZ, R69 ;  /* 0x000000ffff7a7224 */ /* 0x004fe200078e0045 */
[----:B------:R-:W-:Y:S02]  /*5bb0*/  MOV R123, R70 ;  /* 0x00000046007b7202 */ /* 0x000fe40000000f00 */
[----:B---3--:R-:W-:Y:S01]  /*5bc0*/  MOV R120, R67 ;  /* 0x0000004300787202 */ /* 0x008fe20000000f00 */
[----:B------:R-:W-:Y:S01]  /*5bd0*/  IMAD.MOV.U32 R121, RZ, RZ, R68 ;  /* 0x000000ffff797224 */ /* 0x000fe200078e0044 */
[----:B------:R-:W2:Y:S01]  /*5be0*/  LDL.LU R67, [R1+0x830] ;  /* 0x0008300001437983 */ /* 0x000ea20000300800 */
[----:B------:R-:W-:-:S03]  /*5bf0*/  IMAD.MOV.U32 R125, RZ, RZ, R72 ;  /* 0x000000ffff7d7224 */ /* 0x000fc600078e0048 */
[----:B------:R-:W2:Y:S04]  /*5c00*/  LDL.LU R68, [R1+0x82c] ;  /* 0x00082c0001447983 */ /* 0x000ea80000300800 */
[----:B------:R-:W2:Y:S01]  /*5c10*/  LDL.LU R69, [R1+0x828] ;  /* 0x0008280001457983 */ /* 0x000ea20000300800 */
[----:B------:R-:W-:-:S03]  /*5c20*/  IMAD.MOV.U32 R127, RZ, RZ, R74 ;  /* 0x000000ffff7f7224 */ /* 0x000fc600078e004a */
[----:B------:R-:W2:Y:S01]  /*5c30*/  LDL.LU R70, [R1+0x824] ;  /* 0x0008240001467983 */ /* 0x000ea20000300800 */
[----:B------:R-:W-:-:S03]  /*5c40*/  IMAD.MOV.U32 R128, RZ, RZ, R75 ;  /* 0x000000ffff807224 */ /* 0x000fc600078e004b */
[----:B------:R-:W2:Y:S01]  /*5c50*/  LDL.LU R71, [R1+0x820] ;  /* 0x0008200001477983 */ /* 0x000ea20000300800 */
[----:B------:R-:W-:-:S03]  /*5c60*/  MOV R129, R76 ;  /* 0x0000004c00817202 */ /* 0x000fc60000000f00 */
        /* <DEDUP_REMOVED lines=95> */
[----:B------:R-:W-:-:S02]  /*6260*/  IMAD.MOV.U32 R212, RZ, RZ, R4 ;  /* 0x000000ffffd47224 */ /* 0x000fc400078e0004 */
[----:B------:R-:W-:Y:S01]  /*6270*/  IMAD.MOV.U32 R211, RZ, RZ, R5 ;  /* 0x000000ffffd37224 */ /* 0x000fe200078e0005 */
[----:B------:R-:W-:Y:S01]  /*6280*/  MOV R207, R9 ;  /* 0x0000000900cf7202 */ /* 0x000fe20000000f00 */
[----:B------:R-:W-:Y:S02]  /*6290*/  IMAD.MOV.U32 R208, RZ, RZ, R8 ;  /* 0x000000ffffd07224 */ /* 0x000fe400078e0008 */
        /* <DEDUP_REMOVED lines=20> */
[----:B------:R-:W-:-:S03]  /*63e0*/  IMAD.MOV.U32 R193, RZ, RZ, R23 ;  /* 0x000000ffffc17224 */ /* 0x000fc600078e0017 */
[----:B------:R-:W-:Y:S01]  /*63f0*/  STL.64 [R1+0x730], R204 ;  /* 0x000730cc01007387 */ /* 0x000fe20000100a00 */
[----:B------:R-:W-:Y:S01]  /*6400*/  IMAD.MOV.U32 R190, RZ, RZ, R218 ;  /* 0x000000ffffbe7224 */ /* 0x000fe200078e00da */
[----:B------:R-:W-:Y:S01]  /*6410*/  MOV R189, R219 ;  /* 0x000000db00bd7202 */ /* 0x000fe20000000f00 */
[----:B------:R-:W-:Y:S01]  /*6420*/  IMAD.MOV.U32 R191, RZ, RZ, R217 ;  /* 0x000000ffffbf7224 */ /* 0x000fe200078e00d9 */
[----:B------:R-:W-:Y:S01]  /*6430*/  STL.64 [R1+0x728], R202 ;  /* 0x000728ca01007387 */ /* 0x000fe20000100a00 */
[----:B------:R-:W-:Y:S01]  /*6440*/  IMAD.MOV.U32 R188, RZ, RZ, R220 ;  /* 0x000000ffffbc7224 */ /* 0x000fe200078e00dc */
[----:B------:R-:W-:Y:S02]  /*6450*/  MOV R186, R222 ;  /* 0x000000de00ba7202 */ /* 0x000fe40000000f00 */
        /* <DEDUP_REMOVED lines=21> */
[----:B------:R-:W-:-:S03]  /*65b0*/  IMAD.MOV.U32 R173, RZ, RZ, R235 ;  /* 0x000000ffffad7224 */ /* 0x000fc600078e00eb */
        /* <DEDUP_REMOVED lines=33> */
[----:B0-----:R-:W3:Y:S04]  /*67d0*/  LDL.LU.64 R120, [R1] ;  /* 0x0000000001787983 */ /* 0x001ee80000300a00 */
[----:B------:R-:W3:Y:S04]  /*67e0*/  LDL.LU.64 R122, [R1+0x8] ;  /* 0x00000800017a7983 */ /* 0x000ee80000300a00 */
        /* <DEDUP_REMOVED lines=45> */
[----:B------:R-:W3:Y:S01]  /*6ac0*/  LDL.LU.64 R214, [R1+0x178] ;  /* 0x0001780001d67983 */ /* 0x000ee20000300a00 */
[----:B------:R-:W-:Y:S01]  /*6ad0*/  UIADD3 UR16, UR8, 0x404, URZ ;  /* 0x0000040408107890 */ /* 0x000fe2000fffe03f */
[----:B--2---:R-:W-:Y:S01]  /*6ae0*/  WARPGROUP.ARRIVE ;  /* 0x00000000000079c5 */ /* 0x004fe20000000000 */
[----:B------:R-:W-:-:S07]  /*6af0*/  UMOV UR17, 0x40000040 ;  /* 0x4000004000117882 */ /* 0x000fce0000000000 */
[----:B------:R-:W-:Y:S01]  /*6b00*/  IGMMA.64x192x32.S8.S8 R24, gdesc[UR16], R24, gsb0 ;  /* 0x04e00000101879f1 */ /* 0x000fe20008041018 */
[----:B------:R-:W-:Y:S01]  /*6b10*/  UMOV UR12, UR16 ;  /* 0x00000010000c7c82 */ /* 0x000fe20008000000 */
[----:B------:R-:W-:Y:S01]  /*6b20*/  UMOV UR13, UR17 ;  /* 0x00000011000d7c82 */ /* 0x000fe20008000000 */
[----:B------:R-:W-:Y:S02]  /*6b30*/  WARPGROUP.DEPBAR.LE gsb0, 0x0 ;  /* 0x00008000000079c5 */ /* 0x000fe40000010000 */
[----:B---3--:R-:W-:-:S06]  /*6b40*/  WARPGROUP.ARRIVE ;  /* 0x00000000000079c5 */ /* 0x008fcc0000000000 */
        /* <DEDUP_REMOVED lines=24> */
[----:B------:R-:W-:Y:S01]  /*6cd0*/  STL.64 [R1+0xb0], R164 ;  /* 0x0000b0a401007387 */ /* 0x000fe20000100a00 */
[----:B------:R-:W-:-:S03]  /*6ce0*/  MOV R3, R214 ;  /* 0x000000d600037202 */ /* 0x000fc60000000f00 */
[----:B------:R-:W-:Y:S01]  /*6cf0*/  STL.64 [R1+0xb8], R166 ;  /* 0x0000b8a601007387 */ /* 0x000fe20000100a00 */
[----:B------:R-:W-:-:S03]  /*6d00*/  IMAD.MOV.U32 R2, RZ, RZ, R215 ;  /* 0x000000ffff027224 */ /* 0x000fc600078e00d7 */
[----:B------:R-:W-:Y:S01]  /*6d10*/  STL.64 [R1+0xc0], R168 ;  /* 0x0000c0a801007387 */ /* 0x000fe20000100a00 */
[----:B------:R-:W-:Y:S01]  /*6d20*/  MOV R6, R212 ;  /* 0x000000d400067202 */ /* 0x000fe20000000f00 */
[----:B------:R-:W-:Y:S02]  /*6d30*/  IMAD.MOV.U32 R5, RZ, RZ, R213 ;  /* 0x000000ffff057224 */ /* 0x000fe400078e00d5 */
[----:B------:R-:W-:Y:S01]  /*6d40*/  STL.64 [R1+0xc8], R170 ;  /* 0x0000c8aa01007387 */ /* 0x000fe20000100a00 */
[----:B------:R-:W-:Y:S01]  /*6d50*/  MOV R8, R210 ;  /* 0x000000d200087202 */ /* 0x000fe20000000f00 */
[----:B------:R-:W-:Y:S02]  /*6d60*/  IMAD.MOV.U32 R7, RZ, RZ, R211 ;  /* 0x000000ffff077224 */ /* 0x000fe400078e00d3 */
[----:B------:R0:W-:Y:S01]  /*6d70*/  STL [R1+0xd0], R172 ;  /* 0x0000d0ac01007387 */ /* 0x0001e20000100800 */
[----:B------:R-:W-:Y:S01]  /*6d80*/  MOV R10, R208 ;  /* 0x000000d0000a7202 */ /* 0x000fe20000000f00 */
[----:B------:R-:W-:-:S02]  /*6d90*/  IMAD.MOV.U32 R9, RZ, RZ, R209 ;  /* 0x000000ffff097224 */ /* 0x000fc400078e00d1 */
[----:B------:R-:W2:Y:S01]  /*6da0*/  LDL.LU.64 R214, [R1+0x758] ;  /* 0x0007580001d67983 */ /* 0x000ea20000300a00 */
[----:B------:R-:W-:Y:S01]  /*6db0*/  MOV R12, R206 ;  /* 0x000000ce000c7202 */ /* 0x000fe20000000f00 */
[----:B------:R-:W-:Y:S02]  /*6dc0*/  IMAD.MOV.U32 R11, RZ, RZ, R207 ;  /* 0x000000ffff0b7224 */ /* 0x000fe400078e00cf */
[----:B------:R-:W2:Y:S01]  /*6dd0*/  LDL.LU.64 R212, [R1+0x750] ;  /* 0x0007500001d47983 */ /* 0x000ea20000300a00 */
[----:B------:R-:W-:Y:S01]  /*6de0*/  MOV R14, R204 ;  /* 0x000000cc000e7202 */ /* 0x000fe20000000f00 */
[----:B------:R-:W-:Y:S02]  /*6df0*/  IMAD.MOV.U32 R13, RZ, RZ, R205 ;  /* 0x000000ffff0d7224 */ /* 0x000fe400078e00cd */
[----:B------:R-:W2:Y:S01]  /*6e00*/  LDL.LU.64 R210, [R1+0x748] ;  /* 0x0007480001d27983 */ /* 0x000ea20000300a00 */
        /* <DEDUP_REMOVED lines=42> */
[----:B------:R-:W-:-:S03]  /*70b0*/  IMAD.MOV.U32 R23, RZ, RZ, R174 ;  /* 0x000000ffff177224 */ /* 0x000fc600078e00ae */
[----:B------:R-:W2:Y:S01]  /*70c0*/  LDL.LU.64 R180, [R1+0x6d0] ;  /* 0x0006d00001b47983 */ /* 0x000ea20000300a00 */
[----:B------:R-:W-:Y:S01]  /*70d0*/  IMAD.MOV.U32 R22, RZ, RZ, R175 ;  /* 0x000000ffff167224 */ /* 0x000fe200078e00af */
[----:B------:R-:W-:Y:S02]  /*70e0*/  MOV R0, R173 ;  /* 0x000000ad00007202 */ /* 0x000fe40000000f00 */
        /* <DEDUP_REMOVED lines=231> */
[----:B------:R-:W-:Y:S01]  /*7f60*/  UIADD3 UR8, UR8, 0x406, URZ ;  /* 0x0000040608087890 */ /* 0x000fe2000fffe03f */
[----:B------:R-:W-:Y:S01]  /*7f70*/  WARPGROUP.ARRIVE ;  /* 0x00000000000079c5 */ /* 0x000fe20000000000 */
[----:B------:R-:W-:Y:S01]  /*7f80*/  UMOV UR10, UR18 ;  /* 0x00000012000a7c82 */ /* 0x000fe20008000000 */
[----:B------:R-:W-:Y:S01]  /*7f90*/  UMOV UR11, UR19 ;  /* 0x00000013000b7c82 */ /* 0x000fe20008000000 */
[----:B------:R-:W-:-:S05]  /*7fa0*/  UMOV UR9, 0x40000040 ;  /* 0x4000004000097882 */ /* 0x000fca0000000000 */
[----:B------:R-:W-:Y:S01]  /*7fb0*/  IGMMA.64x192x32.S8.S8 R24, gdesc[UR8], R24, gsb0 ;  /* 0x04e00000081879f1 */ /* 0x000fe20008041018 */
        /* <DEDUP_REMOVED lines=38> */
[----:B------:R-:W-:Y:S01]  /*8220*/  UMOV UR10, UR14 ;  /* 0x0000000e000a7c82 */ /* 0x000fe20008000000 */
[----:B------:R-:W-:Y:S01]  /*8230*/  UMOV UR11, UR15 ;  /* 0x0000000f000b7c82 */ /* 0x000fe20008000000 */
[----:B------:R0:W5:Y:S04]  /*8240*/  LDL.LU R0, [R1+0x45c] ;  /* 0x00045c0001007983 */ /* 0x0001680000300800 */
[----:B------:R0:W5:Y:S04]  /*8250*/  LDL.LU R23, [R1+0x458] ;  /* 0x0004580001177983 */ /* 0x0001680000300800 */
[----:B------:R0:W5:Y:S04]  /*8260*/  LDL.LU R22, [R1+0x454] ;  /* 0x0004540001167983 */ /* 0x0001680000300800 */
[----:B------:R0:W5:Y:S04]  /*8270*/  LDL.LU R19, [R1+0x450] ;  /* 0x0004500001137983 */ /* 0x0001680000300800 */
[----:B------:R0:W5:Y:S04]  /*8280*/  LDL.LU R18, [R1+0x44c] ;  /* 0x00044c0001127983 */ /* 0x0001680000300800 */
[----:B------:R0:W5:Y:S04]  /*8290*/  LDL.LU R17, [R1+0x448] ;  /* 0x0004480001117983 */ /* 0x0001680000300800 */
[----:B------:R0:W5:Y:S04]  /*82a0*/  LDL.LU R16, [R1+0x444] ;  /* 0x0004440001107983 */ /* 0x0001680000300800 */
[----:B------:R0:W5:Y:S01]  /*82b0*/  LDL.LU R4, [R1+0x440] ;  /* 0x0004400001047983 */ /* 0x0001620000300800 */
[----:B------:R-:W-:-:S02]  /*82c0*/  WARPGROUP.DEPBAR.LE gsb0, 0x0 ;  /* 0x00008000000079c5 */ /* 0x000fc40000010000 */
        /* <DEDUP_REMOVED lines=51> */
[----:B-1----:R0:W5:Y:S04]  /*8600*/  LDL.LU.64 R214, [R1+0x438] ;  /* 0x0004380001d67983 */ /* 0x0021680000300a00 */
[----:B------:R0:W5:Y:S04]  /*8610*/  LDL.LU.64 R212, [R1+0x430] ;  /* 0x0004300001d47983 */ /* 0x0001680000300a00 */
        /* <DEDUP_REMOVED lines=35> */
[----:B------:R0:W5:Y:S01]  /*8850*/  LDL.LU.64 R140, [R1+0x310] ;  /* 0x00031000018c7983 */ /* 0x0001620000300a00 */
[----:B------:R-:W-:Y:S05]  /*8860*/  @!P1 BRA `(.L_x_18) ;  /* 0x0000008000889947 */ /* 0x000fea0003800000 */
[----:B------:R-:W-:Y:S02]  /*8870*/  UIADD3 UR5, UR39, 0x1, URZ ;  /* 0x0000000127057890 */ /* 0x000fe4000fffe03f */
[----:B------:R-:W-:Y:S02]  /*8880*/  MOV R2, UR39 ;  /* 0x0000002700027c02 */ /* 0x000fe40008000f00 */
[----:B------:R-:W-:-:S04]  /*8890*/  UISETP.NE.AND UP0, UPT, UR5, 0x2, UPT ;  /* 0x000000020500788c */ /* 0x000fc8000bf05270 */
[----:B------:R-:W-:Y:S02]  /*88a0*/  USEL UR6, URZ, 0x1, UP0 ;  /* 0x000000013f067887 */ /* 0x000fe40008000000 */
[----:B------:R-:W-:Y:S02]  /*88b0*/  USEL UR5, UR5, URZ, UP0 ;  /* 0x0000003f05057287 */ /* 0x000fe40008000000 */
[----:B------:R-:W-:-:S06]  /*88c0*/  ULOP3.LUT UR6, UR38, UR6, URZ, 0x3c, !UPT ;  /* 0x0000000626067292 */ /* 0x000fcc000f8e3c3f */
[----:B------:R-:W-:-:S07]  /*88d0*/  IMAD.U32 R3, RZ, RZ, UR6 ;  /* 0x00000006ff037e24 */ /* 0x000fce000f8e00ff */
.L_x_25:
[----:B-1----:R-:W-:Y:S05]  /*88e0*/  @!P0 BRA `(.L_x_19) ;  /* 0x0000000000048947 */ /* 0x002fea0003800000 */
[----:B------:R-:W-:Y:S01]  /*88f0*/  BPT.TRAP 0x1 ;  /* 0x000000040000795c */ /* 0x000fe20000300000 */
.L_x_19:
[----:B------:R-:W1:Y:S01]  /*8900*/  S2UR UR7, SR_CgaCtaId ;  /* 0x00000000000779c3 */ /* 0x000e620000008800 */
[----:B------:R-:W-:Y:S01]  /*8910*/  UMOV UR6, 0x400 ;  /* 0x0000040000067882 */ /* 0x000fe20000000000 */
[----:B------:R-:W-:Y:S02]  /*8920*/  MOV R5, UR5 ;  /* 0x0000000500057c02 */ /* 0x000fe40008000f00 */
[----:B------:R-:W-:Y:S01]  /*8930*/  SHF.L.U32 R6, R3, 0x1f, RZ ;  /* 0x0000001f03067819 */ /* 0x000fe200000006ff */
[----:B-1----:R-:W-:-:S06]  /*8940*/  ULEA UR6, UR7, UR6, 0x18 ;  /* 0x0000000607067291 */ /* 0x002fcc000f8ec03f */
[----:B-----5:R-:W-:-:S05]  /*8950*/  IMAD.U32 R0, RZ, RZ, UR6 ;  /* 0x00000006ff007e24 */ /* 0x020fca000f8e00ff */
[----:B------:R-:W-:-:S04]  /*8960*/  LEA R5, R5, R0, 0x3 ;  /* 0x0000000005057211 */ /* 0x000fc800078e18ff */
[----:B------:R1:W2:Y:S01]  /*8970*/  SYNCS.PHASECHK.TRANS64.TRYWAIT P1, [R5+URZ], R6 ;  /* 0x00000006050075a7 */ /* 0x0002a2000802017f */
[----:B------:R-:W-:Y:S05]  /*8980*/  @!P0 BRA `(.L_x_20) ;  /* 0x0000000000048947 */ /* 0x000fea0003800000 */
[----:B------:R-:W-:Y:S01]  /*8990*/  BPT.TRAP 0x1 ;  /* 0x000000040000795c */ /* 0x000fe20000300000 */
.L_x_20:
[----:B--2---:R-:W-:Y:S05]  /*89a0*/  @P1 BRA `(.L_x_21) ;  /* 0x0000000000081947 */ /* 0x004fea0003800000 */
[----:B------:R-:W2:Y:S02]  /*89b0*/  SYNCS.PHASECHK.TRANS64.TRYWAIT P1, [R5+URZ], R6 ;  /* 0x00000006050075a7 */ /* 0x000ea4000802017f */
[----:B--2---:R-:W-:Y:S05]  /*89c0*/  @!P1 BRA `(.L_x_22) ;  /* 0x000001dc00849947 */ /* 0x004fea0003800000 */
.L_x_21:
        /* <DEDUP_REMOVED lines=48> */
[----:B---3--:R-:W3:Y:S04]  /*8cd0*/  LDL.LU.64 R24, [R1+0x180] ;  /* 0x0001800001187983 */ /* 0x008ee80000300a00 */
        /* <DEDUP_REMOVED lines=47> */
[----:B------:R-:W-:-:S02]  /*8fd0*/  ULEA UR8, UR5, UR41, 0xb ;  /* 0x0000002905087291 */ /* 0x000fc4000f8e583f */
[----:B------:R-:W-:Y:S01]  /*8fe0*/  UIMAD UR6, UR5, 0xc00, UR4 ;  /* 0x00000c00050678a4 */ /* 0x000fe2000f8e0204 */
[----:B------:R-:W-:Y:S01]  /*8ff0*/  STL [R1+0x464], R23 ;  /* 0x0004641701007387 */ /* 0x000fe20000100800 */
[----:B------:R-:W-:Y:S01]  /*9000*/  UMOV UR9, 0x40000040 ;  /* 0x4000004000097882 */ /* 0x000fe20000000000 */
[----:B------:R-:W-:-:S04]  /*9010*/  UMOV UR11, 0x40000040 ;  /* 0x40000040000b7882 */ /* 0x000fc80000000000 */
[----:B------:R-:W-:Y:S01]  /*9020*/  UMOV UR10, UR6 ;  /* 0x00000006000a7c82 */ /* 0x000fe20008000000 */
[----:B------:R-:W-:Y:S01]  /*9030*/  UIADD3 UR14, UR6, 0x600, URZ ;  /* 0x00000600060e7890 */ /* 0x000fe2000fffe03f */
[----:B------:R-:W-:Y:S01]  /*9040*/  STL [R1+0x460], R22 ;  /* 0x0004601601007387 */ /* 0x000fe20000100800 */
[----:B------:R-:W-:Y:S01]  /*9050*/  UMOV UR12, UR8 ;  /* 0x00000008000c7c82 */ /* 0x000fe20008000000 */
[----:B------:R-:W-:Y:S01]  /*9060*/  UMOV UR13, UR9 ;  /* 0x00000009000d7c82 */ /* 0x000fe20008000000 */
[----:B------:R-:W-:Y:S01]  /*9070*/  UMOV UR15, 0x40000040 ;  /* 0x40000040000f7882 */ /* 0x000fe20000000000 */
[----:B------:R-:W-:Y:S04]  /*9080*/  STL [R1+0x45c], R19 ;  /* 0x00045c1301007387 */ /* 0x000fe80000100800 */
[----:B------:R-:W-:Y:S04]  /*9090*/  STL [R1+0x458], R18 ;  /* 0x0004581201007387 */ /* 0x000fe80000100800 */
[----:B------:R-:W-:Y:S04]  /*90a0*/  STL [R1+0x454], R17 ;  /* 0x0004541101007387 */ /* 0x000fe80000100800 */
[----:B------:R-:W-:Y:S04]  /*90b0*/  STL [R1+0x450], R16 ;  /* 0x0004501001007387 */ /* 0x000fe80000100800 */
[----:B------:R-:W-:Y:S04]  /*90c0*/  STL [R1+0x44c], R4 ;  /* 0x00044c0401007387 */ /* 0x000fe80000100800 */
[----:B------:R-:W-:Y:S04]  /*90d0*/  STL [R1+0x448], R3 ;  /* 0x0004480301007387 */ /* 0x000fe80000100800 */
[----:B------:R4:W-:Y:S04]  /*90e0*/  STL [R1+0x444], R2 ;  /* 0x0004440201007387 */ /* 0x0009e80000100800 */
[----:B------:R0:W-:Y:S01]  /*90f0*/  STL [R1+0x440], R0 ;  /* 0x0004400001007387 */ /* 0x0001e20000100800 */
[----:B---3--:R-:W-:-:S06]  /*9100*/  WARPGROUP.ARRIVE ;  /* 0x00000000000079c5 */ /* 0x008fcc0000000000 */
[----:B------:R-:W-:Y:S03]  /*9110*/  IGMMA.64x192x32.S8.S8 R24, gdesc[UR8], R24, gsb0 ;  /* 0x04e00000081879f1 */ /* 0x000fe60008041018 */
[----:B------:R-:W-:Y:S02]  /*9120*/  WARPGROUP.DEPBAR.LE gsb0, 0x0 ;  /* 0x00008000000079c5 */ /* 0x000fe40000010000 */
[----:B------:R-:W-:Y:S01]  /*9130*/  WARPGROUP.ARRIVE ;  /* 0x00000000000079c5 */ /* 0x000fe20000000000 */
[----:B------:R-:W-:Y:S01]  /*9140*/  STL.64 [R1+0x180], R24 ;  /* 0x0001801801007387 */ /* 0x000fe20000100a00 */
[----:B----4-:R-:W-:Y:S01]  /*9150*/  MOV R2, R118 ;  /* 0x0000007600027202 */ /* 0x010fe20000000f00 */
[----:B0-----:R-:W-:Y:S01]  /*9160*/  IMAD.MOV.U32 R0, RZ, RZ, R119 ;  /* 0x000000ffff007224 */ /* 0x001fe200078e0077 */
[----:B------:R-:W-:Y:S01]  /*9170*/  MOV R4, R116 ;  /* 0x0000007400047202 */ /* 0x000fe20000000f00 */
[----:B------:R-:W-:Y:S01]  /*9180*/  STL.64 [R1+0x188], R26 ;  /* 0x0001881a01007387 */ /* 0x000fe20000100a00 */
[----:B------:R-:W-:Y:S01]  /*9190*/  IGMMA.64x192x32.S8.S8 R120, gdesc[UR12], R120, gsb0 ;  /* 0x04e000000c7879f1 */ /* 0x000fe20008041078 */
[----:B------:R-:W-:Y:S01]  /*91a0*/  IMAD.MOV.U32 R3, RZ, RZ, R117 ;  /* 0x000000ffff037224 */ /* 0x000fe200078e0075 */
[----:B-12---:R-:W-:Y:S01]  /*91b0*/  MOV R6, R114 ;  /* 0x0000007200067202 */ /* 0x006fe20000000f00 */
[----:B------:R-:W-:Y:S01]  /*91c0*/  STL.64 [R1+0x190], R28 ;  /* 0x0001901c01007387 */ /* 0x000fe20000100a00 */
[----:B------:R-:W-:Y:S01]  /*91d0*/  IMAD.MOV.U32 R5, RZ, RZ, R115 ;  /* 0x000000ffff057224 */ /* 0x000fe200078e0073 */
[----:B------:R-:W-:Y:S01]  /*91e0*/  MOV R8, R112 ;  /* 0x0000007000087202 */ /* 0x000fe20000000f00 */
[----:B------:R-:W-:Y:S01]  /*91f0*/  IMAD.MOV.U32 R7, RZ, RZ, R113 ;  /* 0x000000ffff077224 */ /* 0x000fe200078e0071 */
[----:B------:R-:W-:Y:S01]  /*9200*/  STL.64 [R1+0x198], R30 ;  /* 0x0001981e01007387 */ /* 0x000fe20000100a00 */
        /* <DEDUP_REMOVED lines=44> */
[----:B------:R-:W-:-:S02]  /*94d0*/  IMAD.MOV.U32 R233, RZ, RZ, R79 ;  /* 0x000000ffffe97224 */ /* 0x000fc400078e004f */
        /* <DEDUP_REMOVED lines=58> */
[----:B------:R-:W-:-:S03]  /*9880*/  WARPGROUP.DEPBAR.LE gsb0, 0x0 ;  /* 0x00008000000079c5 */ /* 0x000fc60000010000 */
[----:B------:R-:W2:Y:S04]  /*9890*/  LDL.LU.64 R28, [R1+0xe50] ;  /* 0x000e5000011c7983 */ /* 0x000ea80000300a00 */
[----:B------:R-:W2:Y:S04]  /*98a0*/  LDL.LU.64 R26, [R1+0xe48] ;  /* 0x000e4800011a7983 */ /* 0x000ea80000300a00 */
[----:B------:R-:W2:Y:S04]  /*98b0*/  LDL.LU.64 R24, [R1+0xe40] ;  /* 0x000e400001187983 */ /* 0x000ea80000300a00 */
        /* <DEDUP_REMOVED lines=48> */
[----:B0-----:R-:W3:Y:S04]  /*9bc0*/  LDL.LU R120, [R1+0x180] ;  /* 0x0001800001787983 */ /* 0x001ee80000300800 */
[----:B------:R-:W3:Y:S04]  /*9bd0*/  LDL.LU R121, [R1+0x184] ;  /* 0x0001840001797983 */ /* 0x000ee80000300800 */
[----:B------:R-:W4:Y:S04]  /*9be0*/  LDL.LU R122, [R1+0x188] ;  /* 0x00018800017a7983 */ /* 0x000f280000300800 */
[----:B------:R-:W4:Y:S04]  /*9bf0*/  LDL.LU R123, [R1+0x18c] ;  /* 0x00018c00017b7983 */ /* 0x000f280000300800 */
[----:B------:R-:W2:Y:S04]  /*9c00*/  LDL.LU R124, [R1+0x190] ;  /* 0x00019000017c7983 */ /* 0x000ea80000300800 */
[----:B------:R-:W2:Y:S04]  /*9c10*/  LDL.LU R125, [R1+0x194] ;  /* 0x00019400017d7983 */ /* 0x000ea80000300800 */
[----:B------:R-:W3:Y:S04]  /*9c20*/  LDL.LU R126, [R1+0x198] ;  /* 0x00019800017e7983 */ /* 0x000ee80000300800 */
        /* <DEDUP_REMOVED lines=99> */
[----:B------:R-:W-:-:S03]  /*a260*/  MOV R173, R235 ;  /* 0x000000eb00ad7202 */ /* 0x000fc60000000f00 */
        /* <DEDUP_REMOVED lines=10> */
[----:B--2---:R-:W-:Y:S04]  /*a310*/  STL.64 [R1+0xd90], R172 ;  /* 0x000d90ac01007387 */ /* 0x004fe80000100a00 */
[----:B----4-:R-:W-:Y:S04]  /*a320*/  STL.64 [R1+0xd88], R170 ;  /* 0x000d88aa01007387 */ /* 0x010fe80000100a00 */
[----:B---3--:R-:W-:Y:S04]  /*a330*/  STL.64 [R1+0xd80], R168 ;  /* 0x000d80a801007387 */ /* 0x008fe80000100a00 */
        /* <DEDUP_REMOVED lines=24> */
[----:B0-----:R-:W2:Y:S04]  /*a4c0*/  LDL.LU.64 R120, [R1] ;  /* 0x0000000001787983 */ /* 0x001ea80000300a00 */
        /* <DEDUP_REMOVED lines=48> */
[----:B------:R-:W-:Y:S01]  /*a7d0*/  WARPGROUP.ARRIVE ;  /* 0x00000000000079c5 */ /* 0x000fe20000000000 */
[----:B------:R-:W-:-:S07]  /*a7e0*/  UMOV UR13, 0x40000040 ;  /* 0x40000040000d7882 */ /* 0x000fce0000000000 */
[----:B------:R-:W-:Y:S01]  /*a7f0*/  IGMMA.64x192x32.S8.S8 R24, gdesc[UR12], R24, gsb0 ;  /* 0x04e000000c1879f1 */ /* 0x000fe20008041018 */
[----:B------:R-:W-:Y:S01]  /*a800*/  UMOV UR14, UR10 ;  /* 0x0000000a000e7c82 */ /* 0x000fe20008000000 */
[----:B------:R-:W-:Y:S01]  /*a810*/  UMOV UR15, UR11 ;  /* 0x0000000b000f7c82 */ /* 0x000fe20008000000 */
[----:B------:R-:W-:Y:S02]  /*a820*/  WARPGROUP.DEPBAR.LE gsb0, 0x0 ;  /* 0x00008000000079c5 */ /* 0x000fe40000010000 */
[----:B--2---:R-:W-:-:S06]  /*a830*/  WARPGROUP.ARRIVE ;  /* 0x00000000000079c5 */ /* 0x004fcc0000000000 */
[----:B------:R-:W-:Y:S03]  /*a840*/  IGMMA.64x192x32.S8.S8 R120, gdesc[UR12], R120, gsb0 ;  /* 0x04e000000c7879f1 */ /* 0x000fe60008041078 */
        /* <DEDUP_REMOVED lines=463> */
[----:B------:R-:W-:-:S02]  /*c540*/  WARPGROUP.DEPBAR.LE gsb0, 0x0 ;  /* 0x00008000000079c5 */ /* 0x000fc40000010000 */
[----:B------:R-:W-:Y:S01]  /*c550*/  UMOV UR12, UR16 ;  /* 0x00000010000c7c82 */ /* 0x000fe20008000000 */
[----:B------:R-:W-:Y:S01]  /*c560*/  UMOV UR13, UR17 ;  /* 0x00000011000d7c82 */ /* 0x000fe20008000000 */
        /* <DEDUP_REMOVED lines=173> */
[----:B------:R-:W2:Y:S01]  /*d040*/  LDL.LU.64 R214, [R1+0x9b8] ;  /* 0x0009b80001d67983 */ /* 0x000ea20000300a00 */
[----:B------:R-:W-:Y:S01]  /*d050*/  IMAD.MOV.U32 R6, RZ, RZ, R210 ;  /* 0x000000ffff067224 */ /* 0x000fe200078e00d2 */
[----:B------:R-:W-:Y:S01]  /*d060*/  MOV R5, R211 ;  /* 0x000000d300057202 */ /* 0x000fe20000000f00 */
[----:B------:R-:W-:Y:S01]  /*d070*/  IMAD.MOV.U32 R8, RZ, RZ, R208 ;  /* 0x000000ffff087224 */ /* 0x000fe200078e00d0 */
[----:B------:R-:W2:Y:S01]  /*d080*/  LDL.LU.64 R212, [R1+0x9b0] ;  /* 0x0009b00001d47983 */ /* 0x000ea20000300a00 */
        /* <DEDUP_REMOVED lines=20> */
[----:B-1----:R-:W-:Y:S01]  /*d1d0*/  IMAD.MOV.U32 R216, RZ, RZ, R192 ;  /* 0x000000ffffd87224 */ /* 0x002fe200078e00c0 */
[----:B------:R-:W-:Y:S01]  /*d1e0*/  MOV R23, R193 ;  /* 0x000000c100177202 */ /* 0x000fe20000000f00 */
[----:B------:R-:W-:Y:S01]  /*d1f0*/  IMAD.MOV.U32 R218, RZ, RZ, R190 ;  /* 0x000000ffffda7224 */ /* 0x000fe200078e00be */
[----:B------:R-:W2:Y:S01]  /*d200*/  LDL.LU.64 R200, [R1+0x980] ;  /* 0x0009800001c87983 */ /* 0x000ea20000300a00 */
[----:B------:R-:W-:Y:S01]  /*d210*/  MOV R217, R191 ;  /* 0x000000bf00d97202 */ /* 0x000fe20000000f00 */
[----:B---3--:R-:W-:Y:S01]  /*d220*/  IMAD.MOV.U32 R220, RZ, RZ, R188 ;  /* 0x000000ffffdc7224 */ /* 0x008fe200078e00bc */
[----:B------:R-:W-:Y:S01]  /*d230*/  MOV R219, R189 ;  /* 0x000000bd00db7202 */ /* 0x000fe20000000f00 */
[----:B------:R-:W2:Y:S01]  /*d240*/  LDL.LU.64 R198, [R1+0x978] ;  /* 0x0009780001c67983 */ /* 0x000ea20000300a00 */
[----:B----4-:R-:W-:Y:S01]  /*d250*/  IMAD.MOV.U32 R222, RZ, RZ, R186 ;  /* 0x000000ffffde7224 */ /* 0x010fe200078e00ba */
        /* <DEDUP_REMOVED lines=88> */
[----:B------:R-:W-:-:S02]  /*d7e0*/  MOV R68, R121 ;  /* 0x0000007900447202 */ /* 0x000fc40000000f00 */
        /* <DEDUP_REMOVED lines=72> */
[----:B0-----:R-:W-:-:S02]  /*dc70*/  IMAD.MOV.U32 R126, RZ, RZ, R73 ;  /* 0x000000ffff7e7224 */ /* 0x001fc400078e0049 */
[----:B-1----:R-:W-:Y:S01]  /*dc80*/  IMAD.MOV.U32 R124, RZ, RZ, R71 ;  /* 0x000000ffff7c7224 */ /* 0x002fe200078e0047 */
[----:B------:R-:W-:Y:S01]  /*dc90*/  MOV R125, R72 ;  /* 0x00000048007d7202 */ /* 0x000fe20000000f00 */
[----:B--2---:R-:W-:Y:S01]  /*dca0*/  IMAD.MOV.U32 R122, RZ, RZ, R69 ;  /* 0x000000ffff7a7224 */ /* 0x004fe200078e0045 */
[----:B------:R-:W-:Y:S01]  /*dcb0*/  MOV R123, R70 ;  /* 0x00000046007b7202 */ /* 0x000fe20000000f00 */
[----:B---3--:R-:W-:Y:S01]  /*dcc0*/  IMAD.MOV.U32 R120, RZ, RZ, R67 ;  /* 0x000000ffff787224 */ /* 0x008fe200078e0043 */
[----:B------:R-:W-:Y:S01]  /*dcd0*/  MOV R121, R68 ;  /* 0x0000004400797202 */ /* 0x000fe20000000f00 */
[----:B------:R-:W2:Y:S04]  /*dce0*/  LDL.LU R67, [R1+0x838] ;  /* 0x0008380001437983 */ /* 0x000ea80000300800 */
[----:B------:R-:W2:Y:S04]  /*dcf0*/  LDL.LU R68, [R1+0x834] ;  /* 0x0008340001447983 */ /* 0x000ea80000300800 */
[----:B------:R-:W2:Y:S01]  /*dd00*/  LDL.LU R69, [R1+0x830] ;  /* 0x0008300001457983 */ /* 0x000ea20000300800 */
[----:B------:R-:W-:-:S03]  /*dd10*/  MOV R127, R74 ;  /* 0x0000004a007f7202 */ /* 0x000fc60000000f00 */
[----:B------:R-:W2:Y:S01]  /*dd20*/  LDL.LU R70, [R1+0x82c] ;  /* 0x00082c0001467983 */ /* 0x000ea20000300800 */
[----:B------:R-:W-:-:S03]  /*dd30*/  IMAD.MOV.U32 R128, RZ, RZ, R75 ;  /* 0x000000ffff807224 */ /* 0x000fc600078e004b */
        /* <DEDUP_REMOVED lines=115> */
[----:B------:R-:W-:-:S02]  /*e470*/  MOV R197, R19 ;  /* 0x0000001300c57202 */ /* 0x000fc40000000f00 */
[----:B------:R-:W-:Y:S01]  /*e480*/  STL.64 [R1+0x748], R208 ;  /* 0x000748d001007387 */ /* 0x000fe20000100a00 */
[----:B------:R-:W-:Y:S01]  /*e490*/  IMAD.MOV.U32 R194, RZ, RZ, R22 ;  /* 0x000000ffffc27224 */ /* 0x000fe200078e0016 */
[----:B------:R-:W-:Y:S02]  /*e4a0*/  MOV R195, R21 ;  /* 0x0000001500c37202 */ /* 0x000fe40000000f00 */
[----:B------:R-:W-:Y:S01]  /*e4b0*/  STL.64 [R1+0x740], R206 ;  /* 0x000740ce01007387 */ /* 0x000fe20000100a00 */
[----:B------:R-:W-:Y:S01]  /*e4c0*/  IMAD.MOV.U32 R192, RZ, RZ, R216 ;  /* 0x000000ffffc07224 */ /* 0x000fe200078e00d8 */
[----:B------:R-:W-:Y:S02]  /*e4d0*/  MOV R193, R23 ;  /* 0x0000001700c17202 */ /* 0x000fe40000000f00 */
        /* <DEDUP_REMOVED lines=207> */
[----:B------:R-:W-:-:S03]  /*f1d0*/  IMAD.MOV.U32 R23, RZ, RZ, R173 ;  /* 0x000000ffff177224 */ /* 0x000fc600078e00ad */
        /* <DEDUP_REMOVED lines=376> */
[----:B------:R-:W-:Y:S01]  /*10960*/  BPT.TRAP 0x1 ;  /* 0x000000040000795c */ /* 0x000fe20000300000 */
.L_x_23:
[----:B-----5:R-:W-:Y:S02]  /*10970*/  LEA R5, R2, R0, 0x3 ;  /* 0x0000000002057211 */ /* 0x020fe400078e18ff */
[----:B------:R-:W-:-:S03]  /*10980*/  ISETP.GT.U32.AND P1, PT, R19, 0x1, PT ;  /* 0x000000011300780c */ /* 0x000fc60003f24070 */
[----:B------:R-:W-:-:S05]  /*10990*/  VIADD R5, R5, 0x10 ;  /* 0x0000001005057836 */ /* 0x000fca0000000000 */
[----:B------:R-:W-:-:S04]  /*109a0*/  PRMT R5, RZ, 0x654, R5 ;  /* 0x00000654ff057816 */ /* 0x000fc80000000005 */
[----:B------:R1:W-:Y:S01]  /*109b0*/  SYNCS.ARRIVE.TRANS64.RED.A1T0 RZ, [R5+URZ], RZ ;  /* 0x000000ff05ff79a7 */ /* 0x0003e2000810043f */
[----:B------:R-:W-:Y:S05]  /*109c0*/  @P1 BRA `(.L_x_24) ;  /* 0x0000000000041947 */ /* 0x000fea0003800000 */
[----:B------:R-:W-:Y:S01]  /*109d0*/  BPT.TRAP 0x1 ;  /* 0x000000040000795c */ /* 0x000fe20000300000 */
.L_x_24:
[----:B------:R-:W-:Y:S01]  /*109e0*/  UIADD3 UR5, UR5, 0x1, URZ ;  /* 0x0000000105057890 */ /* 0x000fe2000fffe03f */
[C---:B------:R-:W-:Y:S01]  /*109f0*/  ISETP.GT.AND P2, PT, R4.reuse, 0x1, PT ;  /* 0x000000010400780c */ /* 0x040fe20003f44270 */
[----:B------:R-:W-:Y:S01]  /*10a00*/  VIADD R4, R4, 0xffffffff ;  /* 0xffffffff04047836 */ /* 0x000fe20000000000 */
[----:B------:R-:W-:Y:S01]  /*10a10*/  IADD3 R2, R2, 0x1, RZ ;  /* 0x0000000102027810 */ /* 0x000fe20007ffe0ff */
[----:B------:R-:W-:-:S03]  /*10a20*/  UISETP.NE.AND UP0, UPT, UR5, 0x2, UPT ;  /* 0x000000020500788c */ /* 0x000fc6000bf05270 */
[C---:B------:R-:W-:Y:S01]  /*10a30*/  ISETP.NE.AND P1, PT, R2.reuse, 0x2, PT ;  /* 0x000000020200780c */ /* 0x040fe20003f25270 */
[----:B------:R-:W-:Y:S02]  /*10a40*/  USEL UR6, URZ, 0x1, UP0 ;  /* 0x000000013f067887 */ /* 0x000fe40008000000 */
[----:B------:R-:W-:Y:S01]  /*10a50*/  USEL UR5, UR5, URZ, UP0 ;  /* 0x0000003f05057287 */ /* 0x000fe20008000000 */
[----:B------:R-:W-:-:S03]  /*10a60*/  SEL R2, R2, RZ, P1 ;  /* 0x000000ff02027207 */ /* 0x000fc60000800000 */
[----:B------:R-:W-:Y:S01]  /*10a70*/  LOP3.LUT R3, R3, UR6, RZ, 0x3c, !PT ;  /* 0x0000000603037c12 */ /* 0x000fe2000f8e3cff */
[----:B------:R-:W-:Y:S07]  /*10a80*/  @P2 BRA `(.L_x_25) ;  /* 0xffffff7c00942947 */ /* 0x000fee000383ffff */
.L_x_18:
[----:B------:R-:W2:Y:S02]  /*10a90*/  LDC R2, c[0x0][0x28c] ;  /* 0x0000a300ff027b82 */ /* 0x000ea40000000800 */
[----:B--2---:R-:W-:-:S13]  /*10aa0*/  ISETP.GE.AND P1, PT, R2, 0x1, PT ;  /* 0x000000010200780c */ /* 0x004fda0003f26270 */
[----:B------:R-:W-:Y:S05]  /*10ab0*/  @!P1 BRA `(.L_x_26) ;  /* 0x0000000000389947 */ /* 0x000fea0003800000 */
[----:B------:R-:W-:Y:S05]  /*10ac0*/  @!P0 BRA `(.L_x_27) ;  /* 0x0000000000048947 */ /* 0x000fea0003800000 */
[----:B------:R-:W-:Y:S01]  /*10ad0*/  BPT.TRAP 0x1 ;  /* 0x000000040000795c */ /* 0x000fe20000300000 */
.L_x_27:
[----:B------:R-:W-:Y:S01]  /*10ae0*/  UISETP.LT.AND UP0, UPT, UR40, 0x1, UPT ;  /* 0x000000012800788c */ /* 0x000fe2000bf01270 */
[----:B-----5:R-:W-:-:S03]  /*10af0*/  ISETP.GT.U32.AND P0, PT, R19, 0x1, PT ;  /* 0x000000011300780c */ /* 0x020fc60003f04070 */
[----:B------:R-:W-:-:S04]  /*10b00*/  USEL UR4, UR40, 0x1, UP0 ;  /* 0x0000000128047887 */ /* 0x000fc80008000000 */
[----:B------:R-:W-:-:S04]  /*10b10*/  UIADD3 UR4, UR39, UR40, -UR4 ;  /* 0x0000002827047290 */ /* 0x000fc8000fffe804 */
[----:B------:R-:W-:-:S04]  /*10b20*/  USHF.L.U32 UR4, UR4, 0x3, URZ ;  /* 0x0000000304047899 */ /* 0x000fc8000800063f */
[----:B------:R-:W-:-:S06]  /*10b30*/  ULOP3.LUT UR4, UR4, 0x8, URZ, 0xc0, !UPT ;  /* 0x0000000804047892 */ /* 0x000fcc000f8ec03f */
[----:B------:R-:W-:-:S04]  /*10b40*/  MOV R2, UR4 ;  /* 0x0000000400027c02 */ /* 0x000fc80008000f00 */
[----:B------:R-:W-:-:S04]  /*10b50*/  IADD3 R0, R0, 0x10, R2 ;  /* 0x0000001000007810 */ /* 0x000fc80007ffe002 */
[----:B------:R-:W-:-:S04]  /*10b60*/  PRMT R0, RZ, 0x654, R0 ;  /* 0x00000654ff007816 */ /* 0x000fc80000000000 */
[----:B------:R2:W-:Y:S01]  /*10b70*/  SYNCS.ARRIVE.TRANS64.RED.A1T0 RZ, [R0+URZ], RZ ;  /* 0x000000ff00ff79a7 */ /* 0x0005e2000810043f */
[----:B------:R-:W-:Y:S05]  /*10b80*/  @P0 BRA `(.L_x_26) ;  /* 0x0000000000040947 */ /* 0x000fea0003800000 */
[----:B------:R-:W-:Y:S01]  /*10b90*/  BPT.TRAP 0x1 ;  /* 0x000000040000795c */ /* 0x000fe20000300000 */
.L_x_26:
[----:B--2--5:R-:W2:Y:S01]  /*10ba0*/  LDL.LU R0, [R1+0x308] ;  /* 0x0003080001007983 */ /* 0x024ea20000300800 */
[----:B-1----:R-:W1:Y:S01]  /*10bb0*/  LDC R5, c[0x0][0x288] ;  /* 0x0000a200ff057b82 */ /* 0x002e620000000800 */
[C---:B0-----:R-:W-:Y:S01]  /*10bc0*/  SHF.L.U32 R222, R23.reuse, 0x8, RZ ;  /* 0x0000000817de7819 */ /* 0x041fe200000006ff */
[----:B------:R-:W-:Y:S01]  /*10bd0*/  ULDC UR4, c[0x0][0x284] ;  /* 0x0000a10000047ab9 */ /* 0x000fe20000000800 */
[----:B------:R-:W0:Y:S01]  /*10be0*/  S2R R6, SR_TID.X ;  /* 0x0000000000067919 */ /* 0x000e220000002100 */
[----:B------:R-:W-:Y:S01]  /*10bf0*/  UIADD3 UR39, UR40, UR39, URZ ;  /* 0x0000002728277290 */ /* 0x000fe2000fffe03f */
[----:B------:R-:W-:Y:S01]  /*10c00*/  IMAD.WIDE R14, R23, 0x100, RZ ;  /* 0x00000100170e7825 */ /* 0x000fe200078e02ff */
[----:B------:R-:W-:Y:S01]  /*10c10*/  SHF.R.S32.HI R23, RZ, 0x1f, R22 ;  /* 0x0000001fff177819 */ /* 0x000fe20000011416 */
[----:B------:R-:W-:Y:S01]  /*10c20*/  ULDC.64 UR6, c[0x0][0x5d0] ;  /* 0x0001740000067ab9 */ /* 0x000fe20000000a00 */
[----:B------:R-:W-:Y:S01]  /*10c30*/  UISETP.GT.U32.AND UP0, UPT, UR39, 0x1, UPT ;  /* 0x000000012700788c */ /* 0x000fe2000bf04070 */
[----:B------:R-:W-:-:S03]  /*10c40*/  MOV R230, 0xffffffff ;  /* 0xffffffff00e67802 */ /* 0x000fc60000000f00 */
[----:B------:R-:W-:-:S04]  /*10c50*/  UISETP.LT.U32.AND UP0, UPT, UR40, 0x2, UP0 ;  /* 0x000000022800788c */ /* 0x000fc80008701070 */
[----:B------:R-:W-:Y:S01]  /*10c60*/  USEL UR5, URZ, 0x1, !UP0 ;  /* 0x000000013f057887 */ /* 0x000fe2000c000000 */
[--C-:B0-----:R-:W-:Y:S01]  /*10c70*/  SHF.R.U32.HI R3, RZ, 0x2, R6.reuse ;  /* 0x00000002ff037819 */ /* 0x101fe20000011606 */
[C---:B------:R-:W-:Y:S01]  /*10c80*/  IMAD.SHL.U32 R21, R6.reuse, 0x2, RZ ;  /* 0x0000000206157824 */ /* 0x040fe200078e00ff */
[----:B------:R-:W-:Y:S02]  /*10c90*/  LOP3.LUT R4, R6, 0x60, RZ, 0xc0, !PT ;  /* 0x0000006006047812 */ /* 0x000fe400078ec0ff */
[----:B------:R-:W-:Y:S02]  /*10ca0*/  SHF.R.U32.HI R2, RZ, 0x7, R6 ;  /* 0x00000007ff027819 */ /* 0x000fe40000011606 */
[----:B------:R-:W-:Y:S02]  /*10cb0*/  LOP3.LUT R3, R3, 0x7, RZ, 0xc0, !PT ;  /* 0x0000000703037812 */ /* 0x000fe400078ec0ff */
[----:B------:R-:W-:Y:S02]  /*10cc0*/  SHF.R.U32.HI R4, RZ, 0x1, R4 ;  /* 0x00000001ff047819 */ /* 0x000fe40000011604 */
[----:B------:R-:W-:-:S05]  /*10cd0*/  LOP3.LUT R2, R2, 0x1, RZ, 0xc0, !PT ;  /* 0x0000000102027812 */ /* 0x000fca00078ec0ff */
[----:B------:R-:W-:-:S05]  /*10ce0*/  IMAD.SHL.U32 R223, R2, 0x40, RZ ;  /* 0x0000004002df7824 */ /* 0x000fca00078e00ff */
[----:B------:R-:W-:-:S04]  /*10cf0*/  LOP3.LUT R223, R223, 0x40, R3, 0xe2, !PT ;  /* 0x00000040dfdf7812 */ /* 0x000fc800078ee203 */
[----:B------:R-:W-:Y:S01]  /*10d00*/  LOP3.LUT R223, R14, R223, R4, 0xfe, !PT ;  /* 0x000000df0edf7212 */ /* 0x000fe200078efe04 */
[----:B--2---:R-:W-:Y:S01]  /*10d10*/  IMAD R20, R0, 0x180, RZ ;  /* 0x0000018000147824 */ /* 0x004fe200078e02ff */
[----:B------:R-:W-:-:S04]  /*10d20*/  IADD3 R0, RZ, -R4, -R3 ;  /* 0x80000004ff007210 */ /* 0x000fc80007ffe803 */
[----:B-1----:R-:W-:Y:S01]  /*10d30*/  ISETP.GE.AND P0, PT, R20, R5, PT ;  /* 0x000000051400720c */ /* 0x002fe20003f06270 */
[----:B------:R-:W-:Y:S02]  /*10d40*/  IMAD R0, R2, -0x40, R0 ;  /* 0xffffffc002007824 */ /* 0x000fe400078e0200 */
[----:B------:R-:W-:Y:S01]  /*10d50*/  IMAD R2, R23, UR6, RZ ;  /* 0x0000000617027c24 */ /* 0x000fe2000f8e02ff */
[C---:B------:R-:W-:Y:S02]  /*10d60*/  ISETP.GE.OR P0, PT, R222.reuse, UR4, P0 ;  /* 0x00000004de007c0c */ /* 0x040fe40008706670 */
[----:B------:R-:W-:Y:S01]  /*10d70*/  IADD3 R222, -R222, UR4, R0 ;  /* 0x00000004dede7c10 */ /* 0x000fe2000fffe100 */
[----:B------:R-:W-:Y:S01]  /*10d80*/  USHF.R.U32.HI UR4, URZ, 0x1, UR39 ;  /* 0x000000013f047899 */ /* 0x000fe20008011627 */
[----:B------:R-:W-:Y:S01]  /*10d90*/  LOP3.LUT R0, R6, 0x3, RZ, 0xc0, !PT ;  /* 0x0000000306007812 */ /* 0x000fe200078ec0ff */
[----:B------:R-:W-:Y:S01]  /*10da0*/  IMAD R2, R22, UR7, R2 ;  /* 0x0000000716027c24 */ /* 0x000fe2000f8e0202 */
[----:B------:R-:W-:-:S02]  /*10db0*/  ULOP3.LUT UR39, UR39, 0x1, URZ, 0xc0, !UPT ;  /* 0x0000000127277892 */ /* 0x000fc4000f8ec03f */
[----:B------:R-:W-:Y:S01]  /*10dc0*/  ULOP3.LUT UR4, UR4, 0x1, URZ, 0xc0, !UPT ;  /* 0x0000000104047892 */ /* 0x000fe2000f8ec03f */
[----:B------:R-:W-:-:S03]  /*10dd0*/  IMAD R0, R0, -0x2, R5 ;  /* 0xfffffffe00007824 */ /* 0x000fc600078e0205 */
[----:B------:R-:W-:Y:S02]  /*10de0*/  UISETP.NE.U32.AND UP1, UPT, UR4, 0x1, UPT ;  /* 0x000000010400788c */ /* 0x000fe4000bf25070 */
[C---:B------:R-:W-:Y:S02]  /*10df0*/  IADD3 R0, -R20.reuse, R0, RZ ;  /* 0x0000000014007210 */ /* 0x040fe40007ffe1ff */
[----:B------:R-:W-:Y:S01]  /*10e00*/  LOP3.LUT R20, R20, 0x6, R21, 0xf8, !PT ;  /* 0x0000000614147812 */ /* 0x000fe200078ef815 */
[----:B------:R-:W-:-:S03]  /*10e10*/  UISETP.GT.U32.AND UP1, UPT, UR40, 0x1, !UP1 ;  /* 0x000000012800788c */ /* 0x000fc6000cf24070 */
[--C-:B------:R-:W-:Y:S01]  /*10e20*/  SHF.R.S32.HI R21, RZ, 0x1f, R20.reuse ;  /* 0x0000001fff157819 */ /* 0x100fe20000011414 */
[----:B------:R-:W-:Y:S02]  /*10e30*/  USEL UR4, URZ, 0x1, !UP1 ;  /* 0x000000013f047887 */ /* 0x000fe4000c800000 */
[----:B------:R-:W-:Y:S02]  /*10e40*/  IMAD.WIDE.U32 R4, R22, UR6, R20 ;  /* 0x0000000616047c25 */ /* 0x000fe4000f8e0014 */
[----:B------:R-:W-:Y:S02]  /*10e50*/  ULOP3.LUT UR38, UR4, UR38, UR5, 0x96, !UPT ;  /* 0x0000002604267292 */ /* 0x000fe4000f8e9605 */
[----:B------:R-:W-:Y:S01]  /*10e60*/  IMAD.IADD R5, R5, 0x1, R2 ;  /* 0x0000000105057824 */ /* 0x000fe200078e0202 */
[----:B------:R-:W-:Y:S09]  /*10e70*/  @P0 BRA `(.L_x_28) ;  /* 0x0000013800f40947 */ /* 0x000ff20003800000 */
[----:B------:R-:W0:Y:S01]  /*10e80*/  LDC.64 R2, c[0x0][0x5c8] ;  /* 0x00017200ff027b82 */ /* 0x000e220000000a00 */
[----:B------:R-:W-:Y:S01]  /*10e90*/  ULDC.64 UR4, c[0x0][0x5c0] ;  /* 0x0001700000047ab9 */ /* 0x000fe20000000a00 */
[----:B------:R-:W-:Y:S01]  /*10ea0*/  BSSY B0, `(.L_x_28) ;  /* 0x00013ba000007945 */ /* 0x000fe20003800000 */
[-C--:B0-----:R-:W-:Y:S01]  /*10eb0*/  IMAD R6, R15, R2.reuse, RZ ;  /* 0x000000020f067224 */ /* 0x081fe200078e02ff */
[C---:B------:R-:W-:Y:S01]  /*10ec0*/  SHF.L.U32 R8, R2.reuse, 0x3, RZ ;  /* 0x0000000302087819 */ /* 0x040fe200000006ff */
[----:B------:R-:W-:Y:S01]  /*10ed0*/  IMAD.WIDE.U32 R4, R223, R2, R4 ;  /* 0x00000002df047225 */ /* 0x000fe200078e0004 */
[----:B------:R-:W-:-:S03]  /*10ee0*/  SHF.L.U64.HI R9, R2, 0x3, R3 ;  /* 0x0000000302097819 */ /* 0x000fc60000010203 */
[----:B------:R-:W-:Y:S01]  /*10ef0*/  IMAD R6, R223, R3, R6 ;  /* 0x00000003df067224 */ /* 0x000fe200078e0206 */
[----:B------:R-:W-:-:S03]  /*10f00*/  IADD3 R4, P0, R4, UR4, RZ ;  /* 0x0000000404047c10 */ /* 0x000fc6000ff1e0ff */
[----:B------:R-:W-:Y:S01]  /*10f10*/  IMAD.IADD R6, R5, 0x1, R6 ;  /* 0x0000000105067824 */ /* 0x000fe200078e0206 */
[----:B------:R-:W-:-:S04]  /*10f20*/  IADD3 R10, P1, R8, R4, RZ ;  /* 0x00000004080a7210 */ /* 0x000fc80007f3e0ff */
[----:B------:R-:W-:Y:S02]  /*10f30*/  IADD3.X R5, R6, UR5, RZ, P0, !PT ;  /* 0x0000000506057c10 */ /* 0x000fe400087fe4ff */
[----:B------:R-:W-:-:S03]  /*10f40*/  LEA R6, P0, R2, R4, 0x7 ;  /* 0x0000000402067211 */ /* 0x000fc600078038ff */
[----:B------:R-:W-:Y:S01]  /*10f50*/  IMAD.X R11, R9, 0x1, R5, P1 ;  /* 0x00000001090b7824 */ /* 0x000fe200008e0605 */
[----:B------:R-:W-:Y:S02]  /*10f60*/  LEA.HI.X R7, R2, R5, R3, 0x7, P0 ;  /* 0x0000000502077211 */ /* 0x000fe400000f3c03 */
[----:B------:R-:W-:Y:S02]  /*10f70*/  ISETP.NE.AND P0, PT, R18, RZ, PT ;  /* 0x000000ff1200720c */ /* 0x000fe40003f05270 */
[----:B------:R-:W-:-:S04]  /*10f80*/  IADD3 R8, P2, R8, R6, RZ ;  /* 0x0000000608087210 */ /* 0x000fc80007f5e0ff */
[----:B------:R-:W-:-:S07]  /*10f90*/  IADD3.X R9, R9, R7, RZ, P2, !PT ;  /* 0x0000000709097210 */ /* 0x000fce00017fe4ff */
[----:B------:R-:W-:Y:S05]  /*10fa0*/  @!P0 BRA `(.L_x_29) ;  /* 0x000000e400948947 */ /* 0x000fea0003800000 */
[----:B------:R-:W0:Y:S01]  /*10fb0*/  LDC.64 R12, c[0x0][0x5b0] ;  /* 0x00016c00ff0c7b82 */ /* 0x000e220000000a00 */
[----:B------:R-:W-:Y:S01]  /*10fc0*/  ULDC.64 UR4, c[0x0][0x5b8] ;  /* 0x00016e0000047ab9 */ /* 0x000fe20000000a00 */
[----:B------:R-:W-:Y:S01]  /*10fd0*/  ISETP.GE.AND P3, PT, R222, 0x1, PT ;  /* 0x00000001de00780c */ /* 0x000fe20003f66270 */
[----:B------:R-:W-:Y:S01]  /*10fe0*/  IMAD R23, R23, UR4, RZ ;  /* 0x0000000417177c24 */ /* 0x000fe2000f8e02ff */
[----:B------:R-:W-:Y:S01]  /*10ff0*/  BSSY B1, `(.L_x_30) ;  /* 0x000000e000017945 */ /* 0x000fe20003800000 */
[----:B------:R-:W-:Y:S01]  /*11000*/  IMAD.WIDE.U32 R220, R22, UR4, R20 ;  /* 0x0000000416dc7c25 */ /* 0x000fe2000f8e0014 */
[----:B------:R-:W-:Y:S02]  /*11010*/  ISETP.LT.OR P1, PT, R0, 0x1, !P3 ;  /* 0x000000010000780c */ /* 0x000fe40005f21670 */
[----:B------:R-:W1:Y:S01]  /*11020*/  LDC.64 R216, c[0x0][0x5a8] ;  /* 0x00016a00ffd87b82 */ /* 0x000e620000000a00 */
[----:B------:R-:W-:Y:S01]  /*11030*/  IMAD R22, R22, UR5, R23 ;  /* 0x0000000516167c24 */ /* 0x000fe2000f8e0217 */
[----:B------:R-:W-:-:S03]  /*11040*/  MOV R218, R220 ;  /* 0x000000dc00da7202 */ /* 0x000fc60000000f00 */
[----:B------:R-:W-:Y:S02]  /*11050*/  IMAD.IADD R219, R221, 0x1, R22 ;  /* 0x00000001dddb7824 */ /* 0x000fe400078e0216 */
[-C--:B0-----:R-:W-:Y:S02]  /*11060*/  IMAD R226, R15, R12.reuse, RZ ;  /* 0x0000000c0fe27224 */ /* 0x081fe400078e02ff */
[----:B------:R-:W-:-:S04]  /*11070*/  IMAD.WIDE.U32 R2, R223, R12, R218 ;  /* 0x0000000cdf027225 */ /* 0x000fc800078e00da */
[----:B------:R-:W-:Y:S01]  /*11080*/  IMAD R226, R223, R13, R226 ;  /* 0x0000000ddfe27224 */ /* 0x000fe200078e02e2 */
[----:B-1----:R-:W-:-:S04]  /*11090*/  IADD3 R22, P0, R2, R216, RZ ;  /* 0x000000d802167210 */ /* 0x002fc80007f1e0ff */
[----:B------:R-:W-:Y:S01]  /*110a0*/  IADD3.X R23, R217, R3, R226, P0, !PT ;  /* 0x00000003d9177210 */ /* 0x000fe200007fe4e2 */
[----:B------:R-:W-:Y:S08]  /*110b0*/  @P1 BRA `(.L_x_31) ;  /* 0x0000000000041947 */ /* 0x000ff00003800000 */
[----:B------:R0:W5:Y:S02]  /*110c0*/  LDG.E.U8 R16, desc[UR36][R22.64] ;  /* 0x0000002416107981 */ /* 0x000164000c1e1100 */
.L_x_31:
[----:B------:R-:W-:Y:S05]  /*110d0*/  BSYNC B1 ;  /* 0x0000000000017941 */ /* 0x000fea0003800000 */
.L_x_30:
[----:B------:R-:W2:Y:S01]  /*110e0*/  LDL.LU R3, [R1+0x180] ;  /* 0x0001800001037983 */ /* 0x000ea20000300800 */
[----:B-----5:R-:W-:Y:S01]  /*110f0*/  LOP3.LUT R2, R16, 0xffff, RZ, 0xc0, !PT ;  /* 0x0000ffff10027812 */ /* 0x020fe200078ec0ff */
[----:B------:R-:W-:Y:S01]  /*11100*/  BSSY B1, `(.L_x_32) ;  /* 0x000000a000017945 */ /* 0x000fe20003800000 */
[----:B------:R-:W-:Y:S02]  /*11110*/  ISETP.LT.OR P0, PT, R0, 0x2, !P3 ;  /* 0x000000020000780c */ /* 0x000fe40005f01670 */
[----:B------:R-:W-:-:S05]  /*11120*/  PRMT R2, R2, 0x8880, RZ ;  /* 0x0000888002027816 */ /* 0x000fca00000000ff */
[----:B------:R-:W-:-:S04]  /*11130*/  IMAD R2, R2, R18, RZ ;  /* 0x0000001202027224 */ /* 0x000fc800078e02ff */
[----:B--2---:R-:W-:-:S05]  /*11140*/  @!P1 IMAD R3, R3, R17, R2 ;  /* 0x0000001103039224 */ /* 0x004fca00078e0202 */
[----:B------:R1:W-:Y:S01]  /*11150*/  @!P1 STG.E.U8 desc[UR36][R4.64], R3 ;  /* 0x0000000304009986 */ /* 0x0003e2000c101124 */
[----:B------:R-:W-:Y:S05]  /*11160*/  @P0 BRA `(.L_x_33) ;  /* 0x00000000000c0947 */ /* 0x000fea0003800000 */
[----:B------:R-:W2:Y:S02]  /*11170*/  LDG.E.U8 R16, desc[UR36][R22.64+0x1] ;  /* 0x0000012416107981 */ /* 0x000ea4000c1e1100 */
[----:B--2---:R-:W-:-:S05]  /*11180*/  PRMT R2, R16, 0x8880, RZ ;  /* 0x0000888010027816 */ /* 0x004fca00000000ff */
[----:B------:R-:W-:-:S07]  /*11190*/  IMAD R2, R2, R18, RZ ;  /* 0x0000001202027224 */ /* 0x000fce00078e02ff */
.L_x_33:
[----:B------:R-:W-:Y:S05]  /*111a0*/  BSYNC B1 ;  /* 0x0000000000017941 */ /* 0x000fea0003800000 */
.L_x_32:
[----:B-1----:R-:W2:Y:S01]  /*111b0*/  LDL.LU R3, [R1+0x184] ;  /* 0x0001840001037983 */ /* 0x002ea20000300800 */
[C---:B------:R-:W-:Y:S01]  /*111c0*/  SHF.L.U64.HI R225, R12.reuse, 0x3, R13 ;  /* 0x000000030ce17819 */ /* 0x040fe2000001020d */
[----:B------:R-:W-:Y:S01]  /*111d0*/  IMAD.SHL.U32 R224, R12, 0x8, RZ ;  /* 0x000000080ce07824 */ /* 0x000fe200078e00ff */
[----:B------:R-:W-:Y:S03]  /*111e0*/  BSSY B1, `(.L_x_34) ;  /* 0x0000010000017945 */ /* 0x000fe60003800000 */
[----:B------:R-:W-:-:S05]  /*111f0*/  IMAD.WIDE.U32 R20, R223, R12, R224 ;  /* 0x0000000cdf147225 */ /* 0x000fca00078e00e0 */
[----:B------:R-:W-:Y:S02]  /*11200*/  IADD3 R226, R226, R21, RZ ;  /* 0x00000015e2e27210 */ /* 0x000fe40007ffe0ff */
[----:B------:R-:W-:-:S04]  /*11210*/  IADD3 R20, P4, P5, R220, R216, R20 ;  /* 0x000000d8dc147210 */ /* 0x000fc80007d9e014 */
[----:B------:R-:W-:Y:S02]  /*11220*/  IADD3.X R21, R219, R217, R226, P4, P5 ;  /* 0x000000d9db157210 */ /* 0x000fe400027ea4e2 */
[C---:B------:R-:W-:Y:S02]  /*11230*/  ISETP.LT.OR P4, PT, R0.reuse, 0x9, !P3 ;  /* 0x000000090000780c */ /* 0x040fe40005f81670 */
[----:B------:R-:W-:Y:S01]  /*11240*/  ISETP.LT.OR P5, PT, R0, 0xa, !P3 ;  /* 0x0000000a0000780c */ /* 0x000fe20005fa1670 */
[----:B--2---:R-:W-:-:S05]  /*11250*/  @!P0 IMAD R3, R3, R17, R2 ;  /* 0x0000001103038224 */ /* 0x004fca00078e0202 */
[----:B------:R1:W-:Y:S01]  /*11260*/  @!P0 STG.E.U8 desc[UR36][R4.64+0x1], R3 ;  /* 0x0000010304008986 */ /* 0x0003e2000c101124 */
[----:B------:R-:W-:-:S04]  /*11270*/  ISETP.GE.AND P0, PT, R222, 0x9, PT ;  /* 0x00000009de00780c */ /* 0x000fc80003f06270 */
[C---:B------:R-:W-:Y:S02]  /*11280*/  ISETP.LT.OR P2, PT, R0.reuse, 0x1, !P0 ;  /* 0x000000010000780c */ /* 0x040fe40004741670 */
[----:B------:R-:W-:-:S11]  /*11290*/  ISETP.LT.OR P1, PT, R0, 0x2, !P0 ;  /* 0x000000020000780c */ /* 0x000fd60004721670 */
[----:B-1----:R-:W-:Y:S05]  /*112a0*/  @P2 BRA `(.L_x_35) ;  /* 0x00000000000c2947 */ /* 0x002fea0003800000 */
[----:B------:R-:W2:Y:S02]  /*112b0*/  LDG.E.U8 R16, desc[UR36][R20.64] ;  /* 0x0000002414107981 */ /* 0x000ea4000c1e1100 */
[----:B--2---:R-:W-:-:S05]  /*112c0*/  PRMT R2, R16, 0x8880, RZ ;  /* 0x0000888010027816 */ /* 0x004fca00000000ff */
[----:B------:R-:W-:-:S07]  /*112d0*/  IMAD R2, R2, R18, RZ ;  /* 0x0000001202027224 */ /* 0x000fce00078e02ff */
.L_x_35:
[----:B------:R-:W-:Y:S05]  /*112e0*/  BSYNC B1 ;  /* 0x0000000000017941 */ /* 0x000fea0003800000 */
.L_x_34:
[----:B------:R-:W2:Y:S01]  /*112f0*/  LDL.LU R3, [R1+0x188] ;  /* 0x0001880001037983 */ /* 0x000ea20000300800 */
[----:B------:R-:W-:Y:S01]  /*11300*/  BSSY B1, `(.L_x_36) ;  /* 0x0000007000017945 */ /* 0x000fe20003800000 */
[----:B--2---:R-:W-:-:S05]  /*11310*/  @!P2 IMAD R3, R3, R17, R2 ;  /* 0x000000110303a224 */ /* 0x004fca00078e0202 */
[----:B------:R1:W-:Y:S01]  /*11320*/  @!P2 STG.E.U8 desc[UR36][R10.64], R3 ;  /* 0x000000030a00a986 */ /* 0x0003e2000c101124 */
[----:B------:R-:W-:Y:S05]  /*11330*/  @P1 BRA `(.L_x_37) ;  /* 0x00000000000c1947 */ /* 0x000fea0003800000 */
[----:B------:R-:W2:Y:S02]  /*11340*/  LDG.E.U8 R16, desc[UR36][R20.64+0x1] ;  /* 0x0000012414107981 */ /* 0x000ea4000c1e1100 */
[----:B--2---:R-:W-:-:S05]  /*11350*/  PRMT R2, R16, 0x8880, RZ ;  /* 0x0000888010027816 */ /* 0x004fca00000000ff */
[----:B------:R-:W-:-:S07]  /*11360*/  IMAD R2, R2, R18, RZ ;  /* 0x0000001202027224 */ /* 0x000fce00078e02ff */
.L_x_37:
[----:B------:R-:W-:Y:S05]  /*11370*/  BSYNC B1 ;  /* 0x0000000000017941 */ /* 0x000fea0003800000 */
.L_x_36:
[----:B-1----:R-:W2:Y:S01]  /*11380*/  LDL.LU R3, [R1+0x18c] ;  /* 0x00018c0001037983 */ /* 0x002ea20000300800 */
[----:B------:R-:W-:Y:S01]  /*11390*/  BSSY B1, `(.L_x_38) ;  /* 0x0000007000017945 */ /* 0x000fe20003800000 */
[----:B--2---:R-:W-:-:S05]  /*113a0*/  @!P1 IMAD R3, R3, R17, R2 ;  /* 0x0000001103039224 */ /* 0x004fca00078e0202 */
[----:B------:R1:W-:Y:S01]  /*113b0*/  @!P1 STG.E.U8 desc[UR36][R10.64+0x1], R3 ;  /* 0x000001030a009986 */ /* 0x0003e2000c101124 */
[----:B------:R-:W-:Y:S05]  /*113c0*/  @P4 BRA `(.L_x_39) ;  /* 0x00000000000c4947 */ /* 0x000fea0003800000 */
[----:B------:R-:W2:Y:S02]  /*113d0*/  LDG.E.U8 R16, desc[UR36][R22.64+0x8] ;  /* 0x0000082416107981 */ /* 0x000ea4000c1e1100 */
[----:B--2---:R-:W-:-:S05]  /*113e0*/  PRMT R2, R16, 0x8880, RZ ;  /* 0x0000888010027816 */ /* 0x004fca00000000ff */
[----:B------:R-:W-:-:S07]  /*113f0*/  IMAD R2, R2, R18, RZ ;  /* 0x0000001202027224 */ /* 0x000fce00078e02ff */
.L_x_39:
[----:B------:R-:W-:Y:S05]  /*11400*/  BSYNC B1 ;  /* 0x0000000000017941 */ /* 0x000fea0003800000 */
.L_x_38:
        /* <DEDUP_REMOVED lines=8> */
.L_x_41:
[----:B------:R-:W-:Y:S05]  /*11490*/  BSYNC B1 ;  /* 0x0000000000017941 */ /* 0x000fea0003800000 */
.L_x_40:
[----:B-1----:R-:W2:Y:S01]  /*114a0*/  LDL.LU R3, [R1+0x194] ;  /* 0x0001940001037983 */ /* 0x002ea20000300800 */
[C---:B------:R-:W-:Y:S01]  /*114b0*/  ISETP.LT.OR P1, PT, R0.reuse, 0x9, !P0 ;  /* 0x000000090000780c */ /* 0x040fe20004721670 */
[----:B------:R-:W-:Y:S01]  /*114c0*/  BSSY B1, `(.L_x_42) ;  /* 0x000000a000017945 */ /* 0x000fe20003800000 */
[C---:B------:R-:W-:Y:S02]  /*114d0*/  ISETP.LT.OR P2, PT, R0.reuse, 0xa, !P0 ;  /* 0x0000000a0000780c */ /* 0x040fe40004741670 */
[----:B------:R-:W-:Y:S01]  /*114e0*/  ISETP.LT.OR P4, PT, R0, 0x11, !P3 ;  /* 0x000000110000780c */ /* 0x000fe20005f81670 */
[----:B--2---:R-:W-:-:S05]  /*114f0*/  @!P5 IMAD R3, R3, R17, R2 ;  /* 0x000000110303d224 */ /* 0x004fca00078e0202 */
[----:B------:R1:W-:Y:S01]  /*11500*/  @!P5 STG.E.U8 desc[UR36][R4.64+0x9], R3 ;  /* 0x000009030400d986 */ /* 0x0003e2000c101124 */
[----:B------:R-:W-:Y:S02]  /*11510*/  ISETP.LT.OR P5, PT, R0, 0x12, !P3 ;  /* 0x000000120000780c */ /* 0x000fe40005fa1670 */
[----:B------:R-:W-:Y:S11]  /*11520*/  @P1 BRA `(.L_x_43) ;  /* 0x00000000000c1947 */ /* 0x000ff60003800000 */
[----:B------:R-:W2:Y:S02]  /*11530*/  LDG.E.U8 R16, desc[UR36][R20.64+0x8] ;  /* 0x0000082414107981 */ /* 0x000ea4000c1e1100 */
[----:B--2---:R-:W-:-:S05]  /*11540*/  PRMT R2, R16, 0x8880, RZ ;  /* 0x0000888010027816 */ /* 0x004fca00000000ff */
[----:B------:R-:W-:-:S07]  /*11550*/  IMAD R2, R2, R18, RZ ;  /* 0x0000001202027224 */ /* 0x000fce00078e02ff */
.L_x_43:
[----:B------:R-:W-:Y:S05]  /*11560*/  BSYNC B1 ;  /* 0x0000000000017941 */ /* 0x000fea0003800000 */
.L_x_42:
        /* <DEDUP_REMOVED lines=8> */
.L_x_45:
[----:B------:R-:W-:Y:S05]  /*115f0*/  BSYNC B1 ;  /* 0x0000000000017941 */ /* 0x000fea0003800000 */
.L_x_44:
        /* <DEDUP_REMOVED lines=8> */
.L_x_47:
[----:B------:R-:W-:Y:S05]  /*11680*/  BSYNC B1 ;  /* 0x0000000000017941 */ /* 0x000fea0003800000 */
.L_x_46:
        /* <DEDUP_REMOVED lines=8> */
.L_x_49:
[----:B------:R-:W-:Y:S05]  /*11710*/  BSYNC B1 ;  /* 0x0000000000017941 */ /* 0x000fea0003800000 */
.L_x_48:
        /* <DEDUP_REMOVED lines=12> */
.L_x_51:
[----:B------:R-:W-:Y:S05]  /*117e0*/  BSYNC B1 ;  /* 0x0000000000017941 */ /* 0x000fea0003800000 */
.L_x_50:
        /* <DEDUP_REMOVED lines=8> */
.L_x_53:
[----:B------:R-:W-:Y:S05]  /*11870*/  BSYNC B1 ;  /* 0x0000000000017941 */ /* 0x000fea0003800000 */
.L_x_52:
        /* <DEDUP_REMOVED lines=8> */
.L_x_55:
[----:B------:R-:W-:Y:S05]  /*11900*/  BSYNC B1 ;  /* 0x0000000000017941 */ /* 0x000fea0003800000 */
.L_x_54:
        /* <DEDUP_REMOVED lines=8> */
.L_x_57:
[----:B------:R-:W-:Y:S05]  /*11990*/  BSYNC B1 ;  /* 0x0000000000017941 */ /* 0x000fea0003800000 */
.L_x_56:
        /* <DEDUP_REMOVED lines=12> */
.L_x_59:
[----:B------:R-:W-:Y:S05]  /*11a60*/  BSYNC B1 ;  /* 0x0000000000017941 */ /* 0x000fea0003800000 */
.L_x_58:
        /* <DEDUP_REMOVED lines=8> */
.L_x_61:
[----:B------:R-:W-:Y:S05]  /*11af0*/  BSYNC B1 ;  /* 0x0000000000017941 */ /* 0x000fea0003800000 */
.L_x_60:
        /* <DEDUP_REMOVED lines=8> */
.L_x_63:
[----:B------:R-:W-:Y:S05]  /*11b80*/  BSYNC B1 ;  /* 0x0000000000017941 */ /* 0x000fea0003800000 */
.L_x_62:
        /* <DEDUP_REMOVED lines=8> */
.L_x_65:
[----:B------:R-:W-:Y:S05]  /*11c10*/  BSYNC B1 ;  /* 0x0000000000017941 */ /* 0x000fea0003800000 */
.L_x_64:
        /* <DEDUP_REMOVED lines=12> */
.L_x_67:
[----:B------:R-:W-:Y:S05]  /*11ce0*/  BSYNC B1 ;  /* 0x0000000000017941 */ /* 0x000fea0003800000 */
.L_x_66:
        /* <DEDUP_REMOVED lines=8> */
.L_x_69:
[----:B------:R-:W-:Y:S05]  /*11d70*/  BSYNC B1 ;  /* 0x0000000000017941 */ /* 0x000fea0003800000 */
.L_x_68:
        /* <DEDUP_REMOVED lines=8> */
.L_x_71:
[----:B------:R-:W-:Y:S05]  /*11e00*/  BSYNC B1 ;  /* 0x0000000000017941 */ /* 0x000fea0003800000 */
.L_x_70:
        /* <DEDUP_REMOVED lines=8> */
.L_x_73:
[----:B------:R-:W-:Y:S05]  /*11e90*/  BSYNC B1 ;  /* 0x0000000000017941 */ /* 0x000fea0003800000 */
.L_x_72:
        /* <DEDUP_REMOVED lines=12> */
.L_x_75:
[----:B------:R-:W-:Y:S05]  /*11f60*/  BSYNC B1 ;  /* 0x0000000000017941 */ /* 0x000fea0003800000 */
.L_x_74:
        /* <DEDUP_REMOVED lines=8> */
.L_x_77:
[----:B------:R-:W-:Y:S05]  /*11ff0*/  BSYNC B1 ;  /* 0x0000000000017941 */ /* 0x000fea0003800000 */
.L_x_76:
        /* <DEDUP_REMOVED lines=8> */
.L_x_79:
[----:B------:R-:W-:Y:S05]  /*12080*/  BSYNC B1 ;  /* 0x0000000000017941 */ /* 0x000fea0003800000 */
.L_x_78:
        /* <DEDUP_REMOVED lines=8> */
.L_x_81:
[----:B------:R-:W-:Y:S05]  /*12110*/  BSYNC B1 ;  /* 0x0000000000017941 */ /* 0x000fea0003800000 */
.L_x_80:
        /* <DEDUP_REMOVED lines=12> */
.L_x_83:
[----:B------:R-:W-:Y:S05]  /*121e0*/  BSYNC B1 ;  /* 0x0000000000017941 */ /* 0x000fea0003800000 */
.L_x_82:
        /* <DEDUP_REMOVED lines=8> */
.L_x_85:
[----:B------:R-:W-:Y:S05]  /*12270*/  BSYNC B1 ;  /* 0x0000000000017941 */ /* 0x000fea0003800000 */
.L_x_84:
        /* <DEDUP_REMOVED lines=8> */
.L_x_87:
[----:B------:R-:W-:Y:S05]  /*12300*/  BSYNC B1 ;  /* 0x0000000000017941 */ /* 0x000fea0003800000 */
.L_x_86:
        /* <DEDUP_REMOVED lines=8> */
.L_x_89:
[----:B------:R-:W-:Y:S05]  /*12390*/  BSYNC B1 ;  /* 0x0000000000017941 */ /* 0x000fea0003800000 */
.L_x_88:
        /* <DEDUP_REMOVED lines=12> */
.L_x_91:
[----:B------:R-:W-:Y:S05]  /*12460*/  BSYNC B1 ;  /* 0x0000000000017941 */ /* 0x000fea0003800000 */
.L_x_90:
        /* <DEDUP_REMOVED lines=8> */
.L_x_93:
[----:B------:R-:W-:Y:S05]  /*124f0*/  BSYNC B1 ;  /* 0x0000000000017941 */ /* 0x000fea0003800000 */
.L_x_92:
        /* <DEDUP_REMOVED lines=8> */
.L_x_95:
[----:B------:R-:W-:Y:S05]  /*12580*/  BSYNC B1 ;  /* 0x0000000000017941 */ /* 0x000fea0003800000 */
.L_x_94:
        /* <DEDUP_REMOVED lines=8> */
.L_x_97:
[----:B------:R-:W-:Y:S05]  /*12610*/  BSYNC B1 ;  /* 0x0000000000017941 */ /* 0x000fea0003800000 */
.L_x_96:
        /* <DEDUP_REMOVED lines=12> */
.L_x_99:
[----:B------:R-:W-:Y:S05]  /*126e0*/  BSYNC B1 ;  /* 0x0000000000017941 */ /* 0x000fea0003800000 */
.L_x_98:
        /* <DEDUP_REMOVED lines=8> */
.L_x_101:
[----:B------:R-:W-:Y:S05]  /*12770*/  BSYNC B1 ;  /* 0x0000000000017941 */ /* 0x000fea0003800000 */
.L_x_100:
        /* <DEDUP_REMOVED lines=8> */
.L_x_103:
[----:B------:R-:W-:Y:S05]  /*12800*/  BSYNC B1 ;  /* 0x0000000000017941 */ /* 0x000fea0003800000 */
.L_x_102:
        /* <DEDUP_REMOVED lines=8> */
.L_x_105:
[----:B------:R-:W-:Y:S05]  /*12890*/  BSYNC B1 ;  /* 0x0000000000017941 */ /* 0x000fea0003800000 */
.L_x_104:
        /* <DEDUP_REMOVED lines=12> */
.L_x_107:
[----:B------:R-:W-:Y:S05]  /*12960*/  BSYNC B1 ;  /* 0x0000000000017941 */ /* 0x000fea0003800000 */
.L_x_106:
        /* <DEDUP_REMOVED lines=8> */
.L_x_109:
[----:B------:R-:W-:Y:S05]  /*129f0*/  BSYNC B1 ;  /* 0x0000000000017941 */ /* 0x000fea0003800000 */
.L_x_108:
        /* <DEDUP_REMOVED lines=8> */
.L_x_111:
[----:B------:R-:W-:Y:S05]  /*12a80*/  BSYNC B1 ;  /* 0x0000000000017941 */ /* 0x000fea0003800000 */
.L_x_110:
        /* <DEDUP_REMOVED lines=8> */
.L_x_113:
[----:B------:R-:W-:Y:S05]  /*12b10*/  BSYNC B1 ;  /* 0x0000000000017941 */ /* 0x000fea0003800000 */
.L_x_112:
        /* <DEDUP_REMOVED lines=12> */
.L_x_115:
[----:B------:R-:W-:Y:S05]  /*12be0*/  BSYNC B1 ;  /* 0x0000000000017941 */ /* 0x000fea0003800000 */
.L_x_114:
        /* <DEDUP_REMOVED lines=8> */
.L_x_117:
[----:B------:R-:W-:Y:S05]  /*12c70*/  BSYNC B1 ;  /* 0x0000000000017941 */ /* 0x000fea0003800000 */
.L_x_116:
        /* <DEDUP_REMOVED lines=8> */
.L_x_119:
[----:B------:R-:W-:Y:S05]  /*12d00*/  BSYNC B1 ;  /* 0x0000000000017941 */ /* 0x000fea0003800000 */
.L_x_118:
        /* <DEDUP_REMOVED lines=8> */
.L_x_121:
[----:B------:R-:W-:Y:S05]  /*12d90*/  BSYNC B1 ;  /* 0x0000000000017941 */ /* 0x000fea0003800000 */
.L_x_120:
        /* <DEDUP_REMOVED lines=12> */
.L_x_123:
[----:B------:R-:W-:Y:S05]  /*12e60*/  BSYNC B1 ;  /* 0x0000000000017941 */ /* 0x000fea0003800000 */
.L_x_122:
        /* <DEDUP_REMOVED lines=8> */
.L_x_125:
[----:B------:R-:W-:Y:S05]  /*12ef0*/  BSYNC B1 ;  /* 0x0000000000017941 */ /* 0x000fea0003800000 */
.L_x_124:
        /* <DEDUP_REMOVED lines=8> */
.L_x_127:
[----:B------:R-:W-:Y:S05]  /*12f80*/  BSYNC B1 ;  /* 0x0000000000017941 */ /* 0x000fea0003800000 */
.L_x_126:
        /* <DEDUP_REMOVED lines=8> */
.L_x_129:
[----:B------:R-:W-:Y:S05]  /*13010*/  BSYNC B1 ;  /* 0x0000000000017941 */ /* 0x000fea0003800000 */
.L_x_128:
        /* <DEDUP_REMOVED lines=12> */
.L_x_131:
[----:B------:R-:W-:Y:S05]  /*130e0*/  BSYNC B1 ;  /* 0x0000000000017941 */ /* 0x000fea0003800000 */
.L_x_130:
        /* <DEDUP_REMOVED lines=8> */
.L_x_133:
[----:B------:R-:W-:Y:S05]  /*13170*/  BSYNC B1 ;  /* 0x0000000000017941 */ /* 0x000fea0003800000 */
.L_x_132:
        /* <DEDUP_REMOVED lines=8> */
.L_x_135:
[----:B------:R-:W-:Y:S05]  /*13200*/  BSYNC B1 ;  /* 0x0000000000017941 */ /* 0x000fea0003800000 */
.L_x_134:
        /* <DEDUP_REMOVED lines=8> */
.L_x_137:
[----:B------:R-:W-:Y:S05]  /*13290*/  BSYNC B1 ;  /* 0x0000000000017941 */ /* 0x000fea0003800000 */
.L_x_136:
        /* <DEDUP_REMOVED lines=12> */
.L_x_139:
[----:B------:R-:W-:Y:S05]  /*13360*/  BSYNC B1 ;  /* 0x0000000000017941 */ /* 0x000fea0003800000 */
.L_x_138:
        /* <DEDUP_REMOVED lines=8> */
.L_x_141:
[----:B------:R-:W-:Y:S05]  /*133f0*/  BSYNC B1 ;  /* 0x0000000000017941 */ /* 0x000fea0003800000 */
.L_x_140:
        /* <DEDUP_REMOVED lines=8> */
.L_x_143:
[----:B------:R-:W-:Y:S05]  /*13480*/  BSYNC B1 ;  /* 0x0000000000017941 */ /* 0x000fea0003800000 */
.L_x_142:
        /* <DEDUP_REMOVED lines=8> */
.L_x_145:
[----:B------:R-:W-:Y:S05]  /*13510*/  BSYNC B1 ;  /* 0x0000000000017941 */ /* 0x000fea0003800000 */
.L_x_144:
        /* <DEDUP_REMOVED lines=12> */
.L_x_147:
[----:B------:R-:W-:Y:S05]  /*135e0*/  BSYNC B1 ;  /* 0x0000000000017941 */ /* 0x000fea0003800000 */
.L_x_146:
        /* <DEDUP_REMOVED lines=8> */
.L_x_149:
[----:B------:R-:W-:Y:S05]  /*13670*/  BSYNC B1 ;  /* 0x0000000000017941 */ /* 0x000fea0003800000 */
.L_x_148:
        /* <DEDUP_REMOVED lines=8> */
.L_x_151:
[----:B------:R-:W-:Y:S05]  /*13700*/  BSYNC B1 ;  /* 0x0000000000017941 */ /* 0x000fea0003800000 */
.L_x_150:
        /* <DEDUP_REMOVED lines=8> */
.L_x_153:
[----:B------:R-:W-:Y:S05]  /*13790*/  BSYNC B1 ;  /* 0x0000000000017941 */ /* 0x000fea0003800000 */
.L_x_152:
        /* <DEDUP_REMOVED lines=12> */
.L_x_155:
[----:B------:R-:W-:Y:S05]  /*13860*/  BSYNC B1 ;  /* 0x0000000000017941 */ /* 0x000fea0003800000 */
.L_x_154:
        /* <DEDUP_REMOVED lines=8> */
.L_x_157:
[----:B------:R-:W-:Y:S05]  /*138f0*/  BSYNC B1 ;  /* 0x0000000000017941 */ /* 0x000fea0003800000 */
.L_x_156:
        /* <DEDUP_REMOVED lines=8> */
.L_x_159:
[----:B------:R-:W-:Y:S05]  /*13980*/  BSYNC B1 ;  /* 0x0000000000017941 */ /* 0x000fea0003800000 */
.L_x_158:
        /* <DEDUP_REMOVED lines=8> */
.L_x_161:
[----:B------:R-:W-:Y:S05]  /*13a10*/  BSYNC B1 ;  /* 0x0000000000017941 */ /* 0x000fea0003800000 */
.L_x_160:
        /* <DEDUP_REMOVED lines=12> */
.L_x_163:
[----:B------:R-:W-:Y:S05]  /*13ae0*/  BSYNC B1 ;  /* 0x0000000000017941 */ /* 0x000fea0003800000 */
.L_x_162:
        /* <DEDUP_REMOVED lines=8> */
.L_x_165:
[----:B------:R-:W-:Y:S05]  /*13b70*/  BSYNC B1 ;  /* 0x0000000000017941 */ /* 0x000fea0003800000 */
.L_x_164:
        /* <DEDUP_REMOVED lines=8> */
.L_x_167:
[----:B------:R-:W-:Y:S05]  /*13c00*/  BSYNC B1 ;  /* 0x0000000000017941 */ /* 0x000fea0003800000 */
.L_x_166:
        /* <DEDUP_REMOVED lines=8> */
.L_x_169:
[----:B------:R-:W-:Y:S05]  /*13c90*/  BSYNC B1 ;  /* 0x0000000000017941 */ /* 0x000fea0003800000 */
.L_x_168:
        /* <DEDUP_REMOVED lines=12> */
.L_x_171:
[----:B------:R-:W-:Y:S05]  /*13d60*/  BSYNC B1 ;  /* 0x0000000000017941 */ /* 0x000fea0003800000 */
.L_x_170:
        /* <DEDUP_REMOVED lines=8> */
.L_x_173:
[----:B------:R-:W-:Y:S05]  /*13df0*/  BSYNC B1 ;  /* 0x0000000000017941 */ /* 0x000fea0003800000 */
.L_x_172:
        /* <DEDUP_REMOVED lines=8> */
.L_x_175:
[----:B------:R-:W-:Y:S05]  /*13e80*/  BSYNC B1 ;  /* 0x0000000000017941 */ /* 0x000fea0003800000 */
.L_x_174:
        /* <DEDUP_REMOVED lines=8> */
.L_x_177:
[----:B------:R-:W-:Y:S05]  /*13f10*/  BSYNC B1 ;  /* 0x0000000000017941 */ /* 0x000fea0003800000 */
.L_x_176:
        /* <DEDUP_REMOVED lines=12> */
.L_x_179:
[----:B------:R-:W-:Y:S05]  /*13fe0*/  BSYNC B1 ;  /* 0x0000000000017941 */ /* 0x000fea0003800000 */
.L_x_178:
        /* <DEDUP_REMOVED lines=8> */
.L_x_181:
[----:B------:R-:W-:Y:S05]  /*14070*/  BSYNC B1 ;  /* 0x0000000000017941 */ /* 0x000fea0003800000 */
.L_x_180:
        /* <DEDUP_REMOVED lines=8> */
.L_x_183:
[----:B------:R-:W-:Y:S05]  /*14100*/  BSYNC B1 ;  /* 0x0000000000017941 */ /* 0x000fea0003800000 */
.L_x_182:
        /* <DEDUP_REMOVED lines=8> */
.L_x_185:
[----:B------:R-:W-:Y:S05]  /*14190*/  BSYNC B1 ;  /* 0x0000000000017941 */ /* 0x000fea0003800000 */
.L_x_184:
        /* <DEDUP_REMOVED lines=12> */
.L_x_187:
[----:B------:R-:W-:Y:S05]  /*14260*/  BSYNC B1 ;  /* 0x0000000000017941 */ /* 0x000fea0003800000 */
.L_x_186:
        /* <DEDUP_REMOVED lines=8> */
.L_x_189:
[----:B------:R-:W-:Y:S05]  /*142f0*/  BSYNC B1 ;  /* 0x0000000000017941 */ /* 0x000fea0003800000 */
.L_x_188:
        /* <DEDUP_REMOVED lines=8> */
.L_x_191:
[----:B------:R-:W-:Y:S05]  /*14380*/  BSYNC B1 ;  /* 0x0000000000017941 */ /* 0x000fea0003800000 */
.L_x_190:
        /* <DEDUP_REMOVED lines=8> */
.L_x_193:
[----:B------:R-:W-:Y:S05]  /*14410*/  BSYNC B1 ;  /* 0x0000000000017941 */ /* 0x000fea0003800000 */
.L_x_192:
        /* <DEDUP_REMOVED lines=12> */
.L_x_195:
[----:B------:R-:W-:Y:S05]  /*144e0*/  BSYNC B1 ;  /* 0x0000000000017941 */ /* 0x000fea0003800000 */
.L_x_194:
        /* <DEDUP_REMOVED lines=8> */
.L_x_197:
[----:B------:R-:W-:Y:S05]  /*14570*/  BSYNC B1 ;  /* 0x0000000000017941 */ /* 0x000fea0003800000 */
.L_x_196:
        /* <DEDUP_REMOVED lines=8> */
.L_x_199:
[----:B------:R-:W-:Y:S05]  /*14600*/  BSYNC B1 ;  /* 0x0000000000017941 */ /* 0x000fea0003800000 */
.L_x_198:
        /* <DEDUP_REMOVED lines=8> */
.L_x_201:
[----:B------:R-:W-:Y:S05]  /*14690*/  BSYNC B1 ;  /* 0x0000000000017941 */ /* 0x000fea0003800000 */
.L_x_200:
        /* <DEDUP_REMOVED lines=12> */
.L_x_203:
[----:B------:R-:W-:Y:S05]  /*14760*/  BSYNC B1 ;  /* 0x0000000000017941 */ /* 0x000fea0003800000 */
.L_x_202:
        /* <DEDUP_REMOVED lines=8> */
.L_x_205:
[----:B------:R-:W-:Y:S05]  /*147f0*/  BSYNC B1 ;  /* 0x0000000000017941 */ /* 0x000fea0003800000 */
.L_x_204:
        /* <DEDUP_REMOVED lines=8> */
.L_x_207:
[----:B------:R-:W-:Y:S05]  /*14880*/  BSYNC B1 ;  /* 0x0000000000017941 */ /* 0x000fea0003800000 */
.L_x_206:
        /* <DEDUP_REMOVED lines=8> */
.L_x_209:
[----:B------:R-:W-:Y:S05]  /*14910*/  BSYNC B1 ;  /* 0x0000000000017941 */ /* 0x000fea0003800000 */
.L_x_208:
[----:B-1----:R-:W2:Y:S01]  /*14920*/  LDL.LU R3, [R1+0x2e4] ;  /* 0x0002e40001037983 */ /* 0x002ea20000300800 */
[C---:B------:R-:W-:Y:S01]  /*14930*/  ISETP.LT.OR P2, PT, R0.reuse, 0xb1, !P0 ;  /* 0x000000b10000780c */ /* 0x040fe20004741670 */
[----:B------:R-:W-:Y:S01]  /*14940*/  BSSY B1, `(.L_x_210) ;  /* 0x000000a000017945 */ /* 0x000fe20003800000 */
[----:B------:R-:W-:Y:S02]  /*14950*/  IADD3 R223, P4, R223, 0x80, RZ ;  /* 0x00000080dfdf7810 */ /* 0x000fe40007f9e0ff */
        /* <DEDUP_REMOVED lines=8> */
.L_x_211:
[----:B------:R-:W-:Y:S05]  /*149e0*/  BSYNC B1 ;  /* 0x0000000000017941 */ /* 0x000fea0003800000 */
.L_x_210:
        /* <DEDUP_REMOVED lines=8> */
.L_x_213:
[----:B------:R-:W-:Y:S05]  /*14a70*/  BSYNC B1 ;  /* 0x0000000000017941 */ /* 0x000fea0003800000 */
.L_x_212:
        /* <DEDUP_REMOVED lines=8> */
.L_x_215:
[----:B------:R-:W-:Y:S05]  /*14b00*/  BSYNC B1 ;  /* 0x0000000000017941 */ /* 0x000fea0003800000 */
.L_x_214:
[----:B-1----:R-:W2:Y:S01]  /*14b10*/  LDL.LU R3, [R1+0x2f0] ;  /* 0x0002f00001037983 */ /* 0x002ea20000300800 */
[C---:B------:R-:W-:Y:S01]  /*14b20*/  ISETP.LT.OR P1, PT, R0.reuse, 0xba, !P3 ;  /* 0x000000ba0000780c */ /* 0x040fe20005f21670 */
[----:B------:R-:W-:Y:S01]  /*14b30*/  IMAD.WIDE.U32 R226, R223, R12, R218 ;  /* 0x0000000cdfe27225 */ /* 0x000fe200078e00da */
[----:B------:R-:W-:Y:S01]  /*14b40*/  BSSY B1, `(.L_x_216) ;  /* 0x000000b000017945 */ /* 0x000fe20003800000 */
[----:B------:R-:W-:Y:S02]  /*14b50*/  ISETP.LT.OR P2, PT, R0, 0xba, !P0 ;  /* 0x000000ba0000780c */ /* 0x000fe40004741670 */
[----:B------:R-:W-:Y:S01]  /*14b60*/  IMAD.X R229, RZ, RZ, R15, P4 ;  /* 0x000000ffffe57224 */ /* 0x000fe200020e060f */
[----:B------:R-:W-:Y:S01]  /*14b70*/  IADD3 R14, P4, R226, R216, RZ ;  /* 0x000000d8e20e7210 */ /* 0x000fe20007f9e0ff */
[----:B--2---:R-:W-:-:S05]  /*14b80*/  @!P5 IMAD R3, R3, R17, R2 ;  /* 0x000000110303d224 */ /* 0x004fca00078e0202 */
[----:B------:R1:W-:Y:S01]  /*14b90*/  @!P5 STG.E.U8 desc[UR36][R4.64+0xb8], R3 ;  /* 0x0000b8030400d986 */ /* 0x0003e2000c101124 */
[----:B------:R-:W-:Y:S01]  /*14ba0*/  ISETP.LT.OR P5, PT, R0, 0xb9, !P0 ;  /* 0x000000b90000780c */ /* 0x000fe200047a1670 */
[----:B------:R-:W-:-:S12]  /*14bb0*/  @P1 BRA `(.L_x_217) ;  /* 0x00000000000c1947 */ /* 0x000fd80003800000 */
[----:B------:R-:W2:Y:S02]  /*14bc0*/  LDG.E.U8 R16, desc[UR36][R22.64+0xb9] ;  /* 0x0000b92416107981 */ /* 0x000ea4000c1e1100 */
[----:B--2---:R-:W-:-:S05]  /*14bd0*/  PRMT R2, R16, 0x8880, RZ ;  /* 0x0000888010027816 */ /* 0x004fca00000000ff */
[----:B------:R-:W-:-:S07]  /*14be0*/  IMAD R2, R2, R18, RZ ;  /* 0x0000001202027224 */ /* 0x000fce00078e02ff */
.L_x_217:
[----:B------:R-:W-:Y:S05]  /*14bf0*/  BSYNC B1 ;  /* 0x0000000000017941 */ /* 0x000fea0003800000 */
.L_x_216:
[----:B-1----:R-:W2:Y:S01]  /*14c00*/  LDL.LU R3, [R1+0x2f4] ;  /* 0x0002f40001037983 */ /* 0x002ea20000300800 */
[----:B------:R-:W-:Y:S01]  /*14c10*/  BSSY B1, `(.L_x_218) ;  /* 0x0000008000017945 */ /* 0x000fe20003800000 */
[----:B------:R-:W-:Y:S02]  /*14c20*/  IMAD R229, R229, R12, RZ ;  /* 0x0000000ce5e57224 */ /* 0x000fe400078e02ff */
[----:B--2---:R-:W-:-:S05]  /*14c30*/  @!P1 IMAD R3, R3, R17, R2 ;  /* 0x0000001103039224 */ /* 0x004fca00078e0202 */
[----:B------:R1:W-:Y:S01]  /*14c40*/  @!P1 STG.E.U8 desc[UR36][R4.64+0xb9], R3 ;  /* 0x0000b90304009986 */ /* 0x0003e2000c101124 */
[----:B------:R-:W-:Y:S05]  /*14c50*/  @P5 BRA `(.L_x_219) ;  /* 0x00000000000c5947 */ /* 0x000fea0003800000 */
[----:B------:R-:W2:Y:S02]  /*14c60*/  LDG.E.U8 R16, desc[UR36][R20.64+0xb8] ;  /* 0x0000b82414107981 */ /* 0x000ea4000c1e1100 */
[----:B--2---:R-:W-:-:S05]  /*14c70*/  PRMT R2, R16, 0x8880, RZ ;  /* 0x0000888010027816 */ /* 0x004fca00000000ff */
[----:B------:R-:W-:-:S07]  /*14c80*/  IMAD R2, R2, R18, RZ ;  /* 0x0000001202027224 */ /* 0x000fce00078e02ff */
.L_x_219:
[----:B------:R-:W-:Y:S05]  /*14c90*/  BSYNC B1 ;  /* 0x0000000000017941 */ /* 0x000fea0003800000 */
.L_x_218:
[----:B-1----:R-:W2:Y:S01]  /*14ca0*/  LDL.LU R3, [R1+0x2f8] ;  /* 0x0002f80001037983 */ /* 0x002ea20000300800 */
[----:B------:R-:W-:Y:S01]  /*14cb0*/  BSSY B1, `(.L_x_220) ;  /* 0x0000008000017945 */ /* 0x000fe20003800000 */
[----:B--2---:R-:W-:Y:S02]  /*14cc0*/  @!P5 IMAD R228, R3, R17, R2 ;  /* 0x0000001103e4d224 */ /* 0x004fe400078e0202 */
[----:B------:R-:W-:-:S03]  /*14cd0*/  IMAD R3, R223, R13, R229 ;  /* 0x0000000ddf037224 */ /* 0x000fc600078e02e5 */
[----:B------:R1:W-:Y:S01]  /*14ce0*/  @!P5 STG.E.U8 desc[UR36][R10.64+0xb8], R228 ;  /* 0x0000b8e40a00d986 */ /* 0x0003e2000c101124 */
[----:B------:R-:W-:Y:S05]  /*14cf0*/  @P2 BRA `(.L_x_221) ;  /* 0x00000000000c2947 */ /* 0x000fea0003800000 */
[----:B------:R-:W2:Y:S02]  /*14d00*/  LDG.E.U8 R16, desc[UR36][R20.64+0xb9] ;  /* 0x0000b92414107981 */ /* 0x000ea4000c1e1100 */
[----:B--2---:R-:W-:-:S05]  /*14d10*/  PRMT R2, R16, 0x8880, RZ ;  /* 0x0000888010027816 */ /* 0x004fca00000000ff */
[----:B------:R-:W-:-:S07]  /*14d20*/  IMAD R2, R2, R18, RZ ;  /* 0x0000001202027224 */ /* 0x000fce00078e02ff */
.L_x_221:
[----:B------:R-:W-:Y:S05]  /*14d30*/  BSYNC B1 ;  /* 0x0000000000017941 */ /* 0x000fea0003800000 */
.L_x_220:
[----:B------:R-:W2:Y:S01]  /*14d40*/  LDL.LU R13, [R1+0x2fc] ;  /* 0x0002fc00010d7983 */ /* 0x000ea20000300800 */
[----:B------:R-:W-:Y:S01]  /*14d50*/  ISETP.GE.AND P1, PT, R222, 0x81, PT ;  /* 0x00000081de00780c */ /* 0x000fe20003f26270 */
[----:B------:R-:W-:Y:S01]  /*14d60*/  BSSY B1, `(.L_x_222) ;  /* 0x000000c000017945 */ /* 0x000fe20003800000 */
[----:B------:R-:W-:Y:S02]  /*14d70*/  IADD3.X R15, R217, R227, R3, P4, !PT ;  /* 0x000000e3d90f7210 */ /* 0x000fe400027fe403 */
[----:B------:R-:W-:Y:S01]  /*14d80*/  ISETP.LT.OR P4, PT, R0, 0x1, !P1 ;  /* 0x000000010000780c */ /* 0x000fe20004f81670 */
[----:B--2---:R-:W-:Y:S02]  /*14d90*/  @!P2 IMAD R221, R13, R17, R2 ;  /* 0x000000110ddda224 */ /* 0x004fe400078e0202 */
[----:B------:R-:W-:-:S03]  /*14da0*/  IMAD.WIDE.U32 R12, R223, R12, R224 ;  /* 0x0000000cdf0c7225 */ /* 0x000fc600078e00e0 */
[----:B------:R2:W-:Y:S01]  /*14db0*/  @!P2 STG.E.U8 desc[UR36][R10.64+0xb9], R221 ;  /* 0x0000b9dd0a00a986 */ /* 0x0005e2000c101124 */
[----:B------:R-:W-:Y:S02]  /*14dc0*/  IADD3 R12, P2, P5, R220, R216, R12 ;  /* 0x000000d8dc0c7210 */ /* 0x000fe40007d5e00c */
[----:B------:R-:W-:-:S04]  /*14dd0*/  IADD3 R216, R3, R13, RZ ;  /* 0x0000000d03d87210 */ /* 0x000fc80007ffe0ff */
[----:B------:R-:W-:Y:S07]  /*14de0*/  @P4 BRA `(.L_x_223) ;  /* 0x00000000000c4947 */ /* 0x000fee0003800000 */
[----:B------:R-:W3:Y:S02]  /*14df0*/  LDG.E.U8 R16, desc[UR36][R14.64] ;  /* 0x000000240e107981 */ /* 0x000ee4000c1e1100 */
[----:B---3--:R-:W-:-:S05]  /*14e00*/  PRMT R2, R16, 0x8880, RZ ;  /* 0x0000888010027816 */ /* 0x008fca00000000ff */
[----:B------:R-:W-:-:S07]  /*14e10*/  IMAD R2, R2, R18, RZ ;  /* 0x0000001202027224 */ /* 0x000fce00078e02ff */
.L_x_223:
[----:B------:R-:W-:Y:S05]  /*14e20*/  BSYNC B1 ;  /* 0x0000000000017941 */ /* 0x000fea0003800000 */
.L_x_222:
[----:B------:R-:W3:Y:S01]  /*14e30*/  LDL.LU R3, [R1] ;  /* 0x0000000001037983 */ /* 0x000ee20000300800 */
[----:B------:R-:W-:Y:S01]  /*14e40*/  IADD3.X R13, R219, R217, R216, P2, P5 ;  /* 0x000000d9db0d7210 */ /* 0x000fe200017ea4d8 */
[----:B------:R-:W-:Y:S01]  /*14e50*/  BSSY B1, `(.L_x_224) ;  /* 0x000000a000017945 */ /* 0x000fe20003800000 */
[----:B------:R-:W-:-:S04]  /*14e60*/  ISETP.GE.AND P2, PT, R222, 0x89, PT ;  /* 0x00000089de00780c */ /* 0x000fc80003f46270 */
[----:B------:R-:W-:Y:S01]  /*14e70*/  ISETP.LT.OR P5, PT, R0, 0x1, !P2 ;  /* 0x000000010000780c */ /* 0x000fe200057a1670 */
[----:B---3--:R-:W-:-:S05]  /*14e80*/  @!P4 IMAD R3, R3, R17, R2 ;  /* 0x000000110303c224 */ /* 0x008fca00078e0202 */
[----:B------:R3:W-:Y:S01]  /*14e90*/  @!P4 STG.E.U8 desc[UR36][R6.64], R3 ;  /* 0x000000030600c986 */ /* 0x0007e2000c101124 */
[----:B------:R-:W-:-:S13]  /*14ea0*/  ISETP.LT.OR P4, PT, R0, 0x2, !P1 ;  /* 0x000000020000780c */ /* 0x000fda0004f81670 */
[----:B---3--:R-:W-:Y:S05]  /*14eb0*/  @P4 BRA `(.L_x_225) ;  /* 0x00000000000c4947 */ /* 0x008fea0003800000 */
[----:B------:R-:W3:Y:S02]  /*14ec0*/  LDG.E.U8 R16, desc[UR36][R14.64+0x1] ;  /* 0x000001240e107981 */ /* 0x000ee4000c1e1100 */
[----:B---3--:R-:W-:-:S05]  /*14ed0*/  PRMT R2, R16, 0x8880, RZ ;  /* 0x0000888010027816 */ /* 0x008fca00000000ff */
[----:B------:R-:W-:-:S07]  /*14ee0*/  IMAD R2, R2, R18, RZ ;  /* 0x0000001202027224 */ /* 0x000fce00078e02ff */
.L_x_225:
[----:B------:R-:W-:Y:S05]  /*14ef0*/  BSYNC B1 ;  /* 0x0000000000017941 */ /* 0x000fea0003800000 */
.L_x_224:
[----:B------:R-:W3:Y:S01]  /*14f00*/  LDL.LU R3, [R1+0x4] ;  /* 0x0000040001037983 */ /* 0x000ee20000300800 */
[----:B------:R-:W-:Y:S01]  /*14f10*/  BSSY B1, `(.L_x_226) ;  /* 0x0000007000017945 */ /* 0x000fe20003800000 */
[----:B---3--:R-:W-:-:S05]  /*14f20*/  @!P4 IMAD R3, R3, R17, R2 ;  /* 0x000000110303c224 */ /* 0x008fca00078e0202 */
[----:B------:R3:W-:Y:S01]  /*14f30*/  @!P4 STG.E.U8 desc[UR36][R6.64+0x1], R3 ;  /* 0x000001030600c986 */ /* 0x0007e2000c101124 */
[----:B------:R-:W-:Y:S05]  /*14f40*/  @P5 BRA `(.L_x_227) ;  /* 0x00000000000c5947 */ /* 0x000fea0003800000 */
[----:B------:R-:W4:Y:S02]  /*14f50*/  LDG.E.U8 R16, desc[UR36][R12.64] ;  /* 0x000000240c107981 */ /* 0x000f24000c1e1100 */
[----:B----4-:R-:W-:-:S05]  /*14f60*/  PRMT R2, R16, 0x8880, RZ ;  /* 0x0000888010027816 */ /* 0x010fca00000000ff */
[----:B------:R-:W-:-:S07]  /*14f70*/  IMAD R2, R2, R18, RZ ;  /* 0x0000001202027224 */ /* 0x000fce00078e02ff */
.L_x_227:
[----:B------:R-:W-:Y:S05]  /*14f80*/  BSYNC B1 ;  /* 0x0000000000017941 */ /* 0x000fea0003800000 */
.L_x_226:
[----:B---3--:R-:W3:Y:S01]  /*14f90*/  LDL.LU R3, [R1+0x8] ;  /* 0x0000080001037983 */ /* 0x008ee20000300800 */
[----:B------:R-:W-:Y:S01]  /*14fa0*/  ISETP.LT.OR P4, PT, R0, 0x2, !P2 ;  /* 0x000000020000780c */ /* 0x000fe20005781670 */
[----:B------:R-:W-:Y:S01]  /*14fb0*/  BSSY B1, `(.L_x_228) ;  /* 0x0000008000017945 */ /* 0x000fe20003800000 */
[----:B---3--:R-:W-:-:S05]  /*14fc0*/  @!P5 IMAD R3, R3, R17, R2 ;  /* 0x000000110303d224 */ /* 0x008fca00078e0202 */
[----:B------:R3:W-:Y:S01]  /*14fd0*/  @!P5 STG.E.U8 desc[UR36][R8.64], R3 ;  /* 0x000000030800d986 */ /* 0x0007e2000c101124 */
[----:B------:R-:W-:-:S05]  /*14fe0*/  ISETP.LT.OR P5, PT, R0, 0x9, !P1 ;  /* 0x000000090000780c */ /* 0x000fca0004fa1670 */
[----:B------:R-:W-:Y:S08]  /*14ff0*/  @P4 BRA `(.L_x_229) ;  /* 0x00000000000c4947 */ /* 0x000ff00003800000 */
[----:B------:R-:W4:Y:S02]  /*15000*/  LDG.E.U8 R16, desc[UR36][R12.64+0x1] ;  /* 0x000001240c107981 */ /* 0x000f24000c1e1100 */
[----:B----4-:R-:W-:-:S05]  /*15010*/  PRMT R2, R16, 0x8880, RZ ;  /* 0x0000888010027816 */ /* 0x010fca00000000ff */
[----:B------:R-:W-:-:S07]  /*15020*/  IMAD R2, R2, R18, RZ ;  /* 0x0000001202027224 */ /* 0x000fce00078e02ff */
.L_x_229:
[----:B------:R-:W-:Y:S05]  /*15030*/  BSYNC B1 ;  /* 0x0000000000017941 */ /* 0x000fea0003800000 */
.L_x_228:
[----:B---3--:R-:W3:Y:S01]  /*15040*/  LDL.LU R3, [R1+0xc] ;  /* 0x00000c0001037983 */ /* 0x008ee20000300800 */
[----:B------:R-:W-:Y:S01]  /*15050*/  BSSY B1, `(.L_x_230) ;  /* 0x0000007000017945 */ /* 0x000fe20003800000 */
[----:B---3--:R-:W-:-:S05]  /*15060*/  @!P4 IMAD R3, R3, R17, R2 ;  /* 0x000000110303c224 */ /* 0x008fca00078e0202 */
[----:B------:R3:W-:Y:S01]  /*15070*/  @!P4 STG.E.U8 desc[UR36][R8.64+0x1], R3 ;  /* 0x000001030800c986 */ /* 0x0007e2000c101124 */
[----:B------:R-:W-:Y:S05]  /*15080*/  @P5 BRA `(.L_x_231) ;  /* 0x00000000000c5947 */ /* 0x000fea0003800000 */
[----:B------:R-:W4:Y:S02]  /*15090*/  LDG.E.U8 R16, desc[UR36][R14.64+0x8] ;  /* 0x000008240e107981 */ /* 0x000f24000c1e1100 */
[----:B----4-:R-:W-:-:S05]  /*150a0*/  PRMT R2, R16, 0x8880, RZ ;  /* 0x0000888010027816 */ /* 0x010fca00000000ff */
[----:B------:R-:W-:-:S07]  /*150b0*/  IMAD R2, R2, R18, RZ ;  /* 0x0000001202027224 */ /* 0x000fce00078e02ff */
.L_x_231:
[----:B------:R-:W-:Y:S05]  /*150c0*/  BSYNC B1 ;  /* 0x0000000000017941 */ /* 0x000fea0003800000 */
.L_x_230:
        /* <DEDUP_REMOVED lines=10> */
.L_x_233:
[----:B------:R-:W-:Y:S05]  /*15170*/  BSYNC B1 ;  /* 0x0000000000017941 */ /* 0x000fea0003800000 */
.L_x_232:
        /* <DEDUP_REMOVED lines=8> */
.L_x_235:
[----:B------:R-:W-:Y:S05]  /*15200*/  BSYNC B1 ;  /* 0x0000000000017941 */ /* 0x000fea0003800000 */
.L_x_234:
        /* <DEDUP_REMOVED lines=10> */
.L_x_237:
[----:B------:R-:W-:Y:S05]  /*152b0*/  BSYNC B1 ;  /* 0x0000000000017941 */ /* 0x000fea0003800000 */
.L_x_236:
        /* <DEDUP_REMOVED lines=8> */
.L_x_239:
[----:B------:R-:W-:Y:S05]  /*15340*/  BSYNC B1 ;  /* 0x0000000000017941 */ /* 0x000fea0003800000 */
.L_x_238:
        /* <DEDUP_REMOVED lines=10> */
.L_x_241:
[----:B------:R-:W-:Y:S05]  /*153f0*/  BSYNC B1 ;  /* 0x0000000000017941 */ /* 0x000fea0003800000 */
.L_x_240:
        /* <DEDUP_REMOVED lines=8> */
.L_x_243:
[----:B------:R-:W-:Y:S05]  /*15480*/  BSYNC B1 ;  /* 0x0000000000017941 */ /* 0x000fea0003800000 */
.L_x_242:
        /* <DEDUP_REMOVED lines=10> */
.L_x_245:
[----:B------:R-:W-:Y:S05]  /*15530*/  BSYNC B1 ;  /* 0x0000000000017941 */ /* 0x000fea0003800000 */
.L_x_244:
        /* <DEDUP_REMOVED lines=8> */
.L_x_247:
[----:B------:R-:W-:Y:S05]  /*155c0*/  BSYNC B1 ;  /* 0x0000000000017941 */ /* 0x000fea0003800000 */
.L_x_246:
        /* <DEDUP_REMOVED lines=10> */
.L_x_249:
[----:B------:R-:W-:Y:S05]  /*15670*/  BSYNC B1 ;  /* 0x0000000000017941 */ /* 0x000fea0003800000 */
.L_x_248:
        /* <DEDUP_REMOVED lines=8> */
.L_x_251:
[----:B------:R-:W-:Y:S05]  /*15700*/  BSYNC B1 ;  /* 0x0000000000017941 */ /* 0x000fea0003800000 */
.L_x_250:
        /* <DEDUP_REMOVED lines=10> */
.L_x_253:
[----:B------:R-:W-:Y:S05]  /*157b0*/  BSYNC B1 ;  /* 0x0000000000017941 */ /* 0x000fea0003800000 */
.L_x_252:
        /* <DEDUP_REMOVED lines=8> */
.L_x_255:
[----:B------:R-:W-:Y:S05]  /*15840*/  BSYNC B1 ;  /* 0x0000000000017941 */ /* 0x000fea0003800000 */
.L_x_254:
        /* <DEDUP_REMOVED lines=10> */
.L_x_257:
[----:B------:R-:W-:Y:S05]  /*158f0*/  BSYNC B1 ;  /* 0x0000000000017941 */ /* 0x000fea0003800000 */
.L_x_256:
        /* <DEDUP_REMOVED lines=8> */
.L_x_259:
[----:B------:R-:W-:Y:S05]  /*15980*/  BSYNC B1 ;  /* 0x0000000000017941 */ /* 0x000fea0003800000 */
.L_x_258:
        /* <DEDUP_REMOVED lines=10> */
.L_x_261:
[----:B------:R-:W-:Y:S05]  /*15a30*/  BSYNC B1 ;  /* 0x0000000000017941 */ /* 0x000fea0003800000 */
.L_x_260:
        /* <DEDUP_REMOVED lines=8> */
.L_x_263:
[----:B------:R-:W-:Y:S05]  /*15ac0*/  BSYNC B1 ;  /* 0x0000000000017941 */ /* 0x000fea0003800000 */
.L_x_262:
        /* <DEDUP_REMOVED lines=10> */
.L_x_265:
[----:B------:R-:W-:Y:S05]  /*15b70*/  BSYNC B1 ;  /* 0x0000000000017941 */ /* 0x000fea0003800000 */
.L_x_264:
        /* <DEDUP_REMOVED lines=8> */
.L_x_267:
[----:B------:R-:W-:Y:S05]  /*15c00*/  BSYNC B1 ;  /* 0x0000000000017941 */ /* 0x000fea0003800000 */
.L_x_266:
        /* <DEDUP_REMOVED lines=10> */
.L_x_269:
[----:B------:R-:W-:Y:S05]  /*15cb0*/  BSYNC B1 ;  /* 0x0000000000017941 */ /* 0x000fea0003800000 */
.L_x_268:
        /* <DEDUP_REMOVED lines=8> */
.L_x_271:
[----:B------:R-:W-:Y:S05]  /*15d40*/  BSYNC B1 ;  /* 0x0000000000017941 */ /* 0x000fea0003800000 */
.L_x_270:
        /* <DEDUP_REMOVED lines=10> */
.L_x_273:
[----:B------:R-:W-:Y:S05]  /*15df0*/  BSYNC B1 ;  /* 0x0000000000017941 */ /* 0x000fea0003800000 */
.L_x_272:
        /* <DEDUP_REMOVED lines=8> */
.L_x_275:
[----:B------:R-:W-:Y:S05]  /*15e80*/  BSYNC B1 ;  /* 0x0000000000017941 */ /* 0x000fea0003800000 */
.L_x_274:
        /* <DEDUP_REMOVED lines=10> */
.L_x_277:
[----:B------:R-:W-:Y:S05]  /*15f30*/  BSYNC B1 ;  /* 0x0000000000017941 */ /* 0x000fea0003800000 */
.L_x_276:
        /* <DEDUP_REMOVED lines=8> */
.L_x_279:
[----:B------:R-:W-:Y:S05]  /*15fc0*/  BSYNC B1 ;  /* 0x0000000000017941 */ /* 0x000fea0003800000 */
.L_x_278:
        /* <DEDUP_REMOVED lines=10> */
.L_x_281:
[----:B------:R-:W-:Y:S05]  /*16070*/  BSYNC B1 ;  /* 0x0000000000017941 */ /* 0x000fea0003800000 */
.L_x_280:
        /* <DEDUP_REMOVED lines=8> */
.L_x_283:
[----:B------:R-:W-:Y:S05]  /*16100*/  BSYNC B1 ;  /* 0x0000000000017941 */ /* 0x000fea0003800000 */
.L_x_282:
        /* <DEDUP_REMOVED lines=10> */
.L_x_285:
[----:B------:R-:W-:Y:S05]  /*161b0*/  BSYNC B1 ;  /* 0x0000000000017941 */ /* 0x000fea0003800000 */
.L_x_284:
        /* <DEDUP_REMOVED lines=8> */
.L_x_287:
[----:B------:R-:W-:Y:S05]  /*16240*/  BSYNC B1 ;  /* 0x0000000000017941 */ /* 0x000fea0003800000 */
.L_x_286:
        /* <DEDUP_REMOVED lines=10> */
.L_x_289:
[----:B------:R-:W-:Y:S05]  /*162f0*/  BSYNC B1 ;  /* 0x0000000000017941 */ /* 0x000fea0003800000 */
.L_x_288:
        /* <DEDUP_REMOVED lines=8> */
.L_x_291:
[----:B------:R-:W-:Y:S05]  /*16380*/  BSYNC B1 ;  /* 0x0000000000017941 */ /* 0x000fea0003800000 */
.L_x_290:
        /* <DEDUP_REMOVED lines=10> */
.L_x_293:
[----:B------:R-:W-:Y:S05]  /*16430*/  BSYNC B1 ;  /* 0x0000000000017941 */ /* 0x000fea0003800000 */
.L_x_292:
        /* <DEDUP_REMOVED lines=8> */
.L_x_295:
[----:B------:R-:W-:Y:S05]  /*164c0*/  BSYNC B1 ;  /* 0x0000000000017941 */ /* 0x000fea0003800000 */
.L_x_294:
        /* <DEDUP_REMOVED lines=10> */
.L_x_297:
[----:B------:R-:W-:Y:S05]  /*16570*/  BSYNC B1 ;  /* 0x0000000000017941 */ /* 0x000fea0003800000 */
.L_x_296:
        /* <DEDUP_REMOVED lines=8> */
.L_x_299:
[----:B------:R-:W-:Y:S05]  /*16600*/  BSYNC B1 ;  /* 0x0000000000017941 */ /* 0x000fea0003800000 */
.L_x_298:
        /* <DEDUP_REMOVED lines=10> */
.L_x_301:
[----:B------:R-:W-:Y:S05]  /*166b0*/  BSYNC B1 ;  /* 0x0000000000017941 */ /* 0x000fea0003800000 */
.L_x_300:
        /* <DEDUP_REMOVED lines=8> */
.L_x_303:
[----:B------:R-:W-:Y:S05]  /*16740*/  BSYNC B1 ;  /* 0x0000000000017941 */ /* 0x000fea0003800000 */
.L_x_302:
        /* <DEDUP_REMOVED lines=10> */
.L_x_305:
[----:B------:R-:W-:Y:S05]  /*167f0*/  BSYNC B1 ;  /* 0x0000000000017941 */ /* 0x000fea0003800000 */
.L_x_304:
        /* <DEDUP_REMOVED lines=8> */
.L_x_307:
[----:B------:R-:W-:Y:S05]  /*16880*/  BSYNC B1 ;  /* 0x0000000000017941 */ /* 0x000fea0003800000 */
.L_x_306:
        /* <DEDUP_REMOVED lines=10> */
.L_x_309:
[----:B------:R-:W-:Y:S05]  /*16930*/  BSYNC B1 ;  /* 0x0000000000017941 */ /* 0x000fea0003800000 */
.L_x_308:
        /* <DEDUP_REMOVED lines=8> */
.L_x_311:
[----:B------:R-:W-:Y:S05]  /*169c0*/  BSYNC B1 ;  /* 0x0000000000017941 */ /* 0x000fea0003800000 */
.L_x_310:
        /* <DEDUP_REMOVED lines=10> */
.L_x_313:
[----:B------:R-:W-:Y:S05]  /*16a70*/  BSYNC B1 ;  /* 0x0000000000017941 */ /* 0x000fea0003800000 */
.L_x_312:
        /* <DEDUP_REMOVED lines=8> */
.L_x_315:
[----:B------:R-:W-:Y:S05]  /*16b00*/  BSYNC B1 ;  /* 0x0000000000017941 */ /* 0x000fea0003800000 */
.L_x_314:
        /* <DEDUP_REMOVED lines=10> */
.L_x_317:
[----:B------:R-:W-:Y:S05]  /*16bb0*/  BSYNC B1 ;  /* 0x0000000000017941 */ /* 0x000fea0003800000 */
.L_x_316:
        /* <DEDUP_REMOVED lines=8> */
.L_x_319:
[----:B------:R-:W-:Y:S05]  /*16c40*/  BSYNC B1 ;  /* 0x0000000000017941 */ /* 0x000fea0003800000 */
.L_x_318:
        /* <DEDUP_REMOVED lines=10> */
.L_x_321:
[----:B------:R-:W-:Y:S05]  /*16cf0*/  BSYNC B1 ;  /* 0x0000000000017941 */ /* 0x000fea0003800000 */
.L_x_320:
        /* <DEDUP_REMOVED lines=8> */
.L_x_323:
[----:B------:R-:W-:Y:S05]  /*16d80*/  BSYNC B1 ;  /* 0x0000000000017941 */ /* 0x000fea0003800000 */
.L_x_322:
        /* <DEDUP_REMOVED lines=10> */
.L_x_325:
[----:B------:R-:W-:Y:S05]  /*16e30*/  BSYNC B1 ;  /* 0x0000000000017941 */ /* 0x000fea0003800000 */
.L_x_324:
        /* <DEDUP_REMOVED lines=8> */
.L_x_327:
[----:B------:R-:W-:Y:S05]  /*16ec0*/  BSYNC B1 ;  /* 0x0000000000017941 */ /* 0x000fea0003800000 */
.L_x_326:
        /* <DEDUP_REMOVED lines=10> */
.L_x_329:
[----:B------:R-:W-:Y:S05]  /*16f70*/  BSYNC B1 ;  /* 0x0000000000017941 */ /* 0x000fea0003800000 */
.L_x_328:
        /* <DEDUP_REMOVED lines=8> */
.L_x_331:
[----:B------:R-:W-:Y:S05]  /*17000*/  BSYNC B1 ;  /* 0x0000000000017941 */ /* 0x000fea0003800000 */
.L_x_330:
        /* <DEDUP_REMOVED lines=10> */
.L_x_333:
[----:B------:R-:W-:Y:S05]  /*170b0*/  BSYNC B1 ;  /* 0x0000000000017941 */ /* 0x000fea0003800000 */
.L_x_332:
        /* <DEDUP_REMOVED lines=8> */
.L_x_335:
[----:B------:R-:W-:Y:S05]  /*17140*/  BSYNC B1 ;  /* 0x0000000000017941 */ /* 0x000fea0003800000 */
.L_x_334:
        /* <DEDUP_REMOVED lines=10> */
.L_x_337:
[----:B------:R-:W-:Y:S05]  /*171f0*/  BSYNC B1 ;  /* 0x0000000000017941 */ /* 0x000fea0003800000 */
.L_x_336:
        /* <DEDUP_REMOVED lines=8> */
.L_x_339:
[----:B------:R-:W-:Y:S05]  /*17280*/  BSYNC B1 ;  /* 0x0000000000017941 */ /* 0x000fea0003800000 */
.L_x_338:
        /* <DEDUP_REMOVED lines=10> */
.L_x_341:
[----:B------:R-:W-:Y:S05]  /*17330*/  BSYNC B1 ;  /* 0x0000000000017941 */ /* 0x000fea0003800000 */
.L_x_340:
        /* <DEDUP_REMOVED lines=8> */
.L_x_343:
[----:B------:R-:W-:Y:S05]  /*173c0*/  BSYNC B1 ;  /* 0x0000000000017941 */ /* 0x000fea0003800000 */
.L_x_342:
        /* <DEDUP_REMOVED lines=10> */
.L_x_345:
[----:B------:R-:W-:Y:S05]  /*17470*/  BSYNC B1 ;  /* 0x0000000000017941 */ /* 0x000fea0003800000 */
.L_x_344:
        /* <DEDUP_REMOVED lines=8> */
.L_x_347:
[----:B------:R-:W-:Y:S05]  /*17500*/  BSYNC B1 ;  /* 0x0000000000017941 */ /* 0x000fea0003800000 */
.L_x_346:
        /* <DEDUP_REMOVED lines=10> */
.L_x_349:
[----:B------:R-:W-:Y:S05]  /*175b0*/  BSYNC B1 ;  /* 0x0000000000017941 */ /* 0x000fea0003800000 */
.L_x_348:
        /* <DEDUP_REMOVED lines=8> */
.L_x_351:
[----:B------:R-:W-:Y:S05]  /*17640*/  BSYNC B1 ;  /* 0x0000000000017941 */ /* 0x000fea0003800000 */
.L_x_350:
        /* <DEDUP_REMOVED lines=10> */
.L_x_353:
[----:B------:R-:W-:Y:S05]  /*176f0*/  BSYNC B1 ;  /* 0x0000000000017941 */ /* 0x000fea0003800000 */
.L_x_352:
        /* <DEDUP_REMOVED lines=8> */
.L_x_355:
[----:B------:R-:W-:Y:S05]  /*17780*/  BSYNC B1 ;  /* 0x0000000000017941 */ /* 0x000fea0003800000 */
.L_x_354:
        /* <DEDUP_REMOVED lines=10> */
.L_x_357:
[----:B------:R-:W-:Y:S05]  /*17830*/  BSYNC B1 ;  /* 0x0000000000017941 */ /* 0x000fea0003800000 */
.L_x_356:
        /* <DEDUP_REMOVED lines=8> */
.L_x_359:
[----:B------:R-:W-:Y:S05]  /*178c0*/  BSYNC B1 ;  /* 0x0000000000017941 */ /* 0x000fea0003800000 */
.L_x_358:
        /* <DEDUP_REMOVED lines=10> */
.L_x_361:
[----:B------:R-:W-:Y:S05]  /*17970*/  BSYNC B1 ;  /* 0x0000000000017941 */ /* 0x000fea0003800000 */
.L_x_360:
        /* <DEDUP_REMOVED lines=8> */
.L_x_363:
[----:B------:R-:W-:Y:S05]  /*17a00*/  BSYNC B1 ;  /* 0x0000000000017941 */ /* 0x000fea0003800000 */
.L_x_362:
        /* <DEDUP_REMOVED lines=10> */
.L_x_365:
[----:B------:R-:W-:Y:S05]  /*17ab0*/  BSYNC B1 ;  /* 0x0000000000017941 */ /* 0x000fea0003800000 */
.L_x_364:
        /* <DEDUP_REMOVED lines=8> */
.L_x_367:
[----:B------:R-:W-:Y:S05]  /*17b40*/  BSYNC B1 ;  /* 0x0000000000017941 */ /* 0x000fea0003800000 */
.L_x_366:
        /* <DEDUP_REMOVED lines=10> */
.L_x_369:
[----:B------:R-:W-:Y:S05]  /*17bf0*/  BSYNC B1 ;  /* 0x0000000000017941 */ /* 0x000fea0003800000 */
.L_x_368:
        /* <DEDUP_REMOVED lines=8> */
.L_x_371:
[----:B------:R-:W-:Y:S05]  /*17c80*/  BSYNC B1 ;  /* 0x0000000000017941 */ /* 0x000fea0003800000 */
.L_x_370:
        /* <DEDUP_REMOVED lines=10> */
.L_x_373:
[----:B------:R-:W-:Y:S05]  /*17d30*/  BSYNC B1 ;  /* 0x0000000000017941 */ /* 0x000fea0003800000 */
.L_x_372:
        /* <DEDUP_REMOVED lines=8> */
.L_x_375:
[----:B------:R-:W-:Y:S05]  /*17dc0*/  BSYNC B1 ;  /* 0x0000000000017941 */ /* 0x000fea0003800000 */
.L_x_374:
        /* <DEDUP_REMOVED lines=10> */
.L_x_377:
[----:B------:R-:W-:Y:S05]  /*17e70*/  BSYNC B1 ;  /* 0x0000000000017941 */ /* 0x000fea0003800000 */
.L_x_376:
[----:B---3--:R-:W3:Y:S01]  /*17e80*/  LDL.LU R3, [R1+0x134] ;  /* 0x0001340001037983 */ /* 0x008ee20000300800 */
[----:B------:R-:W-:Y:S01]  /*17e90*/  BSSY B1, `(.L_x_378) ;  /* 0x0000007000017945 */ /* 0x000fe20003800000 */
[----:B---3--:R-:W-:-:S05]  /*17ea0*/  @!P4 IMAD R3, R3, R17, R2 ;  /* 0x000000110303c224 */ /* 0x008fca00078e0202 */
[----:B------:R3:W-:Y:S01]  /*17eb0*/  @!P4 STG.E.U8 desc[UR36][R6.64+0x99], R3 ;  /* 0x000099030600c986 */ /* 0x0007e2000c101124 */
[----:B------:R-:W-:Y:S05]  /*17ec0*/  @P5 BRA `(.L_x_379) ;  /* 0x00000000000c5947 */ /* 0x000fea0003800000 */
[----:B------:R-:W3:Y:S02]  /*17ed0*/  LDG.E.U8 R16, desc[UR36][R12.64+0x98] ;  /* 0x000098240c107981 */ /* 0x000ee4000c1e1100 */
[----:B---3--:R-:W-:-:S05]  /*17ee0*/  PRMT R3, R16, 0x8880, RZ ;  /* 0x0000888010037816 */ /* 0x008fca00000000ff */
[----:B------:R-:W-:-:S07]  /*17ef0*/  IMAD R2, R3, R18, RZ ;  /* 0x0000001203027224 */ /* 0x000fce00078e02ff */
.L_x_379:
[----:B------:R-:W-:Y:S05]  /*17f00*/  BSYNC B1 ;  /* 0x0000000000017941 */ /* 0x000fea0003800000 */
.L_x_378:
[----:B---3--:R-:W3:Y:S01]  /*17f10*/  LDL.LU R3, [R1+0x138] ;  /* 0x0001380001037983 */ /* 0x008ee20000300800 */
[----:B------:R-:W-:Y:S01]  /*17f20*/  ISETP.LT.OR P4, PT, R0, 0x9a, !P2 ;  /* 0x0000009a0000780c */ /* 0x000fe20005781670 */
[----:B------:R-:W-:Y:S01]  /*17f30*/  BSSY B1, `(.L_x_380) ;  /* 0x0000008000017945 */ /* 0x000fe20003800000 */
[----:B---3--:R-:W-:-:S05]  /*17f40*/  @!P5 IMAD R3, R3, R17, R2 ;  /* 0x000000110303d224 */ /* 0x008fca00078e0202 */
[----:B------:R3:W-:Y:S01]  /*17f50*/  @!P5 STG.E.U8 desc[UR36][R8.64+0x98], R3 ;  /* 0x000098030800d986 */ /* 0x0007e2000c101124 */
[----:B------:R-:W-:-:S05]  /*17f60*/  ISETP.LT.OR P5, PT, R0, 0xa1, !P1 ;  /* 0x000000a10000780c */ /* 0x000fca0004fa1670 */
[----:B------:R-:W-:Y:S08]  /*17f70*/  @P4 BRA `(.L_x_381) ;  /* 0x00000000000c4947 */ /* 0x000ff00003800000 */
[----:B------:R-:W3:Y:S02]  /*17f80*/  LDG.E.U8 R16, desc[UR36][R12.64+0x99] ;  /* 0x000099240c107981 */ /* 0x000ee4000c1e1100 */
[----:B---3--:R-:W-:-:S05]  /*17f90*/  PRMT R3, R16, 0x8880, RZ ;  /* 0x0000888010037816 */ /* 0x008fca00000000ff */
[----:B------:R-:W-:-:S07]  /*17fa0*/  IMAD R2, R3, R18, RZ ;  /* 0x0000001203027224 */ /* 0x000fce00078e02ff */
.L_x_381:
[----:B------:R-:W-:Y:S05]  /*17fb0*/  BSYNC B1 ;  /* 0x0000000000017941 */ /* 0x000fea0003800000 */
.L_x_380:
        /* <DEDUP_REMOVED lines=8> */
.L_x_383:
[----:B------:R-:W-:Y:S05]  /*18040*/  BSYNC B1 ;  /* 0x0000000000017941 */ /* 0x000fea0003800000 */
.L_x_382:
        /* <DEDUP_REMOVED lines=10> */
.L_x_385:
[----:B------:R-:W-:Y:S05]  /*180f0*/  BSYNC B1 ;  /* 0x0000000000017941 */ /* 0x000fea0003800000 */
.L_x_384:
        /* <DEDUP_REMOVED lines=8> */
.L_x_387:
[----:B------:R-:W-:Y:S05]  /*18180*/  BSYNC B1 ;  /* 0x0000000000017941 */ /* 0x000fea0003800000 */
.L_x_386:
        /* <DEDUP_REMOVED lines=10> */
.L_x_389:
[----:B------:R-:W-:Y:S05]  /*18230*/  BSYNC B1 ;  /* 0x0000000000017941 */ /* 0x000fea0003800000 */
.L_x_388:
        /* <DEDUP_REMOVED lines=8> */
.L_x_391:
[----:B------:R-:W-:Y:S05]  /*182c0*/  BSYNC B1 ;  /* 0x0000000000017941 */ /* 0x000fea0003800000 */
.L_x_390:
        /* <DEDUP_REMOVED lines=10> */
.L_x_393:
[----:B------:R-:W-:Y:S05]  /*18370*/  BSYNC B1 ;  /* 0x0000000000017941 */ /* 0x000fea0003800000 */
.L_x_392:
        /* <DEDUP_REMOVED lines=8> */
.L_x_395:
[----:B------:R-:W-:Y:S05]  /*18400*/  BSYNC B1 ;  /* 0x0000000000017941 */ /* 0x000fea0003800000 */
.L_x_394:
        /* <DEDUP_REMOVED lines=10> */
.L_x_397:
[----:B------:R-:W-:Y:S05]  /*184b0*/  BSYNC B1 ;  /* 0x0000000000017941 */ /* 0x000fea0003800000 */
.L_x_396:
        /* <DEDUP_REMOVED lines=8> */
.L_x_399:
[----:B------:R-:W-:Y:S05]  /*18540*/  BSYNC B1 ;  /* 0x0000000000017941 */ /* 0x000fea0003800000 */
.L_x_398:
        /* <DEDUP_REMOVED lines=10> */
.L_x_401:
[----:B------:R-:W-:Y:S05]  /*185f0*/  BSYNC B1 ;  /* 0x0000000000017941 */ /* 0x000fea0003800000 */
.L_x_400:
        /* <DEDUP_REMOVED lines=8> */
.L_x_403:
[----:B------:R-:W-:Y:S05]  /*18680*/  BSYNC B1 ;  /* 0x0000000000017941 */ /* 0x000fea0003800000 */
.L_x_402:
        /* <DEDUP_REMOVED lines=10> */
.L_x_405:
[----:B------:R-:W-:Y:S05]  /*18730*/  BSYNC B1 ;  /* 0x0000000000017941 */ /* 0x000fea0003800000 */
.L_x_404:
        /* <DEDUP_REMOVED lines=8> */
.L_x_407:
[----:B------:R-:W-:Y:S05]  /*187c0*/  BSYNC B1 ;  /* 0x0000000000017941 */ /* 0x000fea0003800000 */
.L_x_406:
        /* <DEDUP_REMOVED lines=10> */
.L_x_409:
[----:B------:R-:W-:Y:S05]  /*18870*/  BSYNC B1 ;  /* 0x0000000000017941 */ /* 0x000fea0003800000 */
.L_x_408:
        /* <DEDUP_REMOVED lines=8> */
.L_x_411:
[----:B------:R-:W-:Y:S05]  /*18900*/  BSYNC B1 ;  /* 0x0000000000017941 */ /* 0x000fea0003800000 */
.L_x_410:
        /* <DEDUP_REMOVED lines=10> */
.L_x_413:
[----:B------:R-:W-:Y:S05]  /*189b0*/  BSYNC B1 ;  /* 0x0000000000017941 */ /* 0x000fea0003800000 */
.L_x_412:
        /* <DEDUP_REMOVED lines=8> */
.L_x_415:
[----:B------:R-:W-:Y:S05]  /*18a40*/  BSYNC B1 ;  /* 0x0000000000017941 */ /* 0x000fea0003800000 */
.L_x_414:
[----:B------:R-:W-:Y:S01]  /*18a50*/  ISETP.LT.OR P4, PT, R0, 0xc2, !P3 ;  /* 0x000000c20000780c */ /* 0x000fe20005f81670 */
[----:B---3--:R-:W-:Y:S01]  /*18a60*/  @!P5 IMAD R3, R120, R17, R2 ;  /* 0x000000117803d224 */ /* 0x008fe200078e0202 */
[----:B------:R-:W-:Y:S04]  /*18a70*/  BSSY B1, `(.L_x_416) ;  /* 0x0000007000017945 */ /* 0x000fe80003800000 */
[----:B------:R3:W-:Y:S01]  /*18a80*/  @!P5 STG.E.U8 desc[UR36][R4.64+0xc0], R3 ;  /* 0x0000c0030400d986 */ /* 0x0007e2000c101124 */
[----:B------:R-:W-:-:S06]  /*18a90*/  ISETP.LT.OR P5, PT, R0, 0xc1, !P0 ;  /* 0x000000c10000780c */ /* 0x000fcc00047a1670 */
[----:B------:R-:W-:Y:S07]  /*18aa0*/  @P4 BRA `(.L_x_417) ;  /* 0x00000000000c4947 */ /* 0x000fee0003800000 */
[----:B------:R-:W3:Y:S02]  /*18ab0*/  LDG.E.U8 R16, desc[UR36][R22.64+0xc1] ;  /* 0x0000c12416107981 */ /* 0x000ee4000c1e1100 */
[----:B---3--:R-:W-:-:S05]  /*18ac0*/  PRMT R3, R16, 0x8880, RZ ;  /* 0x0000888010037816 */ /* 0x008fca00000000ff */
[----:B------:R-:W-:-:S07]  /*18ad0*/  IMAD R2, R3, R18, RZ ;  /* 0x0000001203027224 */ /* 0x000fce00078e02ff */
.L_x_417:
[----:B------:R-:W-:Y:S05]  /*18ae0*/  BSYNC B1 ;  /* 0x0000000000017941 */ /* 0x000fea0003800000 */
.L_x_416:
[----:B------:R-:W-:Y:S01]  /*18af0*/  @!P4 IMAD R121, R121, R17, R2 ;  /* 0x000000117979c224 */ /* 0x000fe200078e0202 */
[----:B------:R-:W-:Y:S04]  /*18b00*/  BSSY B1, `(.L_x_418) ;  /* 0x0000006000017945 */ /* 0x000fe80003800000 */
[----:B------:R4:W-:Y:S01]  /*18b10*/  @!P4 STG.E.U8 desc[UR36][R4.64+0xc1], R121 ;  /* 0x0000c1790400c986 */ /* 0x0009e2000c101124 */
[----:B------:R-:W-:Y:S05]  /*18b20*/  @P5 BRA `(.L_x_419) ;  /* 0x00000000000c5947 */ /* 0x000fea0003800000 */
[----:B------:R-:W3:Y:S02]  /*18b30*/  LDG.E.U8 R16, desc[UR36][R20.64+0xc0] ;  /* 0x0000c02414107981 */ /* 0x000ee4000c1e1100 */
[----:B---3--:R-:W-:-:S05]  /*18b40*/  PRMT R3, R16, 0x8880, RZ ;  /* 0x0000888010037816 */ /* 0x008fca00000000ff */
[----:B------:R-:W-:-:S07]  /*18b50*/  IMAD R2, R3, R18, RZ ;  /* 0x0000001203027224 */ /* 0x000fce00078e02ff */
.L_x_419:
[----:B------:R-:W-:Y:S05]  /*18b60*/  BSYNC B1 ;  /* 0x0000000000017941 */ /* 0x000fea0003800000 */
.L_x_418:
        /* <DEDUP_REMOVED lines=9> */
.L_x_421:
[----:B------:R-:W-:Y:S05]  /*18c00*/  BSYNC B1 ;  /* 0x0000000000017941 */ /* 0x000fea0003800000 */
.L_x_420:
[----:B------:R-:W-:Y:S01]  /*18c10*/  @!P4 IMAD R123, R123, R17, R2 ;  /* 0x000000117b7bc224 */ /* 0x000fe200078e0202 */
[----:B------:R-:W-:Y:S04]  /*18c20*/  BSSY B1, `(.L_x_422) ;  /* 0x0000006000017945 */ /* 0x000fe80003800000 */
[----:B------:R0:W-:Y:S01]  /*18c30*/  @!P4 STG.E.U8 desc[UR36][R10.64+0xc1], R123 ;  /* 0x0000c17b0a00c986 */ /* 0x0001e2000c101124 */
[----:B------:R-:W-:Y:S05]  /*18c40*/  @P5 BRA `(.L_x_423) ;  /* 0x00000000000c5947 */ /* 0x000fea0003800000 */
[----:B------:R-:W3:Y:S02]  /*18c50*/  LDG.E.U8 R16, desc[UR36][R22.64+0xc8] ;  /* 0x0000c82416107981 */ /* 0x000ee4000c1e1100 */
[----:B---3--:R-:W-:-:S05]  /*18c60*/  PRMT R3, R16, 0x8880, RZ ;  /* 0x0000888010037816 */ /* 0x008fca00000000ff */
[----:B------:R-:W-:-:S07]  /*18c70*/  IMAD R2, R3, R18, RZ ;  /* 0x0000001203027224 */ /* 0x000fce00078e02ff */
.L_x_423:
[----:B------:R-:W-:Y:S05]  /*18c80*/  BSYNC B1 ;  /* 0x0000000000017941 */ /* 0x000fea0003800000 */
.L_x_422:
        /* <DEDUP_REMOVED lines=9> */
.L_x_425:
[----:B------:R-:W-:Y:S05]  /*18d20*/  BSYNC B1 ;  /* 0x0000000000017941 */ /* 0x000fea0003800000 */
.L_x_424:
[----:B------:R-:W-:Y:S01]  /*18d30*/  @!P4 IMAD R125, R125, R17, R2 ;  /* 0x000000117d7dc224 */ /* 0x000fe200078e0202 */
[----:B------:R-:W-:Y:S04]  /*18d40*/  BSSY B1, `(.L_x_426) ;  /* 0x0000006000017945 */ /* 0x000fe80003800000 */
[----:B------:R0:W-:Y:S01]  /*18d50*/  @!P4 STG.E.U8 desc[UR36][R4.64+0xc9], R125 ;  /* 0x0000c97d0400c986 */ /* 0x0001e2000c101124 */
[----:B------:R-:W-:Y:S05]  /*18d60*/  @P5 BRA `(.L_x_427) ;  /* 0x00000000000c5947 */ /* 0x000fea0003800000 */
[----:B------:R-:W3:Y:S02]  /*18d70*/  LDG.E.U8 R16, desc[UR36][R20.64+0xc8] ;  /* 0x0000c82414107981 */ /* 0x000ee4000c1e1100 */
[----:B---3--:R-:W-:-:S05]  /*18d80*/  PRMT R3, R16, 0x8880, RZ ;  /* 0x0000888010037816 */ /* 0x008fca00000000ff */
[----:B------:R-:W-:-:S07]  /*18d90*/  IMAD R2, R3, R18, RZ ;  /* 0x0000001203027224 */ /* 0x000fce00078e02ff */
.L_x_427:
[----:B------:R-:W-:Y:S05]  /*18da0*/  BSYNC B1 ;  /* 0x0000000000017941 */ /* 0x000fea0003800000 */
.L_x_426:
        /* <DEDUP_REMOVED lines=9> */
.L_x_429:
[----:B------:R-:W-:Y:S05]  /*18e40*/  BSYNC B1 ;  /* 0x0000000000017941 */ /* 0x000fea0003800000 */
.L_x_428:
[----:B------:R-:W-:Y:S01]  /*18e50*/  @!P4 IMAD R127, R127, R17, R2 ;  /* 0x000000117f7fc224 */ /* 0x000fe200078e0202 */
[----:B------:R-:W-:Y:S04]  /*18e60*/  BSSY B1, `(.L_x_430) ;  /* 0x0000006000017945 */ /* 0x000fe80003800000 */
[----:B------:R0:W-:Y:S01]  /*18e70*/  @!P4 STG.E.U8 desc[UR36][R10.64+0xc9], R127 ;  /* 0x0000c97f0a00c986 */ /* 0x0001e2000c101124 */
[----:B------:R-:W-:Y:S05]  /*18e80*/  @P5 BRA `(.L_x_431) ;  /* 0x00000000000c5947 */ /* 0x000fea0003800000 */
[----:B------:R-:W3:Y:S02]  /*18e90*/  LDG.E.U8 R16, desc[UR36][R22.64+0xd0] ;  /* 0x0000d02416107981 */ /* 0x000ee4000c1e1100 */
[----:B---3--:R-:W-:-:S05]  /*18ea0*/  PRMT R3, R16, 0x8880, RZ ;  /* 0x0000888010037816 */ /* 0x008fca00000000ff */
[----:B------:R-:W-:-:S07]  /*18eb0*/  IMAD R2, R3, R18, RZ ;  /* 0x0000001203027224 */ /* 0x000fce00078e02ff */
.L_x_431:
[----:B------:R-:W-:Y:S05]  /*18ec0*/  BSYNC B1 ;  /* 0x0000000000017941 */ /* 0x000fea0003800000 */
.L_x_430:
        /* <DEDUP_REMOVED lines=9> */
.L_x_433:
[----:B------:R-:W-:Y:S05]  /*18f60*/  BSYNC B1 ;  /* 0x0000000000017941 */ /* 0x000fea0003800000 */
.L_x_432:
[----:B------:R-:W-:Y:S01]  /*18f70*/  @!P4 IMAD R129, R129, R17, R2 ;  /* 0x000000118181c224 */ /* 0x000fe200078e0202 */
[----:B------:R-:W-:Y:S04]  /*18f80*/  BSSY B1, `(.L_x_434) ;  /* 0x0000006000017945 */ /* 0x000fe80003800000 */
[----:B------:R0:W-:Y:S01]  /*18f90*/  @!P4 STG.E.U8 desc[UR36][R4.64+0xd1], R129 ;  /* 0x0000d1810400c986 */ /* 0x0001e2000c101124 */
[----:B------:R-:W-:Y:S05]  /*18fa0*/  @P5 BRA `(.L_x_435) ;  /* 0x00000000000c5947 */ /* 0x000fea0003800000 */
[----:B------:R-:W3:Y:S02]  /*18fb0*/  LDG.E.U8 R16, desc[UR36][R20.64+0xd0] ;  /* 0x0000d02414107981 */ /* 0x000ee4000c1e1100 */
[----:B---3--:R-:W-:-:S05]  /*18fc0*/  PRMT R3, R16, 0x8880, RZ ;  /* 0x0000888010037816 */ /* 0x008fca00000000ff */
[----:B------:R-:W-:-:S07]  /*18fd0*/  IMAD R2, R3, R18, RZ ;  /* 0x0000001203027224 */ /* 0x000fce00078e02ff */
.L_x_435:
[----:B------:R-:W-:Y:S05]  /*18fe0*/  BSYNC B1 ;  /* 0x0000000000017941 */ /* 0x000fea0003800000 */
.L_x_434:
        /* <DEDUP_REMOVED lines=9> */
.L_x_437:
[----:B------:R-:W-:Y:S05]  /*19080*/  BSYNC B1 ;  /* 0x0000000000017941 */ /* 0x000fea0003800000 */
.L_x_436:
[----:B------:R-:W-:Y:S01]  /*19090*/  @!P4 IMAD R131, R131, R17, R2 ;  /* 0x000000118383c224 */ /* 0x000fe200078e0202 */
[----:B------:R-:W-:Y:S04]  /*190a0*/  BSSY B1, `(.L_x_438) ;  /* 0x0000006000017945 */ /* 0x000fe80003800000 */
[----:B------:R0:W-:Y:S01]  /*190b0*/  @!P4 STG.E.U8 desc[UR36][R10.64+0xd1], R131 ;  /* 0x0000d1830a00c986 */ /* 0x0001e2000c101124 */
[----:B------:R-:W-:Y:S05]  /*190c0*/  @P5 BRA `(.L_x_439) ;  /* 0x00000000000c5947 */ /* 0x000fea0003800000 */
[----:B------:R-:W3:Y:S02]  /*190d0*/  LDG.E.U8 R16, desc[UR36][R22.64+0xd8] ;  /* 0x0000d82416107981 */ /* 0x000ee4000c1e1100 */
[----:B---3--:R-:W-:-:S05]  /*190e0*/  PRMT R3, R16, 0x8880, RZ ;  /* 0x0000888010037816 */ /* 0x008fca00000000ff */
[----:B------:R-:W-:-:S07]  /*190f0*/  IMAD R2, R3, R18, RZ ;  /* 0x0000001203027224 */ /* 0x000fce00078e02ff */
.L_x_439:
[----:B------:R-:W-:Y:S05]  /*19100*/  BSYNC B1 ;  /* 0x0000000000017941 */ /* 0x000fea0003800000 */
.L_x_438:
        /* <DEDUP_REMOVED lines=9> */
.L_x_441:
[----:B------:R-:W-:Y:S05]  /*191a0*/  BSYNC B1 ;  /* 0x0000000000017941 */ /* 0x000fea0003800000 */
.L_x_440:
[----:B------:R-:W-:Y:S01]  /*191b0*/  @!P4 IMAD R133, R133, R17, R2 ;  /* 0x000000118585c224 */ /* 0x000fe200078e0202 */
[----:B------:R-:W-:Y:S04]  /*191c0*/  BSSY B1, `(.L_x_442) ;  /* 0x0000006000017945 */ /* 0x000fe80003800000 */
[----:B------:R0:W-:Y:S01]  /*191d0*/  @!P4 STG.E.U8 desc[UR36][R4.64+0xd9], R133 ;  /* 0x0000d9850400c986 */ /* 0x0001e2000c101124 */
[----:B------:R-:W-:Y:S05]  /*191e0*/  @P5 BRA `(.L_x_443) ;  /* 0x00000000000c5947 */ /* 0x000fea0003800000 */
[----:B------:R-:W3:Y:S02]  /*191f0*/  LDG.E.U8 R16, desc[UR36][R20.64+0xd8] ;  /* 0x0000d82414107981 */ /* 0x000ee4000c1e1100 */
[----:B---3--:R-:W-:-:S05]  /*19200*/  PRMT R3, R16, 0x8880, RZ ;  /* 0x0000888010037816 */ /* 0x008fca00000000ff */
[----:B------:R-:W-:-:S07]  /*19210*/  IMAD R2, R3, R18, RZ ;  /* 0x0000001203027224 */ /* 0x000fce00078e02ff */
.L_x_443:
[----:B------:R-:W-:Y:S05]  /*19220*/  BSYNC B1 ;  /* 0x0000000000017941 */ /* 0x000fea0003800000 */
.L_x_442:
        /* <DEDUP_REMOVED lines=9> */
.L_x_445:
[----:B------:R-:W-:Y:S05]  /*192c0*/  BSYNC B1 ;  /* 0x0000000000017941 */ /* 0x000fea0003800000 */
.L_x_444:
[----:B------:R-:W-:Y:S01]  /*192d0*/  @!P4 IMAD R135, R135, R17, R2 ;  /* 0x000000118787c224 */ /* 0x000fe200078e0202 */
[----:B------:R-:W-:Y:S04]  /*192e0*/  BSSY B1, `(.L_x_446) ;  /* 0x0000006000017945 */ /* 0x000fe80003800000 */
[----:B------:R0:W-:Y:S01]  /*192f0*/  @!P4 STG.E.U8 desc[UR36][R10.64+0xd9], R135 ;  /* 0x0000d9870a00c986 */ /* 0x0001e2000c101124 */
[----:B------:R-:W-:Y:S05]  /*19300*/  @P5 BRA `(.L_x_447) ;  /* 0x00000000000c5947 */ /* 0x000fea0003800000 */
[----:B------:R-:W3:Y:S02]  /*19310*/  LDG.E.U8 R16, desc[UR36][R22.64+0xe0] ;  /* 0x0000e02416107981 */ /* 0x000ee4000c1e1100 */
[----:B---3--:R-:W-:-:S05]  /*19320*/  PRMT R3, R16, 0x8880, RZ ;  /* 0x0000888010037816 */ /* 0x008fca00000000ff */
[----:B------:R-:W-:-:S07]  /*19330*/  IMAD R2, R3, R18, RZ ;  /* 0x0000001203027224 */ /* 0x000fce00078e02ff */
.L_x_447:
[----:B------:R-:W-:Y:S05]  /*19340*/  BSYNC B1 ;  /* 0x0000000000017941 */ /* 0x000fea0003800000 */
.L_x_446:
        /* <DEDUP_REMOVED lines=9> */
.L_x_449:
[----:B------:R-:W-:Y:S05]  /*193e0*/  BSYNC B1 ;  /* 0x0000000000017941 */ /* 0x000fea0003800000 */
.L_x_448:
[----:B------:R-:W-:Y:S01]  /*193f0*/  @!P4 IMAD R137, R137, R17, R2 ;  /* 0x000000118989c224 */ /* 0x000fe200078e0202 */
[----:B------:R-:W-:Y:S04]  /*19400*/  BSSY B1, `(.L_x_450) ;  /* 0x0000006000017945 */ /* 0x000fe80003800000 */
[----:B------:R0:W-:Y:S01]  /*19410*/  @!P4 STG.E.U8 desc[UR36][R4.64+0xe1], R137 ;  /* 0x0000e1890400c986 */ /* 0x0001e2000c101124 */
[----:B------:R-:W-:Y:S05]  /*19420*/  @P5 BRA `(.L_x_451) ;  /* 0x00000000000c5947 */ /* 0x000fea0003800000 */
[----:B------:R-:W3:Y:S02]  /*19430*/  LDG.E.U8 R16, desc[UR36][R20.64+0xe0] ;  /* 0x0000e02414107981 */ /* 0x000ee4000c1e1100 */
[----:B---3--:R-:W-:-:S05]  /*19440*/  PRMT R3, R16, 0x8880, RZ ;  /* 0x0000888010037816 */ /* 0x008fca00000000ff */
[----:B------:R-:W-:-:S07]  /*19450*/  IMAD R2, R3, R18, RZ ;  /* 0x0000001203027224 */ /* 0x000fce00078e02ff */
.L_x_451:
[----:B------:R-:W-:Y:S05]  /*19460*/  BSYNC B1 ;  /* 0x0000000000017941 */ /* 0x000fea0003800000 */
.L_x_450:
        /* <DEDUP_REMOVED lines=9> */
.L_x_453:
[----:B------:R-:W-:Y:S05]  /*19500*/  BSYNC B1 ;  /* 0x0000000000017941 */ /* 0x000fea0003800000 */
.L_x_452:
[----:B------:R-:W-:Y:S01]  /*19510*/  @!P4 IMAD R139, R139, R17, R2 ;  /* 0x000000118b8bc224 */ /* 0x000fe200078e0202 */
[----:B------:R-:W-:Y:S04]  /*19520*/  BSSY B1, `(.L_x_454) ;  /* 0x0000006000017945 */ /* 0x000fe80003800000 */
[----:B------:R0:W-:Y:S01]  /*19530*/  @!P4 STG.E.U8 desc[UR36][R10.64+0xe1], R139 ;  /* 0x0000e18b0a00c986 */ /* 0x0001e2000c101124 */
[----:B------:R-:W-:Y:S05]  /*19540*/  @P5 BRA `(.L_x_455) ;  /* 0x00000000000c5947 */ /* 0x000fea0003800000 */
[----:B------:R-:W3:Y:S02]  /*19550*/  LDG.E.U8 R16, desc[UR36][R22.64+0xe8] ;  /* 0x0000e82416107981 */ /* 0x000ee4000c1e1100 */
[----:B---3--:R-:W-:-:S05]  /*19560*/  PRMT R3, R16, 0x8880, RZ ;  /* 0x0000888010037816 */ /* 0x008fca00000000ff */
[----:B------:R-:W-:-:S07]  /*19570*/  IMAD R2, R3, R18, RZ ;  /* 0x0000001203027224 */ /* 0x000fce00078e02ff */
.L_x_455:
[----:B------:R-:W-:Y:S05]  /*19580*/  BSYNC B1 ;  /* 0x0000000000017941 */ /* 0x000fea0003800000 */
.L_x_454:
        /* <DEDUP_REMOVED lines=9> */
.L_x_457:
[----:B------:R-:W-:Y:S05]  /*19620*/  BSYNC B1 ;  /* 0x0000000000017941 */ /* 0x000fea0003800000 */
.L_x_456:
[----:B------:R-:W-:Y:S01]  /*19630*/  @!P4 IMAD R141, R141, R17, R2 ;  /* 0x000000118d8dc224 */ /* 0x000fe200078e0202 */
[----:B------:R-:W-:Y:S04]  /*19640*/  BSSY B1, `(.L_x_458) ;  /* 0x0000006000017945 */ /* 0x000fe80003800000 */
[----:B------:R0:W-:Y:S01]  /*19650*/  @!P4 STG.E.U8 desc[UR36][R4.64+0xe9], R141 ;  /* 0x0000e98d0400c986 */ /* 0x0001e2000c101124 */
[----:B------:R-:W-:Y:S05]  /*19660*/  @P5 BRA `(.L_x_459) ;  /* 0x00000000000c5947 */ /* 0x000fea0003800000 */
[----:B------:R-:W3:Y:S02]  /*19670*/  LDG.E.U8 R16, desc[UR36][R20.64+0xe8] ;  /* 0x0000e82414107981 */ /* 0x000ee4000c1e1100 */
[----:B---3--:R-:W-:-:S05]  /*19680*/  PRMT R3, R16, 0x8880, RZ ;  /* 0x0000888010037816 */ /* 0x008fca00000000ff */
[----:B------:R-:W-:-:S07]  /*19690*/  IMAD R2, R3, R18, RZ ;  /* 0x0000001203027224 */ /* 0x000fce00078e02ff */
.L_x_459:
[----:B------:R-:W-:Y:S05]  /*196a0*/  BSYNC B1 ;  /* 0x0000000000017941 */ /* 0x000fea0003800000 */
.L_x_458:
        /* <DEDUP_REMOVED lines=9> */
.L_x_461:
[----:B------:R-:W-:Y:S05]  /*19740*/  BSYNC B1 ;  /* 0x0000000000017941 */ /* 0x000fea0003800000 */
.L_x_460:
[----:B------:R-:W-:Y:S01]  /*19750*/  @!P4 IMAD R143, R143, R17, R2 ;  /* 0x000000118f8fc224 */ /* 0x000fe200078e0202 */
[----:B------:R-:W-:Y:S04]  /*19760*/  BSSY B1, `(.L_x_462) ;  /* 0x0000006000017945 */ /* 0x000fe80003800000 */
[----:B------:R0:W-:Y:S01]  /*19770*/  @!P4 STG.E.U8 desc[UR36][R10.64+0xe9], R143 ;  /* 0x0000e98f0a00c986 */ /* 0x0001e2000c101124 */
[----:B------:R-:W-:Y:S05]  /*19780*/  @P5 BRA `(.L_x_463) ;  /* 0x00000000000c5947 */ /* 0x000fea0003800000 */
[----:B------:R-:W3:Y:S02]  /*19790*/  LDG.E.U8 R16, desc[UR36][R22.64+0xf0] ;  /* 0x0000f02416107981 */ /* 0x000ee4000c1e1100 */
[----:B---3--:R-:W-:-:S05]  /*197a0*/  PRMT R3, R16, 0x8880, RZ ;  /* 0x0000888010037816 */ /* 0x008fca00000000ff */
[----:B------:R-:W-:-:S07]  /*197b0*/  IMAD R2, R3, R18, RZ ;  /* 0x0000001203027224 */ /* 0x000fce00078e02ff */
.L_x_463:
[----:B------:R-:W-:Y:S05]  /*197c0*/  BSYNC B1 ;  /* 0x0000000000017941 */ /* 0x000fea0003800000 */
.L_x_462:
        /* <DEDUP_REMOVED lines=9> */
.L_x_465:
[----:B------:R-:W-:Y:S05]  /*19860*/  BSYNC B1 ;  /* 0x0000000000017941 */ /* 0x000fea0003800000 */
.L_x_464:
[----:B------:R-:W-:Y:S01]  /*19870*/  @!P4 IMAD R145, R145, R17, R2 ;  /* 0x000000119191c224 */ /* 0x000fe200078e0202 */
[----:B------:R-:W-:Y:S04]  /*19880*/  BSSY B1, `(.L_x_466) ;  /* 0x0000006000017945 */ /* 0x000fe80003800000 */
[----:B------:R0:W-:Y:S01]  /*19890*/  @!P4 STG.E.U8 desc[UR36][R4.64+0xf1], R145 ;  /* 0x0000f1910400c986 */ /* 0x0001e2000c101124 */
[----:B------:R-:W-:Y:S05]  /*198a0*/  @P5 BRA `(.L_x_467) ;  /* 0x00000000000c5947 */ /* 0x000fea0003800000 */
[----:B------:R-:W3:Y:S02]  /*198b0*/  LDG.E.U8 R16, desc[UR36][R20.64+0xf0] ;  /* 0x0000f02414107981 */ /* 0x000ee4000c1e1100 */
[----:B---3--:R-:W-:-:S05]  /*198c0*/  PRMT R3, R16, 0x8880, RZ ;  /* 0x0000888010037816 */ /* 0x008fca00000000ff */
[----:B------:R-:W-:-:S07]  /*198d0*/  IMAD R2, R3, R18, RZ ;  /* 0x0000001203027224 */ /* 0x000fce00078e02ff */
.L_x_467:
[----:B------:R-:W-:Y:S05]  /*198e0*/  BSYNC B1 ;  /* 0x0000000000017941 */ /* 0x000fea0003800000 */
.L_x_466:
        /* <DEDUP_REMOVED lines=9> */
.L_x_469:
[----:B------:R-:W-:Y:S05]  /*19980*/  BSYNC B1 ;  /* 0x0000000000017941 */ /* 0x000fea0003800000 */
.L_x_468:
[----:B------:R-:W-:Y:S01]  /*19990*/  @!P4 IMAD R147, R147, R17, R2 ;  /* 0x000000119393c224 */ /* 0x000fe200078e0202 */
[----:B------:R-:W-:Y:S04]  /*199a0*/  BSSY B1, `(.L_x_470) ;  /* 0x0000006000017945 */ /* 0x000fe80003800000 */
[----:B------:R0:W-:Y:S01]  /*199b0*/  @!P4 STG.E.U8 desc[UR36][R10.64+0xf1], R147 ;  /* 0x0000f1930a00c986 */ /* 0x0001e2000c101124 */
[----:B------:R-:W-:Y:S05]  /*199c0*/  @P5 BRA `(.L_x_471) ;  /* 0x00000000000c5947 */ /* 0x000fea0003800000 */
[----:B------:R-:W3:Y:S02]  /*199d0*/  LDG.E.U8 R16, desc[UR36][R22.64+0xf8] ;  /* 0x0000f82416107981 */ /* 0x000ee4000c1e1100 */
[----:B---3--:R-:W-:-:S05]  /*199e0*/  PRMT R3, R16, 0x8880, RZ ;  /* 0x0000888010037816 */ /* 0x008fca00000000ff */
[----:B------:R-:W-:-:S07]  /*199f0*/  IMAD R2, R3, R18, RZ ;  /* 0x0000001203027224 */ /* 0x000fce00078e02ff */
.L_x_471:
[----:B------:R-:W-:Y:S05]  /*19a00*/  BSYNC B1 ;  /* 0x0000000000017941 */ /* 0x000fea0003800000 */
.L_x_470:
        /* <DEDUP_REMOVED lines=9> */
.L_x_473:
[----:B------:R-:W-:Y:S05]  /*19aa0*/  BSYNC B1 ;  /* 0x0000000000017941 */ /* 0x000fea0003800000 */
.L_x_472:
[----:B------:R-:W-:Y:S01]  /*19ab0*/  @!P4 IMAD R149, R149, R17, R2 ;  /* 0x000000119595c224 */ /* 0x000fe200078e0202 */
[----:B------:R-:W-:Y:S04]  /*19ac0*/  BSSY B1, `(.L_x_474) ;  /* 0x0000006000017945 */ /* 0x000fe80003800000 */
[----:B------:R0:W-:Y:S01]  /*19ad0*/  @!P4 STG.E.U8 desc[UR36][R4.64+0xf9], R149 ;  /* 0x0000f9950400c986 */ /* 0x0001e2000c101124 */
[----:B------:R-:W-:Y:S05]  /*19ae0*/  @P5 BRA `(.L_x_475) ;  /* 0x00000000000c5947 */ /* 0x000fea0003800000 */
[----:B------:R-:W3:Y:S02]  /*19af0*/  LDG.E.U8 R16, desc[UR36][R20.64+0xf8] ;  /* 0x0000f82414107981 */ /* 0x000ee4000c1e1100 */
[----:B---3--:R-:W-:-:S05]  /*19b00*/  PRMT R3, R16, 0x8880, RZ ;  /* 0x0000888010037816 */ /* 0x008fca00000000ff */
[----:B------:R-:W-:-:S07]  /*19b10*/  IMAD R2, R3, R18, RZ ;  /* 0x0000001203027224 */ /* 0x000fce00078e02ff */
.L_x_475:
[----:B------:R-:W-:Y:S05]  /*19b20*/  BSYNC B1 ;  /* 0x0000000000017941 */ /* 0x000fea0003800000 */
.L_x_474:
        /* <DEDUP_REMOVED lines=9> */
.L_x_477:
[----:B------:R-:W-:Y:S05]  /*19bc0*/  BSYNC B1 ;  /* 0x0000000000017941 */ /* 0x000fea0003800000 */
.L_x_476:
[----:B------:R-:W-:Y:S01]  /*19bd0*/  @!P4 IMAD R151, R151, R17, R2 ;  /* 0x000000119797c224 */ /* 0x000fe200078e0202 */
[----:B------:R-:W-:Y:S04]  /*19be0*/  BSSY B1, `(.L_x_478) ;  /* 0x0000006000017945 */ /* 0x000fe80003800000 */
[----:B------:R0:W-:Y:S01]  /*19bf0*/  @!P4 STG.E.U8 desc[UR36][R10.64+0xf9], R151 ;  /* 0x0000f9970a00c986 */ /* 0x0001e2000c101124 */
[----:B------:R-:W-:Y:S05]  /*19c00*/  @P5 BRA `(.L_x_479) ;  /* 0x00000000000c5947 */ /* 0x000fea0003800000 */
[----:B------:R-:W3:Y:S02]  /*19c10*/  LDG.E.U8 R16, desc[UR36][R22.64+0x100] ;  /* 0x0001002416107981 */ /* 0x000ee4000c1e1100 */
[----:B---3--:R-:W-:-:S05]  /*19c20*/  PRMT R3, R16, 0x8880, RZ ;  /* 0x0000888010037816 */ /* 0x008fca00000000ff */
[----:B------:R-:W-:-:S07]  /*19c30*/  IMAD R2, R3, R18, RZ ;  /* 0x0000001203027224 */ /* 0x000fce00078e02ff */
.L_x_479:
[----:B------:R-:W-:Y:S05]  /*19c40*/  BSYNC B1 ;  /* 0x0000000000017941 */ /* 0x000fea0003800000 */
.L_x_478:
        /* <DEDUP_REMOVED lines=9> */
.L_x_481:
[----:B------:R-:W-:Y:S05]  /*19ce0*/  BSYNC B1 ;  /* 0x0000000000017941 */ /* 0x000fea0003800000 */
.L_x_480:
[----:B------:R-:W-:Y:S01]  /*19cf0*/  @!P4 IMAD R153, R153, R17, R2 ;  /* 0x000000119999c224 */ /* 0x000fe200078e0202 */
[----:B------:R-:W-:Y:S04]  /*19d00*/  BSSY B1, `(.L_x_482) ;  /* 0x0000006000017945 */ /* 0x000fe80003800000 */
[----:B------:R0:W-:Y:S01]  /*19d10*/  @!P4 STG.E.U8 desc[UR36][R4.64+0x101], R153 ;  /* 0x000101990400c986 */ /* 0x0001e2000c101124 */
[----:B------:R-:W-:Y:S05]  /*19d20*/  @P5 BRA `(.L_x_483) ;  /* 0x00000000000c5947 */ /* 0x000fea0003800000 */
[----:B------:R-:W3:Y:S02]  /*19d30*/  LDG.E.U8 R16, desc[UR36][R20.64+0x100] ;  /* 0x0001002414107981 */ /* 0x000ee4000c1e1100 */
[----:B---3--:R-:W-:-:S05]  /*19d40*/  PRMT R3, R16, 0x8880, RZ ;  /* 0x0000888010037816 */ /* 0x008fca00000000ff */
[----:B------:R-:W-:-:S07]  /*19d50*/  IMAD R2, R3, R18, RZ ;  /* 0x0000001203027224 */ /* 0x000fce00078e02ff */
.L_x_483:
[----:B------:R-:W-:Y:S05]  /*19d60*/  BSYNC B1 ;  /* 0x0000000000017941 */ /* 0x000fea0003800000 */
.L_x_482:
        /* <DEDUP_REMOVED lines=9> */
.L_x_485:
[----:B------:R-:W-:Y:S05]  /*19e00*/  BSYNC B1 ;  /* 0x0000000000017941 */ /* 0x000fea0003800000 */
.L_x_484:
[----:B------:R-:W-:Y:S01]  /*19e10*/  @!P4 IMAD R155, R155, R17, R2 ;  /* 0x000000119b9bc224 */ /* 0x000fe200078e0202 */
[----:B------:R-:W-:Y:S04]  /*19e20*/  BSSY B1, `(.L_x_486) ;  /* 0x0000006000017945 */ /* 0x000fe80003800000 */
[----:B------:R0:W-:Y:S01]  /*19e30*/  @!P4 STG.E.U8 desc[UR36][R10.64+0x101], R155 ;  /* 0x0001019b0a00c986 */ /* 0x0001e2000c101124 */
[----:B------:R-:W-:Y:S05]  /*19e40*/  @P5 BRA `(.L_x_487) ;  /* 0x00000000000c5947 */ /* 0x000fea0003800000 */
[----:B------:R-:W3:Y:S02]  /*19e50*/  LDG.E.U8 R16, desc[UR36][R22.64+0x108] ;  /* 0x0001082416107981 */ /* 0x000ee4000c1e1100 */
[----:B---3--:R-:W-:-:S05]  /*19e60*/  PRMT R3, R16, 0x8880, RZ ;  /* 0x0000888010037816 */ /* 0x008fca00000000ff */
[----:B------:R-:W-:-:S07]  /*19e70*/  IMAD R2, R3, R18, RZ ;  /* 0x0000001203027224 */ /* 0x000fce00078e02ff */
.L_x_487:
[----:B------:R-:W-:Y:S05]  /*19e80*/  BSYNC B1 ;  /* 0x0000000000017941 */ /* 0x000fea0003800000 */
.L_x_486:
        /* <DEDUP_REMOVED lines=9> */
.L_x_489:
[----:B------:R-:W-:Y:S05]  /*19f20*/  BSYNC B1 ;  /* 0x0000000000017941 */ /* 0x000fea0003800000 */
.L_x_488:
[----:B------:R-:W-:Y:S01]  /*19f30*/  @!P4 IMAD R157, R157, R17, R2 ;  /* 0x000000119d9dc224 */ /* 0x000fe200078e0202 */
[----:B------:R-:W-:Y:S04]  /*19f40*/  BSSY B1, `(.L_x_490) ;  /* 0x0000006000017945 */ /* 0x000fe80003800000 */
[----:B------:R0:W-:Y:S01]  /*19f50*/  @!P4 STG.E.U8 desc[UR36][R4.64+0x109], R157 ;  /* 0x0001099d0400c986 */ /* 0x0001e2000c101124 */
[----:B------:R-:W-:Y:S05]  /*19f60*/  @P5 BRA `(.L_x_491) ;  /* 0x00000000000c5947 */ /* 0x000fea0003800000 */
[----:B------:R-:W3:Y:S02]  /*19f70*/  LDG.E.U8 R16, desc[UR36][R20.64+0x108] ;  /* 0x0001082414107981 */ /* 0x000ee4000c1e1100 */
[----:B---3--:R-:W-:-:S05]  /*19f80*/  PRMT R3, R16, 0x8880, RZ ;  /* 0x0000888010037816 */ /* 0x008fca00000000ff */
[----:B------:R-:W-:-:S07]  /*19f90*/  IMAD R2, R3, R18, RZ ;  /* 0x0000001203027224 */ /* 0x000fce00078e02ff */
.L_x_491:
[----:B------:R-:W-:Y:S05]  /*19fa0*/  BSYNC B1 ;  /* 0x0000000000017941 */ /* 0x000fea0003800000 */
.L_x_490:
        /* <DEDUP_REMOVED lines=9> */
.L_x_493:
[----:B------:R-:W-:Y:S05]  /*1a040*/  BSYNC B1 ;  /* 0x0000000000017941 */ /* 0x000fea0003800000 */
.L_x_492:
[----:B------:R-:W-:Y:S01]  /*1a050*/  @!P4 IMAD R159, R159, R17, R2 ;  /* 0x000000119f9fc224 */ /* 0x000fe200078e0202 */
[----:B------:R-:W-:Y:S04]  /*1a060*/  BSSY B1, `(.L_x_494) ;  /* 0x0000006000017945 */ /* 0x000fe80003800000 */
[----:B------:R0:W-:Y:S01]  /*1a070*/  @!P4 STG.E.U8 desc[UR36][R10.64+0x109], R159 ;  /* 0x0001099f0a00c986 */ /* 0x0001e2000c101124 */
[----:B------:R-:W-:Y:S05]  /*1a080*/  @P5 BRA `(.L_x_495) ;  /* 0x00000000000c5947 */ /* 0x000fea0003800000 */
[----:B------:R-:W3:Y:S02]  /*1a090*/  LDG.E.U8 R16, desc[UR36][R22.64+0x110] ;  /* 0x0001102416107981 */ /* 0x000ee4000c1e1100 */
[----:B---3--:R-:W-:-:S05]  /*1a0a0*/  PRMT R3, R16, 0x8880, RZ ;  /* 0x0000888010037816 */ /* 0x008fca00000000ff */
[----:B------:R-:W-:-:S07]  /*1a0b0*/  IMAD R2, R3, R18, RZ ;  /* 0x0000001203027224 */ /* 0x000fce00078e02ff */
.L_x_495:
[----:B------:R-:W-:Y:S05]  /*1a0c0*/  BSYNC B1 ;  /* 0x0000000000017941 */ /* 0x000fea0003800000 */
.L_x_494:
        /* <DEDUP_REMOVED lines=9> */
.L_x_497:
[----:B------:R-:W-:Y:S05]  /*1a160*/  BSYNC B1 ;  /* 0x0000000000017941 */ /* 0x000fea0003800000 */
.L_x_496:
[----:B------:R-:W-:Y:S01]  /*1a170*/  @!P4 IMAD R161, R161, R17, R2 ;  /* 0x00000011a1a1c224 */ /* 0x000fe200078e0202 */
[----:B------:R-:W-:Y:S04]  /*1a180*/  BSSY B1, `(.L_x_498) ;  /* 0x0000006000017945 */ /* 0x000fe80003800000 */
[----:B------:R0:W-:Y:S01]  /*1a190*/  @!P4 STG.E.U8 desc[UR36][R4.64+0x111], R161 ;  /* 0x000111a10400c986 */ /* 0x0001e2000c101124 */
[----:B------:R-:W-:Y:S05]  /*1a1a0*/  @P5 BRA `(.L_x_499) ;  /* 0x00000000000c5947 */ /* 0x000fea0003800000 */
[----:B------:R-:W3:Y:S02]  /*1a1b0*/  LDG.E.U8 R16, desc[UR36][R20.64+0x110] ;  /* 0x0001102414107981 */ /* 0x000ee4000c1e1100 */
[----:B---3--:R-:W-:-:S05]  /*1a1c0*/  PRMT R3, R16, 0x8880, RZ ;  /* 0x0000888010037816 */ /* 0x008fca00000000ff */
[----:B------:R-:W-:-:S07]  /*1a1d0*/  IMAD R2, R3, R18, RZ ;  /* 0x0000001203027224 */ /* 0x000fce00078e02ff */
.L_x_499:
[----:B------:R-:W-:Y:S05]  /*1a1e0*/  BSYNC B1 ;  /* 0x0000000000017941 */ /* 0x000fea0003800000 */
.L_x_498:
        /* <DEDUP_REMOVED lines=9> */
.L_x_501:
[----:B------:R-:W-:Y:S05]  /*1a280*/  BSYNC B1 ;  /* 0x0000000000017941 */ /* 0x000fea0003800000 */
.L_x_500:
[----:B------:R-:W-:Y:S01]  /*1a290*/  @!P4 IMAD R163, R163, R17, R2 ;  /* 0x00000011a3a3c224 */ /* 0x000fe200078e0202 */
[----:B------:R-:W-:Y:S04]  /*1a2a0*/  BSSY B1, `(.L_x_502) ;  /* 0x0000006000017945 */ /* 0x000fe80003800000 */
[----:B------:R0:W-:Y:S01]  /*1a2b0*/  @!P4 STG.E.U8 desc[UR36][R10.64+0x111], R163 ;  /* 0x000111a30a00c986 */ /* 0x0001e2000c101124 */
[----:B------:R-:W-:Y:S05]  /*1a2c0*/  @P5 BRA `(.L_x_503) ;  /* 0x00000000000c5947 */ /* 0x000fea0003800000 */
[----:B------:R-:W3:Y:S02]  /*1a2d0*/  LDG.E.U8 R16, desc[UR36][R22.64+0x118] ;  /* 0x0001182416107981 */ /* 0x000ee4000c1e1100 */
[----:B---3--:R-:W-:-:S05]  /*1a2e0*/  PRMT R3, R16, 0x8880, RZ ;  /* 0x0000888010037816 */ /* 0x008fca00000000ff */
[----:B------:R-:W-:-:S07]  /*1a2f0*/  IMAD R2, R3, R18, RZ ;  /* 0x0000001203027224 */ /* 0x000fce00078e02ff */
.L_x_503:
[----:B------:R-:W-:Y:S05]  /*1a300*/  BSYNC B1 ;  /* 0x0000000000017941 */ /* 0x000fea0003800000 */
.L_x_502:
        /* <DEDUP_REMOVED lines=9> */
.L_x_505:
[----:B------:R-:W-:Y:S05]  /*1a3a0*/  BSYNC B1 ;  /* 0x0000000000017941 */ /* 0x000fea0003800000 */
.L_x_504:
[----:B------:R-:W-:Y:S01]  /*1a3b0*/  @!P4 IMAD R165, R165, R17, R2 ;  /* 0x00000011a5a5c224 */ /* 0x000fe200078e0202 */
[----:B------:R-:W-:Y:S04]  /*1a3c0*/  BSSY B1, `(.L_x_506) ;  /* 0x0000006000017945 */ /* 0x000fe80003800000 */
[----:B------:R0:W-:Y:S01]  /*1a3d0*/  @!P4 STG.E.U8 desc[UR36][R4.64+0x119], R165 ;  /* 0x000119a50400c986 */ /* 0x0001e2000c101124 */
[----:B------:R-:W-:Y:S05]  /*1a3e0*/  @P5 BRA `(.L_x_507) ;  /* 0x00000000000c5947 */ /* 0x000fea0003800000 */
[----:B------:R-:W3:Y:S02]  /*1a3f0*/  LDG.E.U8 R16, desc[UR36][R20.64+0x118] ;  /* 0x0001182414107981 */ /* 0x000ee4000c1e1100 */
[----:B---3--:R-:W-:-:S05]  /*1a400*/  PRMT R3, R16, 0x8880, RZ ;  /* 0x0000888010037816 */ /* 0x008fca00000000ff */
[----:B------:R-:W-:-:S07]  /*1a410*/  IMAD R2, R3, R18, RZ ;  /* 0x0000001203027224 */ /* 0x000fce00078e02ff */
.L_x_507:
[----:B------:R-:W-:Y:S05]  /*1a420*/  BSYNC B1 ;  /* 0x0000000000017941 */ /* 0x000fea0003800000 */
.L_x_506:
        /* <DEDUP_REMOVED lines=9> */
.L_x_509:
[----:B------:R-:W-:Y:S05]  /*1a4c0*/  BSYNC B1 ;  /* 0x0000000000017941 */ /* 0x000fea0003800000 */
.L_x_508:
[----:B------:R-:W-:Y:S01]  /*1a4d0*/  @!P4 IMAD R167, R167, R17, R2 ;  /* 0x00000011a7a7c224 */ /* 0x000fe200078e0202 */
[----:B------:R-:W-:Y:S04]  /*1a4e0*/  BSSY B1, `(.L_x_510) ;  /* 0x0000006000017945 */ /* 0x000fe80003800000 */
[----:B------:R0:W-:Y:S01]  /*1a4f0*/  @!P4 STG.E.U8 desc[UR36][R10.64+0x119], R167 ;  /* 0x000119a70a00c986 */ /* 0x0001e2000c101124 */
[----:B------:R-:W-:Y:S05]  /*1a500*/  @P5 BRA `(.L_x_511) ;  /* 0x00000000000c5947 */ /* 0x000fea0003800000 */
[----:B------:R-:W3:Y:S02]  /*1a510*/  LDG.E.U8 R16, desc[UR36][R22.64+0x120] ;  /* 0x0001202416107981 */ /* 0x000ee4000c1e1100 */
[----:B---3--:R-:W-:-:S05]  /*1a520*/  PRMT R3, R16, 0x8880, RZ ;  /* 0x0000888010037816 */ /* 0x008fca00000000ff */
[----:B------:R-:W-:-:S07]  /*1a530*/  IMAD R2, R3, R18, RZ ;  /* 0x0000001203027224 */ /* 0x000fce00078e02ff */
.L_x_511:
[----:B------:R-:W-:Y:S05]  /*1a540*/  BSYNC B1 ;  /* 0x0000000000017941 */ /* 0x000fea0003800000 */
.L_x_510:
        /* <DEDUP_REMOVED lines=9> */
.L_x_513:
[----:B------:R-:W-:Y:S05]  /*1a5e0*/  BSYNC B1 ;  /* 0x0000000000017941 */ /* 0x000fea0003800000 */
.L_x_512:
[----:B------:R-:W-:Y:S01]  /*1a5f0*/  @!P4 IMAD R169, R169, R17, R2 ;  /* 0x00000011a9a9c224 */ /* 0x000fe200078e0202 */
[----:B------:R-:W-:Y:S04]  /*1a600*/  BSSY B1, `(.L_x_514) ;  /* 0x0000006000017945 */ /* 0x000fe80003800000 */
[----:B------:R0:W-:Y:S01]  /*1a610*/  @!P4 STG.E.U8 desc[UR36][R4.64+0x121], R169 ;  /* 0x000121a90400c986 */ /* 0x0001e2000c101124 */
[----:B------:R-:W-:Y:S05]  /*1a620*/  @P5 BRA `(.L_x_515) ;  /* 0x00000000000c5947 */ /* 0x000fea0003800000 */
[----:B------:R-:W3:Y:S02]  /*1a630*/  LDG.E.U8 R16, desc[UR36][R20.64+0x120] ;  /* 0x0001202414107981 */ /* 0x000ee4000c1e1100 */
[----:B---3--:R-:W-:-:S05]  /*1a640*/  PRMT R3, R16, 0x8880, RZ ;  /* 0x0000888010037816 */ /* 0x008fca00000000ff */
[----:B------:R-:W-:-:S07]  /*1a650*/  IMAD R2, R3, R18, RZ ;  /* 0x0000001203027224 */ /* 0x000fce00078e02ff */
.L_x_515:
[----:B------:R-:W-:Y:S05]  /*1a660*/  BSYNC B1 ;  /* 0x0000000000017941 */ /* 0x000fea0003800000 */
.L_x_514:
        /* <DEDUP_REMOVED lines=9> */
.L_x_517:
[----:B------:R-:W-:Y:S05]  /*1a700*/  BSYNC B1 ;  /* 0x0000000000017941 */ /* 0x000fea0003800000 */
.L_x_516:
[----:B------:R-:W-:Y:S01]  /*1a710*/  @!P4 IMAD R171, R171, R17, R2 ;  /* 0x00000011ababc224 */ /* 0x000fe200078e0202 */
[----:B------:R-:W-:Y:S04]  /*1a720*/  BSSY B1, `(.L_x_518) ;  /* 0x0000006000017945 */ /* 0x000fe80003800000 */
[----:B------:R0:W-:Y:S01]  /*1a730*/  @!P4 STG.E.U8 desc[UR36][R10.64+0x121], R171 ;  /* 0x000121ab0a00c986 */ /* 0x0001e2000c101124 */
[----:B------:R-:W-:Y:S05]  /*1a740*/  @P5 BRA `(.L_x_519) ;  /* 0x00000000000c5947 */ /* 0x000fea0003800000 */
[----:B------:R-:W3:Y:S02]  /*1a750*/  LDG.E.U8 R16, desc[UR36][R22.64+0x128] ;  /* 0x0001282416107981 */ /* 0x000ee4000c1e1100 */
[----:B---3--:R-:W-:-:S05]  /*1a760*/  PRMT R3, R16, 0x8880, RZ ;  /* 0x0000888010037816 */ /* 0x008fca00000000ff */
[----:B------:R-:W-:-:S07]  /*1a770*/  IMAD R2, R3, R18, RZ ;  /* 0x0000001203027224 */ /* 0x000fce00078e02ff */
.L_x_519:
[----:B------:R-:W-:Y:S05]  /*1a780*/  BSYNC B1 ;  /* 0x0000000000017941 */ /* 0x000fea0003800000 */
.L_x_518:
        /* <DEDUP_REMOVED lines=9> */
.L_x_521:
[----:B------:R-:W-:Y:S05]  /*1a820*/  BSYNC B1 ;  /* 0x0000000000017941 */ /* 0x000fea0003800000 */
.L_x_520:
[----:B------:R-:W-:Y:S01]  /*1a830*/  @!P4 IMAD R173, R173, R17, R2 ;  /* 0x00000011adadc224 */ /* 0x000fe200078e0202 */
[----:B------:R-:W-:Y:S04]  /*1a840*/  BSSY B1, `(.L_x_522) ;  /* 0x0000006000017945 */ /* 0x000fe80003800000 */
[----:B------:R0:W-:Y:S01]  /*1a850*/  @!P4 STG.E.U8 desc[UR36][R4.64+0x129], R173 ;  /* 0x000129ad0400c986 */ /* 0x0001e2000c101124 */
[----:B------:R-:W-:Y:S05]  /*1a860*/  @P5 BRA `(.L_x_523) ;  /* 0x00000000000c5947 */ /* 0x000fea0003800000 */
[----:B------:R-:W3:Y:S02]  /*1a870*/  LDG.E.U8 R16, desc[UR36][R20.64+0x128] ;  /* 0x0001282414107981 */ /* 0x000ee4000c1e1100 */
[----:B---3--:R-:W-:-:S05]  /*1a880*/  PRMT R3, R16, 0x8880, RZ ;  /* 0x0000888010037816 */ /* 0x008fca00000000ff */
[----:B------:R-:W-:-:S07]  /*1a890*/  IMAD R2, R3, R18, RZ ;  /* 0x0000001203027224 */ /* 0x000fce00078e02ff */
.L_x_523:
[----:B------:R-:W-:Y:S05]  /*1a8a0*/  BSYNC B1 ;  /* 0x0000000000017941 */ /* 0x000fea0003800000 */
.L_x_522:
        /* <DEDUP_REMOVED lines=9> */
.L_x_525:
[----:B------:R-:W-:Y:S05]  /*1a940*/  BSYNC B1 ;  /* 0x0000000000017941 */ /* 0x000fea0003800000 */
.L_x_524:
[----:B------:R-:W-:Y:S01]  /*1a950*/  @!P4 IMAD R175, R175, R17, R2 ;  /* 0x00000011afafc224 */ /* 0x000fe200078e0202 */
[----:B------:R-:W-:Y:S04]  /*1a960*/  BSSY B1, `(.L_x_526) ;  /* 0x0000006000017945 */ /* 0x000fe80003800000 */
[----:B------:R0:W-:Y:S01]  /*1a970*/  @!P4 STG.E.U8 desc[UR36][R10.64+0x129], R175 ;  /* 0x000129af0a00c986 */ /* 0x0001e2000c101124 */
[----:B------:R-:W-:Y:S05]  /*1a980*/  @P5 BRA `(.L_x_527) ;  /* 0x00000000000c5947 */ /* 0x000fea0003800000 */
[----:B------:R-:W3:Y:S02]  /*1a990*/  LDG.E.U8 R16, desc[UR36][R22.64+0x130] ;  /* 0x0001302416107981 */ /* 0x000ee4000c1e1100 */
[----:B---3--:R-:W-:-:S05]  /*1a9a0*/  PRMT R3, R16, 0x8880, RZ ;  /* 0x0000888010037816 */ /* 0x008fca00000000ff */
[----:B------:R-:W-:-:S07]  /*1a9b0*/  IMAD R2, R3, R18, RZ ;  /* 0x0000001203027224 */ /* 0x000fce00078e02ff */
.L_x_527:
[----:B------:R-:W-:Y:S05]  /*1a9c0*/  BSYNC B1 ;  /* 0x0000000000017941 */ /* 0x000fea0003800000 */
.L_x_526:
        /* <DEDUP_REMOVED lines=9> */
.L_x_529:
[----:B------:R-:W-:Y:S05]  /*1aa60*/  BSYNC B1 ;  /* 0x0000000000017941 */ /* 0x000fea0003800000 */
.L_x_528:
[----:B------:R-:W-:Y:S01]  /*1aa70*/  @!P4 IMAD R177, R177, R17, R2 ;  /* 0x00000011b1b1c224 */ /* 0x000fe200078e0202 */
[----:B------:R-:W-:Y:S04]  /*1aa80*/  BSSY B1, `(.L_x_530) ;  /* 0x0000006000017945 */ /* 0x000fe80003800000 */
[----:B------:R0:W-:Y:S01]  /*1aa90*/  @!P4 STG.E.U8 desc[UR36][R4.64+0x131], R177 ;  /* 0x000131b10400c986 */ /* 0x0001e2000c101124 */
[----:B------:R-:W-:Y:S05]  /*1aaa0*/  @P5 BRA `(.L_x_531) ;  /* 0x00000000000c5947 */ /* 0x000fea0003800000 */
[----:B------:R-:W3:Y:S02]  /*1aab0*/  LDG.E.U8 R16, desc[UR36][R20.64+0x130] ;  /* 0x0001302414107981 */ /* 0x000ee4000c1e1100 */
[----:B---3--:R-:W-:-:S05]  /*1aac0*/  PRMT R3, R16, 0x8880, RZ ;  /* 0x0000888010037816 */ /* 0x008fca00000000ff */
[----:B------:R-:W-:-:S07]  /*1aad0*/  IMAD R2, R3, R18, RZ ;  /* 0x0000001203027224 */ /* 0x000fce00078e02ff */
.L_x_531:
[----:B------:R-:W-:Y:S05]  /*1aae0*/  BSYNC B1 ;  /* 0x0000000000017941 */ /* 0x000fea0003800000 */
.L_x_530:
        /* <DEDUP_REMOVED lines=9> */
.L_x_533:
[----:B------:R-:W-:Y:S05]  /*1ab80*/  BSYNC B1 ;  /* 0x0000000000017941 */ /* 0x000fea0003800000 */
.L_x_532:
[----:B------:R-:W-:Y:S01]  /*1ab90*/  @!P4 IMAD R179, R179, R17, R2 ;  /* 0x00000011b3b3c224 */ /* 0x000fe200078e0202 */
[----:B------:R-:W-:Y:S04]  /*1aba0*/  BSSY B1, `(.L_x_534) ;  /* 0x0000006000017945 */ /* 0x000fe80003800000 */
[----:B------:R0:W-:Y:S01]  /*1abb0*/  @!P4 STG.E.U8 desc[UR36][R10.64+0x131], R179 ;  /* 0x000131b30a00c986 */ /* 0x0001e2000c101124 */
[----:B------:R-:W-:Y:S05]  /*1abc0*/  @P5 BRA `(.L_x_535) ;  /* 0x00000000000c5947 */ /* 0x000fea0003800000 */
[----:B------:R-:W3:Y:S02]  /*1abd0*/  LDG.E.U8 R16, desc[UR36][R22.64+0x138] ;  /* 0x0001382416107981 */ /* 0x000ee4000c1e1100 */
[----:B---3--:R-:W-:-:S05]  /*1abe0*/  PRMT R3, R16, 0x8880, RZ ;  /* 0x0000888010037816 */ /* 0x008fca00000000ff */
[----:B------:R-:W-:-:S07]  /*1abf0*/  IMAD R2, R3, R18, RZ ;  /* 0x0000001203027224 */ /* 0x000fce00078e02ff */
.L_x_535:
[----:B------:R-:W-:Y:S05]  /*1ac00*/  BSYNC B1 ;  /* 0x0000000000017941 */ /* 0x000fea0003800000 */
.L_x_534:
        /* <DEDUP_REMOVED lines=9> */
.L_x_537:
[----:B------:R-:W-:Y:S05]  /*1aca0*/  BSYNC B1 ;  /* 0x0000000000017941 */ /* 0x000fea0003800000 */
.L_x_536:
[----:B------:R-:W-:Y:S01]  /*1acb0*/  @!P4 IMAD R181, R181, R17, R2 ;  /* 0x00000011b5b5c224 */ /* 0x000fe200078e0202 */
[----:B------:R-:W-:Y:S04]  /*1acc0*/  BSSY B1, `(.L_x_538) ;  /* 0x0000006000017945 */ /* 0x000fe80003800000 */
[----:B------:R0:W-:Y:S01]  /*1acd0*/  @!P4 STG.E.U8 desc[UR36][R4.64+0x139], R181 ;  /* 0x000139b50400c986 */ /* 0x0001e2000c101124 */
[----:B------:R-:W-:Y:S05]  /*1ace0*/  @P5 BRA `(.L_x_539) ;  /* 0x00000000000c5947 */ /* 0x000fea0003800000 */
[----:B------:R-:W3:Y:S02]  /*1acf0*/  LDG.E.U8 R16, desc[UR36][R20.64+0x138] ;  /* 0x0001382414107981 */ /* 0x000ee4000c1e1100 */
[----:B---3--:R-:W-:-:S05]  /*1ad00*/  PRMT R3, R16, 0x8880, RZ ;  /* 0x0000888010037816 */ /* 0x008fca00000000ff */
[----:B------:R-:W-:-:S07]  /*1ad10*/  IMAD R2, R3, R18, RZ ;  /* 0x0000001203027224 */ /* 0x000fce00078e02ff */
.L_x_539:
[----:B------:R-:W-:Y:S05]  /*1ad20*/  BSYNC B1 ;  /* 0x0000000000017941 */ /* 0x000fea0003800000 */
.L_x_538:
        /* <DEDUP_REMOVED lines=9> */
.L_x_541:
[----:B------:R-:W-:Y:S05]  /*1adc0*/  BSYNC B1 ;  /* 0x0000000000017941 */ /* 0x000fea0003800000 */
.L_x_540:
[----:B------:R-:W-:Y:S01]  /*1add0*/  @!P4 IMAD R183, R183, R17, R2 ;  /* 0x00000011b7b7c224 */ /* 0x000fe200078e0202 */
[----:B------:R-:W-:Y:S04]  /*1ade0*/  BSSY B1, `(.L_x_542) ;  /* 0x0000006000017945 */ /* 0x000fe80003800000 */
[----:B------:R0:W-:Y:S01]  /*1adf0*/  @!P4 STG.E.U8 desc[UR36][R10.64+0x139], R183 ;  /* 0x000139b70a00c986 */ /* 0x0001e2000c101124 */
[----:B------:R-:W-:Y:S05]  /*1ae00*/  @P5 BRA `(.L_x_543) ;  /* 0x00000000000c5947 */ /* 0x000fea0003800000 */
[----:B------:R-:W3:Y:S02]  /*1ae10*/  LDG.E.U8 R16, desc[UR36][R22.64+0x140] ;  /* 0x0001402416107981 */ /* 0x000ee4000c1e1100 */
[----:B---3--:R-:W-:-:S05]  /*1ae20*/  PRMT R3, R16, 0x8880, RZ ;  /* 0x0000888010037816 */ /* 0x008fca00000000ff */
[----:B------:R-:W-:-:S07]  /*1ae30*/  IMAD R2, R3, R18, RZ ;  /* 0x0000001203027224 */ /* 0x000fce00078e02ff */
.L_x_543:
[----:B------:R-:W-:Y:S05]  /*1ae40*/  BSYNC B1 ;  /* 0x0000000000017941 */ /* 0x000fea0003800000 */
.L_x_542:
        /* <DEDUP_REMOVED lines=9> */
.L_x_545:
[----:B------:R-:W-:Y:S05]  /*1aee0*/  BSYNC B1 ;  /* 0x0000000000017941 */ /* 0x000fea0003800000 */
.L_x_544:
[----:B------:R-:W-:Y:S01]  /*1aef0*/  @!P4 IMAD R185, R185, R17, R2 ;  /* 0x00000011b9b9c224 */ /* 0x000fe200078e0202 */
[----:B------:R-:W-:Y:S04]  /*1af00*/  BSSY B1, `(.L_x_546) ;  /* 0x0000006000017945 */ /* 0x000fe80003800000 */
[----:B------:R0:W-:Y:S01]  /*1af10*/  @!P4 STG.E.U8 desc[UR36][R4.64+0x141], R185 ;  /* 0x000141b90400c986 */ /* 0x0001e2000c101124 */
[----:B------:R-:W-:Y:S05]  /*1af20*/  @P5 BRA `(.L_x_547) ;  /* 0x00000000000c5947 */ /* 0x000fea0003800000 */
[----:B------:R-:W3:Y:S02]  /*1af30*/  LDG.E.U8 R16, desc[UR36][R20.64+0x140] ;  /* 0x0001402414107981 */ /* 0x000ee4000c1e1100 */
[----:B---3--:R-:W-:-:S05]  /*1af40*/  PRMT R3, R16, 0x8880, RZ ;  /* 0x0000888010037816 */ /* 0x008fca00000000ff */
[----:B------:R-:W-:-:S07]  /*1af50*/  IMAD R2, R3, R18, RZ ;  /* 0x0000001203027224 */ /* 0x000fce00078e02ff */
.L_x_547:
[----:B------:R-:W-:Y:S05]  /*1af60*/  BSYNC B1 ;  /* 0x0000000000017941 */ /* 0x000fea0003800000 */
.L_x_546:
        /* <DEDUP_REMOVED lines=9> */
.L_x_549:
[----:B------:R-:W-:Y:S05]  /*1b000*/  BSYNC B1 ;  /* 0x0000000000017941 */ /* 0x000fea0003800000 */
.L_x_548:
[----:B------:R-:W-:Y:S01]  /*1b010*/  @!P4 IMAD R187, R187, R17, R2 ;  /* 0x00000011bbbbc224 */ /* 0x000fe200078e0202 */
[----:B------:R-:W-:Y:S04]  /*1b020*/  BSSY B1, `(.L_x_550) ;  /* 0x0000006000017945 */ /* 0x000fe80003800000 */
[----:B------:R0:W-:Y:S01]  /*1b030*/  @!P4 STG.E.U8 desc[UR36][R10.64+0x141], R187 ;  /* 0x000141bb0a00c986 */ /* 0x0001e2000c101124 */
[----:B------:R-:W-:Y:S05]  /*1b040*/  @P5 BRA `(.L_x_551) ;  /* 0x00000000000c5947 */ /* 0x000fea0003800000 */
[----:B------:R-:W3:Y:S02]  /*1b050*/  LDG.E.U8 R16, desc[UR36][R22.64+0x148] ;  /* 0x0001482416107981 */ /* 0x000ee4000c1e1100 */
[----:B---3--:R-:W-:-:S05]  /*1b060*/  PRMT R3, R16, 0x8880, RZ ;  /* 0x0000888010037816 */ /* 0x008fca00000000ff */
[----:B------:R-:W-:-:S07]  /*1b070*/  IMAD R2, R3, R18, RZ ;  /* 0x0000001203027224 */ /* 0x000fce00078e02ff */
.L_x_551:
[----:B------:R-:W-:Y:S05]  /*1b080*/  BSYNC B1 ;  /* 0x0000000000017941 */ /* 0x000fea0003800000 */
.L_x_550:
        /* <DEDUP_REMOVED lines=9> */
.L_x_553:
[----:B------:R-:W-:Y:S05]  /*1b120*/  BSYNC B1 ;  /* 0x0000000000017941 */ /* 0x000fea0003800000 */
.L_x_552:
[----:B------:R-:W-:Y:S01]  /*1b130*/  @!P4 IMAD R189, R189, R17, R2 ;  /* 0x00000011bdbdc224 */ /* 0x000fe200078e0202 */
[----:B------:R-:W-:Y:S04]  /*1b140*/  BSSY B1, `(.L_x_554) ;  /* 0x0000006000017945 */ /* 0x000fe80003800000 */
[----:B------:R0:W-:Y:S01]  /*1b150*/  @!P4 STG.E.U8 desc[UR36][R4.64+0x149], R189 ;  /* 0x000149bd0400c986 */ /* 0x0001e2000c101124 */
[----:B------:R-:W-:Y:S05]  /*1b160*/  @P5 BRA `(.L_x_555) ;  /* 0x00000000000c5947 */ /* 0x000fea0003800000 */
[----:B------:R-:W3:Y:S02]  /*1b170*/  LDG.E.U8 R16, desc[UR36][R20.64+0x148] ;  /* 0x0001482414107981 */ /* 0x000ee4000c1e1100 */
[----:B---3--:R-:W-:-:S05]  /*1b180*/  PRMT R3, R16, 0x8880, RZ ;  /* 0x0000888010037816 */ /* 0x008fca00000000ff */
[----:B------:R-:W-:-:S07]  /*1b190*/  IMAD R2, R3, R18, RZ ;  /* 0x0000001203027224 */ /* 0x000fce00078e02ff */
.L_x_555:
[----:B------:R-:W-:Y:S05]  /*1b1a0*/  BSYNC B1 ;  /* 0x0000000000017941 */ /* 0x000fea0003800000 */
.L_x_554:
        /* <DEDUP_REMOVED lines=9> */
.L_x_557:
[----:B------:R-:W-:Y:S05]  /*1b240*/  BSYNC B1 ;  /* 0x0000000000017941 */ /* 0x000fea0003800000 */
.L_x_556:
[----:B------:R-:W-:Y:S01]  /*1b250*/  @!P4 IMAD R191, R191, R17, R2 ;  /* 0x00000011bfbfc224 */ /* 0x000fe200078e0202 */
[----:B------:R-:W-:Y:S04]  /*1b260*/  BSSY B1, `(.L_x_558) ;  /* 0x0000006000017945 */ /* 0x000fe80003800000 */
[----:B------:R0:W-:Y:S01]  /*1b270*/  @!P4 STG.E.U8 desc[UR36][R10.64+0x149], R191 ;  /* 0x000149bf0a00c986 */ /* 0x0001e2000c101124 */
[----:B------:R-:W-:Y:S05]  /*1b280*/  @P5 BRA `(.L_x_559) ;  /* 0x00000000000c5947 */ /* 0x000fea0003800000 */
[----:B------:R-:W3:Y:S02]  /*1b290*/  LDG.E.U8 R16, desc[UR36][R22.64+0x150] ;  /* 0x0001502416107981 */ /* 0x000ee4000c1e1100 */
[----:B---3--:R-:W-:-:S05]  /*1b2a0*/  PRMT R3, R16, 0x8880, RZ ;  /* 0x0000888010037816 */ /* 0x008fca00000000ff */
[----:B------:R-:W-:-:S07]  /*1b2b0*/  IMAD R2, R3, R18, RZ ;  /* 0x0000001203027224 */ /* 0x000fce00078e02ff */
.L_x_559:
[----:B------:R-:W-:Y:S05]  /*1b2c0*/  BSYNC B1 ;  /* 0x0000000000017941 */ /* 0x000fea0003800000 */
.L_x_558:
        /* <DEDUP_REMOVED lines=9> */
.L_x_561:
[----:B------:R-:W-:Y:S05]  /*1b360*/  BSYNC B1 ;  /* 0x0000000000017941 */ /* 0x000fea0003800000 */
.L_x_560:
[----:B------:R-:W-:Y:S01]  /*1b370*/  @!P4 IMAD R193, R193, R17, R2 ;  /* 0x00000011c1c1c224 */ /* 0x000fe200078e0202 */
[----:B------:R-:W-:Y:S04]  /*1b380*/  BSSY B1, `(.L_x_562) ;  /* 0x0000006000017945 */ /* 0x000fe80003800000 */
[----:B------:R0:W-:Y:S01]  /*1b390*/  @!P4 STG.E.U8 desc[UR36][R4.64+0x151], R193 ;  /* 0x000151c10400c986 */ /* 0x0001e2000c101124 */
[----:B------:R-:W-:Y:S05]  /*1b3a0*/  @P5 BRA `(.L_x_563) ;  /* 0x00000000000c5947 */ /* 0x000fea0003800000 */
[----:B------:R-:W3:Y:S02]  /*1b3b0*/  LDG.E.U8 R16, desc[UR36][R20.64+0x150] ;  /* 0x0001502414107981 */ /* 0x000ee4000c1e1100 */
[----:B---3--:R-:W-:-:S05]  /*1b3c0*/  PRMT R3, R16, 0x8880, RZ ;  /* 0x0000888010037816 */ /* 0x008fca00000000ff */
[----:B------:R-:W-:-:S07]  /*1b3d0*/  IMAD R2, R3, R18, RZ ;  /* 0x0000001203027224 */ /* 0x000fce00078e02ff */
.L_x_563:
[----:B------:R-:W-:Y:S05]  /*1b3e0*/  BSYNC B1 ;  /* 0x0000000000017941 */ /* 0x000fea0003800000 */
.L_x_562:
        /* <DEDUP_REMOVED lines=9> */
.L_x_565:
[----:B------:R-:W-:Y:S05]  /*1b480*/  BSYNC B1 ;  /* 0x0000000000017941 */ /* 0x000fea0003800000 */
.L_x_564:
[----:B------:R-:W-:Y:S01]  /*1b490*/  @!P4 IMAD R195, R195, R17, R2 ;  /* 0x00000011c3c3c224 */ /* 0x000fe200078e0202 */
[----:B------:R-:W-:Y:S04]  /*1b4a0*/  BSSY B1, `(.L_x_566) ;  /* 0x0000006000017945 */ /* 0x000fe80003800000 */
[----:B------:R0:W-:Y:S01]  /*1b4b0*/  @!P4 STG.E.U8 desc[UR36][R10.64+0x151], R195 ;  /* 0x000151c30a00c986 */ /* 0x0001e2000c101124 */
[----:B------:R-:W-:Y:S05]  /*1b4c0*/  @P5 BRA `(.L_x_567) ;  /* 0x00000000000c5947 */ /* 0x000fea0003800000 */
[----:B------:R-:W3:Y:S02]  /*1b4d0*/  LDG.E.U8 R16, desc[UR36][R22.64+0x158] ;  /* 0x0001582416107981 */ /* 0x000ee4000c1e1100 */
[----:B---3--:R-:W-:-:S05]  /*1b4e0*/  PRMT R3, R16, 0x8880, RZ ;  /* 0x0000888010037816 */ /* 0x008fca00000000ff */
[----:B------:R-:W-:-:S07]  /*1b4f0*/  IMAD R2, R3, R18, RZ ;  /* 0x0000001203027224 */ /* 0x000fce00078e02ff */
.L_x_567:
[----:B------:R-:W-:Y:S05]  /*1b500*/  BSYNC B1 ;  /* 0x0000000000017941 */ /* 0x000fea0003800000 */
.L_x_566:
        /* <DEDUP_REMOVED lines=9> */
.L_x_569:
[----:B------:R-:W-:Y:S05]  /*1b5a0*/  BSYNC B1 ;  /* 0x0000000000017941 */ /* 0x000fea0003800000 */
.L_x_568:
[----:B------:R-:W-:Y:S01]  /*1b5b0*/  @!P4 IMAD R197, R197, R17, R2 ;  /* 0x00000011c5c5c224 */ /* 0x000fe200078e0202 */
[----:B------:R-:W-:Y:S04]  /*1b5c0*/  BSSY B1, `(.L_x_570) ;  /* 0x0000006000017945 */ /* 0x000fe80003800000 */
[----:B------:R0:W-:Y:S01]  /*1b5d0*/  @!P4 STG.E.U8 desc[UR36][R4.64+0x159], R197 ;  /* 0x000159c50400c986 */ /* 0x0001e2000c101124 */
[----:B------:R-:W-:Y:S05]  /*1b5e0*/  @P5 BRA `(.L_x_571) ;  /* 0x00000000000c5947 */ /* 0x000fea0003800000 */
[----:B------:R-:W3:Y:S02]  /*1b5f0*/  LDG.E.U8 R16, desc[UR36][R20.64+0x158] ;  /* 0x0001582414107981 */ /* 0x000ee4000c1e1100 */
[----:B---3--:R-:W-:-:S05]  /*1b600*/  PRMT R3, R16, 0x8880, RZ ;  /* 0x0000888010037816 */ /* 0x008fca00000000ff */
[----:B------:R-:W-:-:S07]  /*1b610*/  IMAD R2, R3, R18, RZ ;  /* 0x0000001203027224 */ /* 0x000fce00078e02ff */
.L_x_571:
[----:B------:R-:W-:Y:S05]  /*1b620*/  BSYNC B1 ;  /* 0x0000000000017941 */ /* 0x000fea0003800000 */
.L_x_570:
        /* <DEDUP_REMOVED lines=9> */
.L_x_573:
[----:B------:R-:W-:Y:S05]  /*1b6c0*/  BSYNC B1 ;  /* 0x0000000000017941 */ /* 0x000fea0003800000 */
.L_x_572:
[----:B------:R-:W-:Y:S01]  /*1b6d0*/  @!P4 IMAD R199, R199, R17, R2 ;  /* 0x00000011c7c7c224 */ /* 0x000fe200078e0202 */
[----:B------:R-:W-:Y:S04]  /*1b6e0*/  BSSY B1, `(.L_x_574) ;  /* 0x0000006000017945 */ /* 0x000fe80003800000 */
[----:B------:R0:W-:Y:S01]  /*1b6f0*/  @!P4 STG.E.U8 desc[UR36][R10.64+0x159], R199 ;  /* 0x000159c70a00c986 */ /* 0x0001e2000c101124 */
[----:B------:R-:W-:Y:S05]  /*1b700*/  @P5 BRA `(.L_x_575) ;  /* 0x00000000000c5947 */ /* 0x000fea0003800000 */
[----:B------:R-:W3:Y:S02]  /*1b710*/  LDG.E.U8 R16, desc[UR36][R22.64+0x160] ;  /* 0x0001602416107981 */ /* 0x000ee4000c1e1100 */
[----:B---3--:R-:W-:-:S05]  /*1b720*/  PRMT R3, R16, 0x8880, RZ ;  /* 0x0000888010037816 */ /* 0x008fca00000000ff */
[----:B------:R-:W-:-:S07]  /*1b730*/  IMAD R2, R3, R18, RZ ;  /* 0x0000001203027224 */ /* 0x000fce00078e02ff */
.L_x_575:
[----:B------:R-:W-:Y:S05]  /*1b740*/  BSYNC B1 ;  /* 0x0000000000017941 */ /* 0x000fea0003800000 */
.L_x_574:
        /* <DEDUP_REMOVED lines=9> */
.L_x_577:
[----:B------:R-:W-:Y:S05]  /*1b7e0*/  BSYNC B1 ;  /* 0x0000000000017941 */ /* 0x000fea0003800000 */
.L_x_576:
[----:B------:R-:W-:Y:S01]  /*1b7f0*/  @!P4 IMAD R201, R201, R17, R2 ;  /* 0x00000011c9c9c224 */ /* 0x000fe200078e0202 */
[----:B------:R-:W-:Y:S04]  /*1b800*/  BSSY B1, `(.L_x_578) ;  /* 0x0000006000017945 */ /* 0x000fe80003800000 */
[----:B------:R0:W-:Y:S01]  /*1b810*/  @!P4 STG.E.U8 desc[UR36][R4.64+0x161], R201 ;  /* 0x000161c90400c986 */ /* 0x0001e2000c101124 */
[----:B------:R-:W-:Y:S05]  /*1b820*/  @P5 BRA `(.L_x_579) ;  /* 0x00000000000c5947 */ /* 0x000fea0003800000 */
[----:B------:R-:W3:Y:S02]  /*1b830*/  LDG.E.U8 R16, desc[UR36][R20.64+0x160] ;  /* 0x0001602414107981 */ /* 0x000ee4000c1e1100 */
[----:B---3--:R-:W-:-:S05]  /*1b840*/  PRMT R3, R16, 0x8880, RZ ;  /* 0x0000888010037816 */ /* 0x008fca00000000ff */
[----:B------:R-:W-:-:S07]  /*1b850*/  IMAD R2, R3, R18, RZ ;  /* 0x0000001203027224 */ /* 0x000fce00078e02ff */
.L_x_579:
[----:B------:R-:W-:Y:S05]  /*1b860*/  BSYNC B1 ;  /* 0x0000000000017941 */ /* 0x000fea0003800000 */
.L_x_578:
        /* <DEDUP_REMOVED lines=9> */
.L_x_581:
[----:B------:R-:W-:Y:S05]  /*1b900*/  BSYNC B1 ;  /* 0x0000000000017941 */ /* 0x000fea0003800000 */
.L_x_580:
[----:B------:R-:W-:Y:S01]  /*1b910*/  @!P4 IMAD R203, R203, R17, R2 ;  /* 0x00000011cbcbc224 */ /* 0x000fe200078e0202 */
[----:B------:R-:W-:Y:S04]  /*1b920*/  BSSY B1, `(.L_x_582) ;  /* 0x0000006000017945 */ /* 0x000fe80003800000 */
[----:B------:R0:W-:Y:S01]  /*1b930*/  @!P4 STG.E.U8 desc[UR36][R10.64+0x161], R203 ;  /* 0x000161cb0a00c986 */ /* 0x0001e2000c101124 */
[----:B------:R-:W-:Y:S05]  /*1b940*/  @P5 BRA `(.L_x_583) ;  /* 0x00000000000c5947 */ /* 0x000fea0003800000 */
[----:B------:R-:W3:Y:S02]  /*1b950*/  LDG.E.U8 R16, desc[UR36][R22.64+0x168] ;  /* 0x0001682416107981 */ /* 0x000ee4000c1e1100 */
[----:B---3--:R-:W-:-:S05]  /*1b960*/  PRMT R3, R16, 0x8880, RZ ;  /* 0x0000888010037816 */ /* 0x008fca00000000ff */
[----:B------:R-:W-:-:S07]  /*1b970*/  IMAD R2, R3, R18, RZ ;  /* 0x0000001203027224 */ /* 0x000fce00078e02ff */
.L_x_583:
[----:B------:R-:W-:Y:S05]  /*1b980*/  BSYNC B1 ;  /* 0x0000000000017941 */ /* 0x000fea0003800000 */
.L_x_582:
        /* <DEDUP_REMOVED lines=9> */
.L_x_585:
[----:B------:R-:W-:Y:S05]  /*1ba20*/  BSYNC B1 ;  /* 0x0000000000017941 */ /* 0x000fea0003800000 */
.L_x_584:
[----:B------:R-:W-:Y:S01]  /*1ba30*/  @!P4 IMAD R205, R205, R17, R2 ;  /* 0x00000011cdcdc224 */ /* 0x000fe200078e0202 */
[----:B------:R-:W-:Y:S04]  /*1ba40*/  BSSY B1, `(.L_x_586) ;  /* 0x0000006000017945 */ /* 0x000fe80003800000 */
[----:B------:R0:W-:Y:S01]  /*1ba50*/  @!P4 STG.E.U8 desc[UR36][R4.64+0x169], R205 ;  /* 0x000169cd0400c986 */ /* 0x0001e2000c101124 */
[----:B------:R-:W-:Y:S05]  /*1ba60*/  @P5 BRA `(.L_x_587) ;  /* 0x00000000000c5947 */ /* 0x000fea0003800000 */
[----:B------:R-:W3:Y:S02]  /*1ba70*/  LDG.E.U8 R16, desc[UR36][R20.64+0x168] ;  /* 0x0001682414107981 */ /* 0x000ee4000c1e1100 */
[----:B---3--:R-:W-:-:S05]  /*1ba80*/  PRMT R3, R16, 0x8880, RZ ;  /* 0x0000888010037816 */ /* 0x008fca00000000ff */
[----:B------:R-:W-:-:S07]  /*1ba90*/  IMAD R2, R3, R18, RZ ;  /* 0x0000001203027224 */ /* 0x000fce00078e02ff */
.L_x_587:
[----:B------:R-:W-:Y:S05]  /*1baa0*/  BSYNC B1 ;  /* 0x0000000000017941 */ /* 0x000fea0003800000 */
.L_x_586:
        /* <DEDUP_REMOVED lines=9> */
.L_x_589:
[----:B------:R-:W-:Y:S05]  /*1bb40*/  BSYNC B1 ;  /* 0x0000000000017941 */ /* 0x000fea0003800000 */
.L_x_588:
[----:B------:R-:W-:Y:S01]  /*1bb50*/  @!P4 IMAD R207, R207, R17, R2 ;  /* 0x00000011cfcfc224 */ /* 0x000fe200078e0202 */
[----:B------:R-:W-:Y:S04]  /*1bb60*/  BSSY B1, `(.L_x_590) ;  /* 0x0000006000017945 */ /* 0x000fe80003800000 */
[----:B------:R0:W-:Y:S01]  /*1bb70*/  @!P4 STG.E.U8 desc[UR36][R10.64+0x169], R207 ;  /* 0x000169cf0a00c986 */ /* 0x0001e2000c101124 */
[----:B------:R-:W-:Y:S05]  /*1bb80*/  @P5 BRA `(.L_x_591) ;  /* 0x00000000000c5947 */ /* 0x000fea0003800000 */
[----:B------:R-:W3:Y:S02]  /*1bb90*/  LDG.E.U8 R16, desc[UR36][R22.64+0x170] ;  /* 0x0001702416107981 */ /* 0x000ee4000c1e1100 */
[----:B---3--:R-:W-:-:S05]  /*1bba0*/  PRMT R3, R16, 0x8880, RZ ;  /* 0x0000888010037816 */ /* 0x008fca00000000ff */
[----:B------:R-:W-:-:S07]  /*1bbb0*/  IMAD R2, R3, R18, RZ ;  /* 0x0000001203027224 */ /* 0x000fce00078e02ff */
.L_x_591:
[----:B------:R-:W-:Y:S05]  /*1bbc0*/  BSYNC B1 ;  /* 0x0000000000017941 */ /* 0x000fea0003800000 */
.L_x_590:
        /* <DEDUP_REMOVED lines=9> */
.L_x_593:
[----:B------:R-:W-:Y:S05]  /*1bc60*/  BSYNC B1 ;  /* 0x0000000000017941 */ /* 0x000fea0003800000 */
.L_x_592:
[----:B------:R-:W-:Y:S01]  /*1bc70*/  @!P4 IMAD R209, R209, R17, R2 ;  /* 0x00000011d1d1c224 */ /* 0x000fe200078e0202 */
[----:B------:R-:W-:Y:S04]  /*1bc80*/  BSSY B1, `(.L_x_594) ;  /* 0x0000006000017945 */ /* 0x000fe80003800000 */
[----:B------:R0:W-:Y:S01]  /*1bc90*/  @!P4 STG.E.U8 desc[UR36][R4.64+0x171], R209 ;  /* 0x000171d10400c986 */ /* 0x0001e2000c101124 */
[----:B------:R-:W-:Y:S05]  /*1bca0*/  @P5 BRA `(.L_x_595) ;  /* 0x00000000000c5947 */ /* 0x000fea0003800000 */
[----:B------:R-:W3:Y:S02]  /*1bcb0*/  LDG.E.U8 R16, desc[UR36][R20.64+0x170] ;  /* 0x0001702414107981 */ /* 0x000ee4000c1e1100 */
[----:B---3--:R-:W-:-:S05]  /*1bcc0*/  PRMT R3, R16, 0x8880, RZ ;  /* 0x0000888010037816 */ /* 0x008fca00000000ff */
[----:B------:R-:W-:-:S07]  /*1bcd0*/  IMAD R2, R3, R18, RZ ;  /* 0x0000001203027224 */ /* 0x000fce00078e02ff */
.L_x_595:
[----:B------:R-:W-:Y:S05]  /*1bce0*/  BSYNC B1 ;  /* 0x0000000000017941 */ /* 0x000fea0003800000 */
.L_x_594:
[----:B------:R-:W-:Y:S01]  /*1bcf0*/  ISETP.LT.OR P4, PT, R0, 0x172, !P0 ;  /* 0x000001720000780c */ /* 0x000fe20004781670 */
[----:B---3--:R-:W-:Y:S01]  /*1bd00*/  @!P5 IMAD R3, R210, R17, R2 ;  /* 0x00000011d203d224 */ /* 0x008fe200078e0202 */
[----:B------:R-:W-:Y:S04]  /*1bd10*/  BSSY B1, `(.L_x_596) ;  /* 0x0000008000017945 */ /* 0x000fe80003800000 */
[----:B------:R3:W-:Y:S01]  /*1bd20*/  @!P5 STG.E.U8 desc[UR36][R10.64+0x170], R3 ;  /* 0x000170030a00d986 */ /* 0x0007e2000c101124 */
[C---:B------:R-:W-:Y:S02]  /*1bd30*/  ISETP.LT.OR P5, PT, R0.reuse, 0x179, !P3 ;  /* 0x000001790000780c */ /* 0x040fe40005fa1670 */
[----:B------:R-:W-:-:S04]  /*1bd40*/  ISETP.LT.OR P3, PT, R0, 0x17a, !P3 ;  /* 0x0000017a0000780c */ /* 0x000fc80005f61670 */
[----:B------:R-:W-:Y:S09]  /*1bd50*/  @P4 BRA `(.L_x_597) ;  /* 0x00000000000c4947 */ /* 0x000ff20003800000 */
[----:B------:R-:W3:Y:S02]  /*1bd60*/  LDG.E.U8 R16, desc[UR36][R20.64+0x171] ;  /* 0x0001712414107981 */ /* 0x000ee4000c1e1100 */
[----:B---3--:R-:W-:-:S05]  /*1bd70*/  PRMT R3, R16, 0x8880, RZ ;  /* 0x0000888010037816 */ /* 0x008fca00000000ff */
[----:B------:R-:W-:-:S07]  /*1bd80*/  IMAD R2, R3, R18, RZ ;  /* 0x0000001203027224 */ /* 0x000fce00078e02ff */
.L_x_597:
[----:B------:R-:W-:Y:S05]  /*1bd90*/  BSYNC B1 ;  /* 0x0000000000017941 */ /* 0x000fea0003800000 */
.L_x_596:
[----:B------:R-:W-:Y:S01]  /*1bda0*/  @!P4 IMAD R211, R211, R17, R2 ;  /* 0x00000011d3d3c224 */ /* 0x000fe200078e0202 */
[----:B------:R-:W-:Y:S04]  /*1bdb0*/  BSSY B1, `(.L_x_598) ;  /* 0x0000006000017945 */ /* 0x000fe80003800000 */
[----:B------:R0:W-:Y:S01]  /*1bdc0*/  @!P4 STG.E.U8 desc[UR36][R10.64+0x171], R211 ;  /* 0x000171d30a00c986 */ /* 0x0001e2000c101124 */
[----:B------:R-:W-:Y:S05]  /*1bdd0*/  @P5 BRA `(.L_x_599) ;  /* 0x00000000000c5947 */ /* 0x000fea0003800000 */
[----:B------:R-:W3:Y:S02]  /*1bde0*/  LDG.E.U8 R16, desc[UR36][R22.64+0x178] ;  /* 0x0001782416107981 */ /* 0x000ee4000c1e1100 */
[----:B---3--:R-:W-:-:S05]  /*1bdf0*/  PRMT R3, R16, 0x8880, RZ ;  /* 0x0000888010037816 */ /* 0x008fca00000000ff */
[----:B------:R-:W-:-:S07]  /*1be00*/  IMAD R2, R3, R18, RZ ;  /* 0x0000001203027224 */ /* 0x000fce00078e02ff */
.L_x_599:
[----:B------:R-:W-:Y:S05]  /*1be10*/  BSYNC B1 ;  /* 0x0000000000017941 */ /* 0x000fea0003800000 */
.L_x_598:
[----:B---3--:R-:W-:Y:S01]  /*1be20*/  @!P5 IMAD R3, R212, R17, R2 ;  /* 0x00000011d403d224 */ /* 0x008fe200078e0202 */
[----:B------:R-:W-:Y:S04]  /*1be30*/  BSSY B1, `(.L_x_600) ;  /* 0x0000006000017945 */ /* 0x000fe80003800000 */
[----:B------:R3:W-:Y:S01]  /*1be40*/  @!P5 STG.E.U8 desc[UR36][R4.64+0x178], R3 ;  /* 0x000178030400d986 */ /* 0x0007e2000c101124 */
[----:B------:R-:W-:Y:S05]  /*1be50*/  @P3 BRA `(.L_x_601) ;  /* 0x00000000000c3947 */ /* 0x000fea0003800000 */
[----:B------:R-:W3:Y:S02]  /*1be60*/  LDG.E.U8 R16, desc[UR36][R22.64+0x179] ;  /* 0x0001792416107981 */ /* 0x000ee4000c1e1100 */
[----:B---3--:R-:W-:-:S05]  /*1be70*/  PRMT R3, R16, 0x8880, RZ ;  /* 0x0000888010037816 */ /* 0x008fca00000000ff */
[----:B------:R-:W-:-:S07]  /*1be80*/  IMAD R2, R3, R18, RZ ;  /* 0x0000001203027224 */ /* 0x000fce00078e02ff */
.L_x_601:
[----:B------:R-:W-:Y:S05]  /*1be90*/  BSYNC B1 ;  /* 0x0000000000017941 */ /* 0x000fea0003800000 */
.L_x_600:
[C---:B------:R-:W-:Y:S01]  /*1bea0*/  ISETP.LT.OR P4, PT, R0.reuse, 0x179, !P0 ;  /* 0x000001790000780c */ /* 0x040fe20004781670 */
[----:B------:R-:W-:Y:S01]  /*1beb0*/  @!P3 IMAD R213, R213, R17, R2 ;  /* 0x00000011d5d5b224 */ /* 0x000fe200078e0202 */
[----:B------:R-:W-:Y:S01]  /*1bec0*/  BSSY B1, `(.L_x_602) ;  /* 0x0000009000017945 */ /* 0x000fe20003800000 */
[C---:B------:R-:W-:Y:S02]  /*1bed0*/  ISETP.LT.OR P0, PT, R0.reuse, 0x17a, !P0 ;  /* 0x0000017a0000780c */ /* 0x040fe40004701670 */
[C---:B------:R-:W-:Y:S01]  /*1bee0*/  ISETP.LT.OR P5, PT, R0.reuse, 0xc1, !P1 ;  /* 0x000000c10000780c */ /* 0x040fe20004fa1670 */
[----:B------:R0:W-:Y:S01]  /*1bef0*/  @!P3 STG.E.U8 desc[UR36][R4.64+0x179], R213 ;  /* 0x000179d50400b986 */ /* 0x0001e2000c101124 */
[----:B------:R-:W-:-:S06]  /*1bf00*/  ISETP.LT.OR P3, PT, R0, 0xc2, !P1 ;  /* 0x000000c20000780c */ /* 0x000fcc0004f61670 */
[----:B------:R-:W-:Y:S07]  /*1bf10*/  @P4 BRA `(.L_x_603) ;  /* 0x00000000000c4947 */ /* 0x000fee0003800000 */
[----:B------:R-:W3:Y:S02]  /*1bf20*/  LDG.E.U8 R16, desc[UR36][R20.64+0x178] ;  /* 0x0001782414107981 */ /* 0x000ee4000c1e1100 */
[----:B---3--:R-:W-:-:S05]  /*1bf30*/  PRMT R3, R16, 0x8880, RZ ;  /* 0x0000888010037816 */ /* 0x008fca00000000ff */
[----:B------:R-:W-:-:S07]  /*1bf40*/  IMAD R2, R3, R18, RZ ;  /* 0x0000001203027224 */ /* 0x000fce00078e02ff */
.L_x_603:
[----:B------:R-:W-:Y:S05]  /*1bf50*/  BSYNC B1 ;  /* 0x0000000000017941 */ /* 0x000fea0003800000 */
.L_x_602:
[----:B---3--:R-:W-:Y:S01]  /*1bf60*/  @!P4 IMAD R3, R214, R17, R2 ;  /* 0x00000011d603c224 */ /* 0x008fe200078e0202 */
[----:B------:R-:W-:Y:S04]  /*1bf70*/  BSSY B1, `(.L_x_604) ;  /* 0x0000006000017945 */ /* 0x000fe80003800000 */
[----:B------:R3:W-:Y:S01]  /*1bf80*/  @!P4 STG.E.U8 desc[UR36][R10.64+0x178], R3 ;  /* 0x000178030a00c986 */ /* 0x0007e2000c101124 */
[----:B------:R-:W-:Y:S05]  /*1bf90*/  @P0 BRA `(.L_x_605) ;  /* 0x00000000000c0947 */ /* 0x000fea0003800000 */
[----:B------:R-:W3:Y:S02]  /*1bfa0*/  LDG.E.U8 R16, desc[UR36][R20.64+0x179] ;  /* 0x0001792414107981 */ /* 0x000ee4000c1e1100 */
[----:B---3--:R-:W-:-:S05]  /*1bfb0*/  PRMT R3, R16, 0x8880, RZ ;  /* 0x0000888010037816 */ /* 0x008fca00000000ff */
[----:B------:R-:W-:-:S07]  /*1bfc0*/  IMAD R2, R3, R18, RZ ;  /* 0x0000001203027224 */ /* 0x000fce00078e02ff */
.L_x_605:
[----:B------:R-:W-:Y:S05]  /*1bfd0*/  BSYNC B1 ;  /* 0x0000000000017941 */ /* 0x000fea0003800000 */
.L_x_604:
[----:B------:R-:W-:Y:S01]  /*1bfe0*/  @!P0 IMAD R215, R215, R17, R2 ;  /* 0x00000011d7d78224 */ /* 0x000fe200078e0202 */
[----:B------:R-:W-:Y:S04]  /*1bff0*/  BSSY B1, `(.L_x_606) ;  /* 0x0000006000017945 */ /* 0x000fe80003800000 */
[----:B------:R0:W-:Y:S01]  /*1c000*/  @!P0 STG.E.U8 desc[UR36][R10.64+0x179], R215 ;  /* 0x000179d70a008986 */ /* 0x0001e2000c101124 */
[----:B------:R-:W-:Y:S05]  /*1c010*/  @P5 BRA `(.L_x_607) ;  /* 0x00000000000c5947 */ /* 0x000fea0003800000 */
[----:B------:R-:W3:Y:S02]  /*1c020*/  LDG.E.U8 R16, desc[UR36][R14.64+0xc0] ;  /* 0x0000c0240e107981 */ /* 0x000ee4000c1e1100 */
[----:B---3--:R-:W-:-:S05]  /*1c030*/  PRMT R3, R16, 0x8880, RZ ;  /* 0x0000888010037816 */ /* 0x008fca00000000ff */
[----:B------:R-:W-:-:S07]  /*1c040*/  IMAD R2, R3, R18, RZ ;  /* 0x0000001203027224 */ /* 0x000fce00078e02ff */
.L_x_607:
[----:B------:R-:W-:Y:S05]  /*1c050*/  BSYNC B1 ;  /* 0x0000000000017941 */ /* 0x000fea0003800000 */
.L_x_606:
[----:B---3--:R-:W-:Y:S01]  /*1c060*/  @!P5 IMAD R3, R24, R17, R2 ;  /* 0x000000111803d224 */ /* 0x008fe200078e0202 */
[----:B------:R-:W-:Y:S04]  /*1c070*/  BSSY B1, `(.L_x_608) ;  /* 0x0000006000017945 */ /* 0x000fe80003800000 */
[----:B------:R3:W-:Y:S01]  /*1c080*/  @!P5 STG.E.U8 desc[UR36][R6.64+0xc0], R3 ;  /* 0x0000c0030600d986 */ /* 0x0007e2000c101124 */
[----:B------:R-:W-:Y:S05]  /*1c090*/  @P3 BRA `(.L_x_609) ;  /* 0x00000000000c3947 */ /* 0x000fea0003800000 */
[----:B------:R-:W3:Y:S02]  /*1c0a0*/  LDG.E.U8 R16, desc[UR36][R14.64+0xc1] ;  /* 0x0000c1240e107981 */ /* 0x000ee4000c1e1100 */
[----:B---3--:R-:W-:-:S05]  /*1c0b0*/  PRMT R3, R16, 0x8880, RZ ;  /* 0x0000888010037816 */ /* 0x008fca00000000ff */
[----:B------:R-:W-:-:S07]  /*1c0c0*/  IMAD R2, R3, R18, RZ ;  /* 0x0000001203027224 */ /* 0x000fce00078e02ff */
.L_x_609:
[----:B------:R-:W-:Y:S05]  /*1c0d0*/  BSYNC B1 ;  /* 0x0000000000017941 */ /* 0x000fea0003800000 */
.L_x_608:
        /* <DEDUP_REMOVED lines=11> */
.L_x_611:
[----:B------:R-:W-:Y:S05]  /*1c190*/  BSYNC B1 ;  /* 0x0000000000017941 */ /* 0x000fea0003800000 */
.L_x_610:
[----:B---3--:R-:W-:Y:S01]  /*1c1a0*/  @!P5 IMAD R3, R26, R17, R2 ;  /* 0x000000111a03d224 */ /* 0x008fe200078e0202 */
[----:B------:R-:W-:Y:S04]  /*1c1b0*/  BSSY B1, `(.L_x_612) ;  /* 0x0000006000017945 */ /* 0x000fe80003800000 */
[----:B------:R3:W-:Y:S01]  /*1c1c0*/  @!P5 STG.E.U8 desc[UR36][R8.64+0xc0], R3 ;  /* 0x0000c0030800d986 */ /* 0x0007e2000c101124 */
[----:B------:R-:W-:Y:S05]  /*1c1d0*/  @P4 BRA `(.L_x_613) ;  /* 0x00000000000c4947 */ /* 0x000fea0003800000 */
[----:B------:R-:W3:Y:S02]  /*1c1e0*/  LDG.E.U8 R16, desc[UR36][R12.64+0xc1] ;  /* 0x0000c1240c107981 */ /* 0x000ee4000c1e1100 */
[----:B---3--:R-:W-:-:S05]  /*1c1f0*/  PRMT R3, R16, 0x8880, RZ ;  /* 0x0000888010037816 */ /* 0x008fca00000000ff */
[----:B------:R-:W-:-:S07]  /*1c200*/  IMAD R2, R3, R18, RZ ;  /* 0x0000001203027224 */ /* 0x000fce00078e02ff */
.L_x_613:
[----:B------:R-:W-:Y:S05]  /*1c210*/  BSYNC B1 ;  /* 0x0000000000017941 */ /* 0x000fea0003800000 */
.L_x_612:
[----:B------:R-:W-:Y:S01]  /*1c220*/  @!P4 IMAD R27, R27, R17, R2 ;  /* 0x000000111b1bc224 */ /* 0x000fe200078e0202 */
[----:B------:R-:W-:Y:S04]  /*1c230*/  BSSY B1, `(.L_x_614) ;  /* 0x0000006000017945 */ /* 0x000fe80003800000 */
[----:B------:R0:W-:Y:S01]  /*1c240*/  @!P4 STG.E.U8 desc[UR36][R8.64+0xc1], R27 ;  /* 0x0000c11b0800c986 */ /* 0x0001e2000c101124 */
[----:B------:R-:W-:Y:S05]  /*1c250*/  @P3 BRA `(.L_x_615) ;  /* 0x00000000000c3947 */ /* 0x000fea0003800000 */
[----:B------:R-:W3:Y:S02]  /*1c260*/  LDG.E.U8 R16, desc[UR36][R14.64+0xc8] ;  /* 0x0000c8240e107981 */ /* 0x000ee4000c1e1100 */
[----:B---3--:R-:W-:-:S05]  /*1c270*/  PRMT R3, R16, 0x8880, RZ ;  /* 0x0000888010037816 */ /* 0x008fca00000000ff */
[----:B------:R-:W-:-:S07]  /*1c280*/  IMAD R2, R3, R18, RZ ;  /* 0x0000001203027224 */ /* 0x000fce00078e02ff */
.L_x_615:
[----:B------:R-:W-:Y:S05]  /*1c290*/  BSYNC B1 ;  /* 0x0000000000017941 */ /* 0x000fea0003800000 */
.L_x_614:
[----:B---3--:R-:W-:Y:S01]  /*1c2a0*/  @!P3 IMAD R3, R28, R17, R2 ;  /* 0x000000111c03b224 */ /* 0x008fe200078e0202 */
[----:B------:R-:W-:Y:S04]  /*1c2b0*/  BSSY B1, `(.L_x_616) ;  /* 0x0000006000017945 */ /* 0x000fe80003800000 */
[----:B------:R3:W-:Y:S01]  /*1c2c0*/  @!P3 STG.E.U8 desc[UR36][R6.64+0xc8], R3 ;  /* 0x0000c8030600b986 */ /* 0x0007e2000c101124 */
[----:B------:R-:W-:Y:S05]  /*1c2d0*/  @P0 BRA `(.L_x_617) ;  /* 0x00000000000c0947 */ /* 0x000fea0003800000 */
[----:B------:R-:W3:Y:S02]  /*1c2e0*/  LDG.E.U8 R16, desc[UR36][R14.64+0xc9] ;  /* 0x0000c9240e107981 */ /* 0x000ee4000c1e1100 */
[----:B---3--:R-:W-:-:S05]  /*1c2f0*/  PRMT R3, R16, 0x8880, RZ ;  /* 0x0000888010037816 */ /* 0x008fca00000000ff */
[----:B------:R-:W-:-:S07]  /*1c300*/  IMAD R2, R3, R18, RZ ;  /* 0x0000001203027224 */ /* 0x000fce00078e02ff */
.L_x_617:
[----:B------:R-:W-:Y:S05]  /*1c310*/  BSYNC B1 ;  /* 0x0000000000017941 */ /* 0x000fea0003800000 */
.L_x_616:
        /* <DEDUP_REMOVED lines=11> */
.L_x_619:
[----:B------:R-:W-:Y:S05]  /*1c3d0*/  BSYNC B1 ;  /* 0x0000000000017941 */ /* 0x000fea0003800000 */
.L_x_618:
[----:B---3--:R-:W-:Y:S01]  /*1c3e0*/  @!P4 IMAD R3, R30, R17, R2 ;  /* 0x000000111e03c224 */ /* 0x008fe200078e0202 */
[----:B------:R-:W-:Y:S04]  /*1c3f0*/  BSSY B1, `(.L_x_620) ;  /* 0x0000006000017945 */ /* 0x000fe80003800000 */
[----:B------:R3:W-:Y:S01]  /*1c400*/  @!P4 STG.E.U8 desc[UR36][R8.64+0xc8], R3 ;  /* 0x0000c8030800c986 */ /* 0x0007e2000c101124 */
[----:B------:R-:W-:Y:S05]  /*1c410*/  @P3 BRA `(.L_x_621) ;  /* 0x00000000000c3947 */ /* 0x000fea0003800000 */
[----:B------:R-:W3:Y:S02]  /*1c420*/  LDG.E.U8 R16, desc[UR36][R12.64+0xc9] ;  /* 0x0000c9240c107981 */ /* 0x000ee4000c1e1100 */
[----:B---3--:R-:W-:-:S05]  /*1c430*/  PRMT R3, R16, 0x8880, RZ ;  /* 0x0000888010037816 */ /* 0x008fca00000000ff */
[----:B------:R-:W-:-:S07]  /*1c440*/  IMAD R2, R3, R18, RZ ;  /* 0x0000001203027224 */ /* 0x000fce00078e02ff */
.L_x_621:
[----:B------:R-:W-:Y:S05]  /*1c450*/  BSYNC B1 ;  /* 0x0000000000017941 */ /* 0x000fea0003800000 */
.L_x_620:
[----:B------:R-:W-:Y:S01]  /*1c460*/  @!P3 IMAD R31, R31, R17, R2 ;  /* 0x000000111f1fb224 */ /* 0x000fe200078e0202 */
[----:B------:R-:W-:Y:S04]  /*1c470*/  BSSY B1, `(.L_x_622) ;  /* 0x0000006000017945 */ /* 0x000fe80003800000 */
[----:B------:R0:W-:Y:S01]  /*1c480*/  @!P3 STG.E.U8 desc[UR36][R8.64+0xc9], R31 ;  /* 0x0000c91f0800b986 */ /* 0x0001e2000c101124 */
[----:B------:R-:W-:Y:S05]  /*1c490*/  @P5 BRA `(.L_x_623) ;  /* 0x00000000000c5947 */ /* 0x000fea0003800000 */
[----:B------:R-:W3:Y:S02]  /*1c4a0*/  LDG.E.U8 R16, desc[UR36][R14.64+0xd0] ;  /* 0x0000d0240e107981 */ /* 0x000ee4000c1e1100 */
[----:B---3--:R-:W-:-:S05]  /*1c4b0*/  PRMT R3, R16, 0x8880, RZ ;  /* 0x0000888010037816 */ /* 0x008fca00000000ff */
[----:B------:R-:W-:-:S07]  /*1c4c0*/  IMAD R2, R3, R18, RZ ;  /* 0x0000001203027224 */ /* 0x000fce00078e02ff */
.L_x_623:
[----:B------:R-:W-:Y:S05]  /*1c4d0*/  BSYNC B1 ;  /* 0x0000000000017941 */ /* 0x000fea0003800000 */
.L_x_622:
[----:B---3--:R-:W-:Y:S01]  /*1c4e0*/  @!P5 IMAD R3, R32, R17, R2 ;  /* 0x000000112003d224 */ /* 0x008fe200078e0202 */
[----:B------:R-:W-:Y:S04]  /*1c4f0*/  BSSY B1, `(.L_x_624) ;  /* 0x0000006000017945 */ /* 0x000fe80003800000 */
[----:B------:R3:W-:Y:S01]  /*1c500*/  @!P5 STG.E.U8 desc[UR36][R6.64+0xd0], R3 ;  /* 0x0000d0030600d986 */ /* 0x0007e2000c101124 */
[----:B------:R-:W-:Y:S05]  /*1c510*/  @P0 BRA `(.L_x_625) ;  /* 0x00000000000c0947 */ /* 0x000fea0003800000 */
[----:B------:R-:W3:Y:S02]  /*1c520*/  LDG.E.U8 R16, desc[UR36][R14.64+0xd1] ;  /* 0x0000d1240e107981 */ /* 0x000ee4000c1e1100 */
[----:B---3--:R-:W-:-:S05]  /*1c530*/  PRMT R3, R16, 0x8880, RZ ;  /* 0x0000888010037816 */ /* 0x008fca00000000ff */
[----:B------:R-:W-:-:S07]  /*1c540*/  IMAD R2, R3, R18, RZ ;  /* 0x0000001203027224 */ /* 0x000fce00078e02ff */
.L_x_625:
[----:B------:R-:W-:Y:S05]  /*1c550*/  BSYNC B1 ;  /* 0x0000000000017941 */ /* 0x000fea0003800000 */
.L_x_624:
        /* <DEDUP_REMOVED lines=11> */
.L_x_627:
[----:B------:R-:W-:Y:S05]  /*1c610*/  BSYNC B1 ;  /* 0x0000000000017941 */ /* 0x000fea0003800000 */
.L_x_626:
[----:B---3--:R-:W-:Y:S01]  /*1c620*/  @!P4 IMAD R3, R34, R17, R2 ;  /* 0x000000112203c224 */ /* 0x008fe200078e0202 */
[----:B------:R-:W-:Y:S04]  /*1c630*/  BSSY B1, `(.L_x_628) ;  /* 0x0000006000017945 */ /* 0x000fe80003800000 */
[----:B------:R3:W-:Y:S01]  /*1c640*/  @!P4 STG.E.U8 desc[UR36][R8.64+0xd0], R3 ;  /* 0x0000d0030800c986 */ /* 0x0007e2000c101124 */
[----:B------:R-:W-:Y:S05]  /*1c650*/  @P3 BRA `(.L_x_629) ;  /* 0x00000000000c3947 */ /* 0x000fea0003800000 */
[----:B------:R-:W3:Y:S02]  /*1c660*/  LDG.E.U8 R16, desc[UR36][R12.64+0xd1] ;  /* 0x0000d1240c107981 */ /* 0x000ee4000c1e1100 */
[----:B---3--:R-:W-:-:S05]  /*1c670*/  PRMT R3, R16, 0x8880, RZ ;  /* 0x0000888010037816 */ /* 0x008fca00000000ff */
[----:B------:R-:W-:-:S07]  /*1c680*/  IMAD R2, R3, R18, RZ ;  /* 0x0000001203027224 */ /* 0x000fce00078e02ff */
.L_x_629:
[----:B------:R-:W-:Y:S05]  /*1c690*/  BSYNC B1 ;  /* 0x0000000000017941 */ /* 0x000fea0003800000 */
.L_x_628:
[----:B------:R-:W-:Y:S01]  /*1c6a0*/  @!P3 IMAD R35, R35, R17, R2 ;  /* 0x000000112323b224 */ /* 0x000fe200078e0202 */
[----:B------:R-:W-:Y:S04]  /*1c6b0*/  BSSY B1, `(.L_x_630) ;  /* 0x0000006000017945 */ /* 0x000fe80003800000 */
[----:B------:R0:W-:Y:S01]  /*1c6c0*/  @!P3 STG.E.U8 desc[UR36][R8.64+0xd1], R35 ;  /* 0x0000d1230800b986 */ /* 0x0001e2000c101124 */
[----:B------:R-:W-:Y:S05]  /*1c6d0*/  @P5 BRA `(.L_x_631) ;  /* 0x00000000000c5947 */ /* 0x000fea0003800000 */
[----:B------:R-:W3:Y:S02]  /*1c6e0*/  LDG.E.U8 R16, desc[UR36][R14.64+0xd8] ;  /* 0x0000d8240e107981 */ /* 0x000ee4000c1e1100 */
[----:B---3--:R-:W-:-:S05]  /*1c6f0*/  PRMT R3, R16, 0x8880, RZ ;  /* 0x0000888010037816 */ /* 0x008fca00000000ff */
[----:B------:R-:W-:-:S07]  /*1c700*/  IMAD R2, R3, R18, RZ ;  /* 0x0000001203027224 */ /* 0x000fce00078e02ff */
.L_x_631:
[----:B------:R-:W-:Y:S05]  /*1c710*/  BSYNC B1 ;  /* 0x0000000000017941 */ /* 0x000fea0003800000 */
.L_x_630:
[----:B---3--:R-:W-:Y:S01]  /*1c720*/  @!P5 IMAD R3, R36, R17, R2 ;  /* 0x000000112403d224 */ /* 0x008fe200078e0202 */
[----:B------:R-:W-:Y:S04]  /*1c730*/  BSSY B1, `(.L_x_632) ;  /* 0x0000006000017945 */ /* 0x000fe80003800000 */
[----:B------:R3:W-:Y:S01]  /*1c740*/  @!P5 STG.E.U8 desc[UR36][R6.64+0xd8], R3 ;  /* 0x0000d8030600d986 */ /* 0x0007e2000c101124 */
[----:B------:R-:W-:Y:S05]  /*1c750*/  @P0 BRA `(.L_x_633) ;  /* 0x00000000000c0947 */ /* 0x000fea0003800000 */
[----:B------:R-:W3:Y:S02]  /*1c760*/  LDG.E.U8 R16, desc[UR36][R14.64+0xd9] ;  /* 0x0000d9240e107981 */ /* 0x000ee4000c1e1100 */
[----:B---3--:R-:W-:-:S05]  /*1c770*/  PRMT R3, R16, 0x8880, RZ ;  /* 0x0000888010037816 */ /* 0x008fca00000000ff */
[----:B------:R-:W-:-:S07]  /*1c780*/  IMAD R2, R3, R18, RZ ;  /* 0x0000001203027224 */ /* 0x000fce00078e02ff */
.L_x_633:
[----:B------:R-:W-:Y:S05]  /*1c790*/  BSYNC B1 ;  /* 0x0000000000017941 */ /* 0x000fea0003800000 */
.L_x_632:
        /* <DEDUP_REMOVED lines=11> */
.L_x_635:
[----:B------:R-:W-:Y:S05]  /*1c850*/  BSYNC B1 ;  /* 0x0000000000017941 */ /* 0x000fea0003800000 */
.L_x_634:
[----:B---3--:R-:W-:Y:S01]  /*1c860*/  @!P4 IMAD R3, R38, R17, R2 ;  /* 0x000000112603c224 */ /* 0x008fe200078e0202 */
[----:B------:R-:W-:Y:S04]  /*1c870*/  BSSY B1, `(.L_x_636) ;  /* 0x0000006000017945 */ /* 0x000fe80003800000 */
[----:B------:R3:W-:Y:S01]  /*1c880*/  @!P4 STG.E.U8 desc[UR36][R8.64+0xd8], R3 ;  /* 0x0000d8030800c986 */ /* 0x0007e2000c101124 */
[----:B------:R-:W-:Y:S05]  /*1c890*/  @P3 BRA `(.L_x_637) ;  /* 0x00000000000c3947 */ /* 0x000fea0003800000 */
[----:B------:R-:W3:Y:S02]  /*1c8a0*/  LDG.E.U8 R16, desc[UR36][R12.64+0xd9] ;  /* 0x0000d9240c107981 */ /* 0x000ee4000c1e1100 */
[----:B---3--:R-:W-:-:S05]  /*1c8b0*/  PRMT R3, R16, 0x8880, RZ ;  /* 0x0000888010037816 */ /* 0x008fca00000000ff */
[----:B------:R-:W-:-:S07]  /*1c8c0*/  IMAD R2, R3, R18, RZ ;  /* 0x0000001203027224 */ /* 0x000fce00078e02ff */
.L_x_637:
[----:B------:R-:W-:Y:S05]  /*1c8d0*/  BSYNC B1 ;  /* 0x0000000000017941 */ /* 0x000fea0003800000 */
.L_x_636:
[----:B------:R-:W-:Y:S01]  /*1c8e0*/  @!P3 IMAD R39, R39, R17, R2 ;  /* 0x000000112727b224 */ /* 0x000fe200078e0202 */
[----:B------:R-:W-:Y:S04]  /*1c8f0*/  BSSY B1, `(.L_x_638) ;  /* 0x0000006000017945 */ /* 0x000fe80003800000 */
[----:B------:R0:W-:Y:S01]  /*1c900*/  @!P3 STG.E.U8 desc[UR36][R8.64+0xd9], R39 ;  /* 0x0000d9270800b986 */ /* 0x0001e2000c101124 */
[----:B------:R-:W-:Y:S05]  /*1c910*/  @P5 BRA `(.L_x_639) ;  /* 0x00000000000c5947 */ /* 0x000fea0003800000 */
[----:B------:R-:W3:Y:S02]  /*1c920*/  LDG.E.U8 R16, desc[UR36][R14.64+0xe0] ;  /* 0x0000e0240e107981 */ /* 0x000ee4000c1e1100 */
[----:B---3--:R-:W-:-:S05]  /*1c930*/  PRMT R3, R16, 0x8880, RZ ;  /* 0x0000888010037816 */ /* 0x008fca00000000ff */
[----:B------:R-:W-:-:S07]  /*1c940*/  IMAD R2, R3, R18, RZ ;  /* 0x0000001203027224 */ /* 0x000fce00078e02ff */
.L_x_639:
[----:B------:R-:W-:Y:S05]  /*1c950*/  BSYNC B1 ;  /* 0x0000000000017941 */ /* 0x000fea0003800000 */
.L_x_638:
[----:B---3--:R-:W-:Y:S01]  /*1c960*/  @!P5 IMAD R3, R40, R17, R2 ;  /* 0x000000112803d224 */ /* 0x008fe200078e0202 */
[----:B------:R-:W-:Y:S04]  /*1c970*/  BSSY B1, `(.L_x_640) ;  /* 0x0000006000017945 */ /* 0x000fe80003800000 */
[----:B------:R3:W-:Y:S01]  /*1c980*/  @!P5 STG.E.U8 desc[UR36][R6.64+0xe0], R3 ;  /* 0x0000e0030600d986 */ /* 0x0007e2000c101124 */
[----:B------:R-:W-:Y:S05]  /*1c990*/  @P0 BRA `(.L_x_641) ;  /* 0x00000000000c0947 */ /* 0x000fea0003800000 */
[----:B------:R-:W3:Y:S02]  /*1c9a0*/  LDG.E.U8 R16, desc[UR36][R14.64+0xe1] ;  /* 0x0000e1240e107981 */ /* 0x000ee4000c1e1100 */
[----:B---3--:R-:W-:-:S05]  /*1c9b0*/  PRMT R3, R16, 0x8880, RZ ;  /* 0x0000888010037816 */ /* 0x008fca00000000ff */
[----:B------:R-:W-:-:S07]  /*1c9c0*/  IMAD R2, R3, R18, RZ ;  /* 0x0000001203027224 */ /* 0x000fce00078e02ff */
.L_x_641:
[----:B------:R-:W-:Y:S05]  /*1c9d0*/  BSYNC B1 ;  /* 0x0000000000017941 */ /* 0x000fea0003800000 */
.L_x_640:
        /* <DEDUP_REMOVED lines=11> */
.L_x_643:
[----:B------:R-:W-:Y:S05]  /*1ca90*/  BSYNC B1 ;  /* 0x0000000000017941 */ /* 0x000fea0003800000 */
.L_x_642:
[----:B---3--:R-:W-:Y:S01]  /*1caa0*/  @!P4 IMAD R3, R42, R17, R2 ;  /* 0x000000112a03c224 */ /* 0x008fe200078e0202 */
[----:B------:R-:W-:Y:S04]  /*1cab0*/  BSSY B1, `(.L_x_644) ;  /* 0x0000006000017945 */ /* 0x000fe80003800000 */
[----:B------:R3:W-:Y:S01]  /*1cac0*/  @!P4 STG.E.U8 desc[UR36][R8.64+0xe0], R3 ;  /* 0x0000e0030800c986 */ /* 0x0007e2000c101124 */
[----:B------:R-:W-:Y:S05]  /*1cad0*/  @P3 BRA `(.L_x_645) ;  /* 0x00000000000c3947 */ /* 0x000fea0003800000 */
[----:B------:R-:W3:Y:S02]  /*1cae0*/  LDG.E.U8 R16, desc[UR36][R12.64+0xe1] ;  /* 0x0000e1240c107981 */ /* 0x000ee4000c1e1100 */
[----:B---3--:R-:W-:-:S05]  /*1caf0*/  PRMT R3, R16, 0x8880, RZ ;  /* 0x0000888010037816 */ /* 0x008fca00000000ff */
[----:B------:R-:W-:-:S07]  /*1cb00*/  IMAD R2, R3, R18, RZ ;  /* 0x0000001203027224 */ /* 0x000fce00078e02ff */
.L_x_645:
[----:B------:R-:W-:Y:S05]  /*1cb10*/  BSYNC B1 ;  /* 0x0000000000017941 */ /* 0x000fea0003800000 */
.L_x_644:
[----:B------:R-:W-:Y:S01]  /*1cb20*/  @!P3 IMAD R43, R43, R17, R2 ;  /* 0x000000112b2bb224 */ /* 0x000fe200078e0202 */
[----:B------:R-:W-:Y:S04]  /*1cb30*/  BSSY B1, `(.L_x_646) ;  /* 0x0000006000017945 */ /* 0x000fe80003800000 */
[----:B------:R0:W-:Y:S01]  /*1cb40*/  @!P3 STG.E.U8 desc[UR36][R8.64+0xe1], R43 ;  /* 0x0000e12b0800b986 */ /* 0x0001e2000c101124 */
[----:B------:R-:W-:Y:S05]  /*1cb50*/  @P5 BRA `(.L_x_647) ;  /* 0x00000000000c5947 */ /* 0x000fea0003800000 */
[----:B------:R-:W3:Y:S02]  /*1cb60*/  LDG.E.U8 R16, desc[UR36][R14.64+0xe8] ;  /* 0x0000e8240e107981 */ /* 0x000ee4000c1e1100 */
[----:B---3--:R-:W-:-:S05]  /*1cb70*/  PRMT R3, R16, 0x8880, RZ ;  /* 0x0000888010037816 */ /* 0x008fca00000000ff */
[----:B------:R-:W-:-:S07]  /*1cb80*/  IMAD R2, R3, R18, RZ ;  /* 0x0000001203027224 */ /* 0x000fce00078e02ff */
.L_x_647:
[----:B------:R-:W-:Y:S05]  /*1cb90*/  BSYNC B1 ;  /* 0x0000000000017941 */ /* 0x000fea0003800000 */
.L_x_646:
[----:B---3--:R-:W-:Y:S01]  /*1cba0*/  @!P5 IMAD R3, R44, R17, R2 ;  /* 0x000000112c03d224 */ /* 0x008fe200078e0202 */
[----:B------:R-:W-:Y:S04]  /*1cbb0*/  BSSY B1, `(.L_x_648) ;  /* 0x0000006000017945 */ /* 0x000fe80003800000 */
[----:B------:R3:W-:Y:S01]  /*1cbc0*/  @!P5 STG.E.U8 desc[UR36][R6.64+0xe8], R3 ;  /* 0x0000e8030600d986 */ /* 0x0007e2000c101124 */
[----:B------:R-:W-:Y:S05]  /*1cbd0*/  @P0 BRA `(.L_x_649) ;  /* 0x00000000000c0947 */ /* 0x000fea0003800000 */
[----:B------:R-:W3:Y:S02]  /*1cbe0*/  LDG.E.U8 R16, desc[UR36][R14.64+0xe9] ;  /* 0x0000e9240e107981 */ /* 0x000ee4000c1e1100 */
[----:B---3--:R-:W-:-:S05]  /*1cbf0*/  PRMT R3, R16, 0x8880, RZ ;  /* 0x0000888010037816 */ /* 0x008fca00000000ff */
[----:B------:R-:W-:-:S07]  /*1cc00*/  IMAD R2, R3, R18, RZ ;  /* 0x0000001203027224 */ /* 0x000fce00078e02ff */
.L_x_649:
[----:B------:R-:W-:Y:S05]  /*1cc10*/  BSYNC B1 ;  /* 0x0000000000017941 */ /* 0x000fea0003800000 */
.L_x_648:
        /* <DEDUP_REMOVED lines=11> */
.L_x_651:
[----:B------:R-:W-:Y:S05]  /*1ccd0*/  BSYNC B1 ;  /* 0x0000000000017941 */ /* 0x000fea0003800000 */
.L_x_650:
[----:B---3--:R-:W-:Y:S01]  /*1cce0*/  @!P4 IMAD R3, R46, R17, R2 ;  /* 0x000000112e03c224 */ /* 0x008fe200078e0202 */
[----:B------:R-:W-:Y:S04]  /*1ccf0*/  BSSY B1, `(.L_x_652) ;  /* 0x0000006000017945 */ /* 0x000fe80003800000 */
[----:B------:R3:W-:Y:S01]  /*1cd00*/  @!P4 STG.E.U8 desc[UR36][R8.64+0xe8], R3 ;  /* 0x0000e8030800c986 */ /* 0x0007e2000c101124 */
[----:B------:R-:W-:Y:S05]  /*1cd10*/  @P3 BRA `(.L_x_653) ;  /* 0x00000000000c3947 */ /* 0x000fea0003800000 */
[----:B------:R-:W3:Y:S02]  /*1cd20*/  LDG.E.U8 R16, desc[UR36][R12.64+0xe9] ;  /* 0x0000e9240c107981 */ /* 0x000ee4000c1e1100 */
[----:B---3--:R-:W-:-:S05]  /*1cd30*/  PRMT R3, R16, 0x8880, RZ ;  /* 0x0000888010037816 */ /* 0x008fca00000000ff */
[----:B------:R-:W-:-:S07]  /*1cd40*/  IMAD R2, R3, R18, RZ ;  /* 0x0000001203027224 */ /* 0x000fce00078e02ff */
.L_x_653:
[----:B------:R-:W-:Y:S05]  /*1cd50*/  BSYNC B1 ;  /* 0x0000000000017941 */ /* 0x000fea0003800000 */
.L_x_652:
[----:B------:R-:W-:Y:S01]  /*1cd60*/  @!P3 IMAD R47, R47, R17, R2 ;  /* 0x000000112f2fb224 */ /* 0x000fe200078e0202 */
[----:B------:R-:W-:Y:S04]  /*1cd70*/  BSSY B1, `(.L_x_654) ;  /* 0x0000006000017945 */ /* 0x000fe80003800000 */
[----:B------:R0:W-:Y:S01]  /*1cd80*/  @!P3 STG.E.U8 desc[UR36][R8.64+0xe9], R47 ;  /* 0x0000e92f0800b986 */ /* 0x0001e2000c101124 */
[----:B------:R-:W-:Y:S05]  /*1cd90*/  @P5 BRA `(.L_x_655) ;  /* 0x00000000000c5947 */ /* 0x000fea0003800000 */
[----:B------:R-:W3:Y:S02]  /*1cda0*/  LDG.E.U8 R16, desc[UR36][R14.64+0xf0] ;  /* 0x0000f0240e107981 */ /* 0x000ee4000c1e1100 */
[----:B---3--:R-:W-:-:S05]  /*1cdb0*/  PRMT R3, R16, 0x8880, RZ ;  /* 0x0000888010037816 */ /* 0x008fca00000000ff */
[----:B------:R-:W-:-:S07]  /*1cdc0*/  IMAD R2, R3, R18, RZ ;  /* 0x0000001203027224 */ /* 0x000fce00078e02ff */
.L_x_655:
[----:B------:R-:W-:Y:S05]  /*1cdd0*/  BSYNC B1 ;  /* 0x0000000000017941 */ /* 0x000fea0003800000 */
.L_x_654:
[----:B---3--:R-:W-:Y:S01]  /*1cde0*/  @!P5 IMAD R3, R48, R17, R2 ;  /* 0x000000113003d224 */ /* 0x008fe200078e0202 */
[----:B------:R-:W-:Y:S04]  /*1cdf0*/  BSSY B1, `(.L_x_656) ;  /* 0x0000006000017945 */ /* 0x000fe80003800000 */
[----:B------:R3:W-:Y:S01]  /*1ce00*/  @!P5 STG.E.U8 desc[UR36][R6.64+0xf0], R3 ;  /* 0x0000f0030600d986 */ /* 0x0007e2000c101124 */
[----:B------:R-:W-:Y:S05]  /*1ce10*/  @P0 BRA `(.L_x_657) ;  /* 0x00000000000c0947 */ /* 0x000fea0003800000 */
[----:B------:R-:W3:Y:S02]  /*1ce20*/  LDG.E.U8 R16, desc[UR36][R14.64+0xf1] ;  /* 0x0000f1240e107981 */ /* 0x000ee4000c1e1100 */
[----:B---3--:R-:W-:-:S05]  /*1ce30*/  PRMT R3, R16, 0x8880, RZ ;  /* 0x0000888010037816 */ /* 0x008fca00000000ff */
[----:B------:R-:W-:-:S07]  /*1ce40*/  IMAD R2, R3, R18, RZ ;  /* 0x0000001203027224 */ /* 0x000fce00078e02ff */
.L_x_657:
[----:B------:R-:W-:Y:S05]  /*1ce50*/  BSYNC B1 ;  /* 0x0000000000017941 */ /* 0x000fea0003800000 */
.L_x_656:
        /* <DEDUP_REMOVED lines=11> */
.L_x_659:
[----:B------:R-:W-:Y:S05]  /*1cf10*/  BSYNC B1 ;  /* 0x0000000000017941 */ /* 0x000fea0003800000 */
.L_x_658:
[----:B---3--:R-:W-:Y:S01]  /*1cf20*/  @!P4 IMAD R3, R50, R17, R2 ;  /* 0x000000113203c224 */ /* 0x008fe200078e0202 */
[----:B------:R-:W-:Y:S04]  /*1cf30*/  BSSY B1, `(.L_x_660) ;  /* 0x0000006000017945 */ /* 0x000fe80003800000 */
[----:B------:R3:W-:Y:S01]  /*1cf40*/  @!P4 STG.E.U8 desc[UR36][R8.64+0xf0], R3 ;  /* 0x0000f0030800c986 */ /* 0x0007e2000c101124 */
[----:B------:R-:W-:Y:S05]  /*1cf50*/  @P3 BRA `(.L_x_661) ;  /* 0x00000000000c3947 */ /* 0x000fea0003800000 */
[----:B------:R-:W3:Y:S02]  /*1cf60*/  LDG.E.U8 R16, desc[UR36][R12.64+0xf1] ;  /* 0x0000f1240c107981 */ /* 0x000ee4000c1e1100 */
[----:B---3--:R-:W-:-:S05]  /*1cf70*/  PRMT R3, R16, 0x8880, RZ ;  /* 0x0000888010037816 */ /* 0x008fca00000000ff */
[----:B------:R-:W-:-:S07]  /*1cf80*/  IMAD R2, R3, R18, RZ ;  /* 0x0000001203027224 */ /* 0x000fce00078e02ff */
.L_x_661:
[----:B------:R-:W-:Y:S05]  /*1cf90*/  BSYNC B1 ;  /* 0x0000000000017941 */ /* 0x000fea0003800000 */
.L_x_660:
[----:B------:R-:W-:Y:S01]  /*1cfa0*/  @!P3 IMAD R51, R51, R17, R2 ;  /* 0x000000113333b224 */ /* 0x000fe200078e0202 */
[----:B------:R-:W-:Y:S04]  /*1cfb0*/  BSSY B1, `(.L_x_662) ;  /* 0x0000006000017945 */ /* 0x000fe80003800000 */
[----:B------:R0:W-:Y:S01]  /*1cfc0*/  @!P3 STG.E.U8 desc[UR36][R8.64+0xf1], R51 ;  /* 0x0000f1330800b986 */ /* 0x0001e2000c101124 */
[----:B------:R-:W-:Y:S05]  /*1cfd0*/  @P5 BRA `(.L_x_663) ;  /* 0x00000000000c5947 */ /* 0x000fea0003800000 */
[----:B------:R-:W3:Y:S02]  /*1cfe0*/  LDG.E.U8 R16, desc[UR36][R14.64+0xf8] ;  /* 0x0000f8240e107981 */ /* 0x000ee4000c1e1100 */
[----:B---3--:R-:W-:-:S05]  /*1cff0*/  PRMT R3, R16, 0x8880, RZ ;  /* 0x0000888010037816 */ /* 0x008fca00000000ff */
[----:B------:R-:W-:-:S07]  /*1d000*/  IMAD R2, R3, R18, RZ ;  /* 0x0000001203027224 */ /* 0x000fce00078e02ff */
.L_x_663:
[----:B------:R-:W-:Y:S05]  /*1d010*/  BSYNC B1 ;  /* 0x0000000000017941 */ /* 0x000fea0003800000 */
.L_x_662:
[----:B---3--:R-:W-:Y:S01]  /*1d020*/  @!P5 IMAD R3, R52, R17, R2 ;  /* 0x000000113403d224 */ /* 0x008fe200078e0202 */
[----:B------:R-:W-:Y:S04]  /*1d030*/  BSSY B1, `(.L_x_664) ;  /* 0x0000006000017945 */ /* 0x000fe80003800000 */
[----:B------:R3:W-:Y:S01]  /*1d040*/  @!P5 STG.E.U8 desc[UR36][R6.64+0xf8], R3 ;  /* 0x0000f8030600d986 */ /* 0x0007e2000c101124 */
[----:B------:R-:W-:Y:S05]  /*1d050*/  @P0 BRA `(.L_x_665) ;  /* 0x00000000000c0947 */ /* 0x000fea0003800000 */
[----:B------:R-:W3:Y:S02]  /*1d060*/  LDG.E.U8 R16, desc[UR36][R14.64+0xf9] ;  /* 0x0000f9240e107981 */ /* 0x000ee4000c1e1100 */
[----:B---3--:R-:W-:-:S05]  /*1d070*/  PRMT R3, R16, 0x8880, RZ ;  /* 0x0000888010037816 */ /* 0x008fca00000000ff */
[----:B------:R-:W-:-:S07]  /*1d080*/  IMAD R2, R3, R18, RZ ;  /* 0x0000001203027224 */ /* 0x000fce00078e02ff */
.L_x_665:
[----:B------:R-:W-:Y:S05]  /*1d090*/  BSYNC B1 ;  /* 0x0000000000017941 */ /* 0x000fea0003800000 */
.L_x_664:
        /* <DEDUP_REMOVED lines=11> */
.L_x_667:
[----:B------:R-:W-:Y:S05]  /*1d150*/  BSYNC B1 ;  /* 0x0000000000017941 */ /* 0x000fea0003800000 */
.L_x_666:
[----:B---3--:R-:W-:Y:S01]  /*1d160*/  @!P4 IMAD R3, R54, R17, R2 ;  /* 0x000000113603c224 */ /* 0x008fe200078e0202 */
[----:B------:R-:W-:Y:S04]  /*1d170*/  BSSY B1, `(.L_x_668) ;  /* 0x0000006000017945 */ /* 0x000fe80003800000 */
[----:B------:R3:W-:Y:S01]  /*1d180*/  @!P4 STG.E.U8 desc[UR36][R8.64+0xf8], R3 ;  /* 0x0000f8030800c986 */ /* 0x0007e2000c101124 */
[----:B------:R-:W-:Y:S05]  /*1d190*/  @P3 BRA `(.L_x_669) ;  /* 0x00000000000c3947 */ /* 0x000fea0003800000 */
[----:B------:R-:W3:Y:S02]  /*1d1a0*/  LDG.E.U8 R16, desc[UR36][R12.64+0xf9] ;  /* 0x0000f9240c107981 */ /* 0x000ee4000c1e1100 */
[----:B---3--:R-:W-:-:S05]  /*1d1b0*/  PRMT R3, R16, 0x8880, RZ ;  /* 0x0000888010037816 */ /* 0x008fca00000000ff */
[----:B------:R-:W-:-:S07]  /*1d1c0*/  IMAD R2, R3, R18, RZ ;  /* 0x0000001203027224 */ /* 0x000fce00078e02ff */
.L_x_669:
[----:B------:R-:W-:Y:S05]  /*1d1d0*/  BSYNC B1 ;  /* 0x0000000000017941 */ /* 0x000fea0003800000 */
.L_x_668:
[----:B------:R-:W-:Y:S01]  /*1d1e0*/  @!P3 IMAD R55, R55, R17, R2 ;  /* 0x000000113737b224 */ /* 0x000fe200078e0202 */
[----:B------:R-:W-:Y:S04]  /*1d1f0*/  BSSY B1, `(.L_x_670) ;  /* 0x0000006000017945 */ /* 0x000fe80003800000 */
[----:B------:R0:W-:Y:S01]  /*1d200*/  @!P3 STG.E.U8 desc[UR36][R8.64+0xf9], R55 ;  /* 0x0000f9370800b986 */ /* 0x0001e2000c101124 */
[----:B------:R-:W-:Y:S05]  /*1d210*/  @P5 BRA `(.L_x_671) ;  /* 0x00000000000c5947 */ /* 0x000fea0003800000 */
[----:B------:R-:W3:Y:S02]  /*1d220*/  LDG.E.U8 R16, desc[UR36][R14.64+0x100] ;  /* 0x000100240e107981 */ /* 0x000ee4000c1e1100 */
[----:B---3--:R-:W-:-:S05]  /*1d230*/  PRMT R3, R16, 0x8880, RZ ;  /* 0x0000888010037816 */ /* 0x008fca00000000ff */
[----:B------:R-:W-:-:S07]  /*1d240*/  IMAD R2, R3, R18, RZ ;  /* 0x0000001203027224 */ /* 0x000fce00078e02ff */
.L_x_671:
[----:B------:R-:W-:Y:S05]  /*1d250*/  BSYNC B1 ;  /* 0x0000000000017941 */ /* 0x000fea0003800000 */
.L_x_670:
[----:B---3--:R-:W-:Y:S01]  /*1d260*/  @!P5 IMAD R3, R56, R17, R2 ;  /* 0x000000113803d224 */ /* 0x008fe200078e0202 */
[----:B------:R-:W-:Y:S04]  /*1d270*/  BSSY B1, `(.L_x_672) ;  /* 0x0000006000017945 */ /* 0x000fe80003800000 */
[----:B------:R3:W-:Y:S01]  /*1d280*/  @!P5 STG.E.U8 desc[UR36][R6.64+0x100], R3 ;  /* 0x000100030600d986 */ /* 0x0007e2000c101124 */
[----:B------:R-:W-:Y:S05]  /*1d290*/  @P0 BRA `(.L_x_673) ;  /* 0x00000000000c0947 */ /* 0x000fea0003800000 */
[----:B------:R-:W3:Y:S02]  /*1d2a0*/  LDG.E.U8 R16, desc[UR36][R14.64+0x101] ;  /* 0x000101240e107981 */ /* 0x000ee4000c1e1100 */
[----:B---3--:R-:W-:-:S05]  /*1d2b0*/  PRMT R3, R16, 0x8880, RZ ;  /* 0x0000888010037816 */ /* 0x008fca00000000ff */
[----:B------:R-:W-:-:S07]  /*1d2c0*/  IMAD R2, R3, R18, RZ ;  /* 0x0000001203027224 */ /* 0x000fce00078e02ff */
.L_x_673:
[----:B------:R-:W-:Y:S05]  /*1d2d0*/  BSYNC B1 ;  /* 0x0000000000017941 */ /* 0x000fea0003800000 */
.L_x_672:
        /* <DEDUP_REMOVED lines=11> */
.L_x_675:
[----:B------:R-:W-:Y:S05]  /*1d390*/  BSYNC B1 ;  /* 0x0000000000017941 */ /* 0x000fea0003800000 */
.L_x_674:
[----:B---3--:R-:W-:Y:S01]  /*1d3a0*/  @!P4 IMAD R3, R58, R17, R2 ;  /* 0x000000113a03c224 */ /* 0x008fe200078e0202 */
[----:B------:R-:W-:Y:S04]  /*1d3b0*/  BSSY B1, `(.L_x_676) ;  /* 0x0000006000017945 */ /* 0x000fe80003800000 */
[----:B------:R3:W-:Y:S01]  /*1d3c0*/  @!P4 STG.E.U8 desc[UR36][R8.64+0x100], R3 ;  /* 0x000100030800c986 */ /* 0x0007e2000c101124 */
[----:B------:R-:W-:Y:S05]  /*1d3d0*/  @P3 BRA `(.L_x_677) ;  /* 0x00000000000c3947 */ /* 0x000fea0003800000 */
[----:B------:R-:W3:Y:S02]  /*1d3e0*/  LDG.E.U8 R16, desc[UR36][R12.64+0x101] ;  /* 0x000101240c107981 */ /* 0x000ee4000c1e1100 */
[----:B---3--:R-:W-:-:S05]  /*1d3f0*/  PRMT R3, R16, 0x8880, RZ ;  /* 0x0000888010037816 */ /* 0x008fca00000000ff */
[----:B------:R-:W-:-:S07]  /*1d400*/  IMAD R2, R3, R18, RZ ;  /* 0x0000001203027224 */ /* 0x000fce00078e02ff */
.L_x_677:
[----:B------:R-:W-:Y:S05]  /*1d410*/  BSYNC B1 ;  /* 0x0000000000017941 */ /* 0x000fea0003800000 */
.L_x_676:
[----:B------:R-:W-:Y:S01]  /*1d420*/  @!P3 IMAD R59, R59, R17, R2 ;  /* 0x000000113b3bb224 */ /* 0x000fe200078e0202 */
[----:B------:R-:W-:Y:S04]  /*1d430*/  BSSY B1, `(.L_x_678) ;  /* 0x0000006000017945 */ /* 0x000fe80003800000 */
[----:B------:R0:W-:Y:S01]  /*1d440*/  @!P3 STG.E.U8 desc[UR36][R8.64+0x101], R59 ;  /* 0x0001013b0800b986 */ /* 0x0001e2000c101124 */
[----:B------:R-:W-:Y:S05]  /*1d450*/  @P5 BRA `(.L_x_679) ;  /* 0x00000000000c5947 */ /* 0x000fea0003800000 */
[----:B------:R-:W3:Y:S02]  /*1d460*/  LDG.E.U8 R16, desc[UR36][R14.64+0x108] ;  /* 0x000108240e107981 */ /* 0x000ee4000c1e1100 */
[----:B---3--:R-:W-:-:S05]  /*1d470*/  PRMT R3, R16, 0x8880, RZ ;  /* 0x0000888010037816 */ /* 0x008fca00000000ff */
[----:B------:R-:W-:-:S07]  /*1d480*/  IMAD R2, R3, R18, RZ ;  /* 0x0000001203027224 */ /* 0x000fce00078e02ff */
.L_x_679:
[----:B------:R-:W-:Y:S05]  /*1d490*/  BSYNC B1 ;  /* 0x0000000000017941 */ /* 0x000fea0003800000 */
.L_x_678:
[----:B---3--:R-:W-:Y:S01]  /*1d4a0*/  @!P5 IMAD R3, R60, R17, R2 ;  /* 0x000000113c03d224 */ /* 0x008fe200078e0202 */
[----:B------:R-:W-:Y:S04]  /*1d4b0*/  BSSY B1, `(.L_x_680) ;  /* 0x0000006000017945 */ /* 0x000fe80003800000 */
[----:B------:R3:W-:Y:S01]  /*1d4c0*/  @!P5 STG.E.U8 desc[UR36][R6.64+0x108], R3 ;  /* 0x000108030600d986 */ /* 0x0007e2000c101124 */
[----:B------:R-:W-:Y:S05]  /*1d4d0*/  @P0 BRA `(.L_x_681) ;  /* 0x00000000000c0947 */ /* 0x000fea0003800000 */
[----:B------:R-:W3:Y:S02]  /*1d4e0*/  LDG.E.U8 R16, desc[UR36][R14.64+0x109] ;  /* 0x000109240e107981 */ /* 0x000ee4000c1e1100 */
[----:B---3--:R-:W-:-:S05]  /*1d4f0*/  PRMT R3, R16, 0x8880, RZ ;  /* 0x0000888010037816 */ /* 0x008fca00000000ff */
[----:B------:R-:W-:-:S07]  /*1d500*/  IMAD R2, R3, R18, RZ ;  /* 0x0000001203027224 */ /* 0x000fce00078e02ff */
.L_x_681:
[----:B------:R-:W-:Y:S05]  /*1d510*/  BSYNC B1 ;  /* 0x0000000000017941 */ /* 0x000fea0003800000 */
.L_x_680:
        /* <DEDUP_REMOVED lines=11> */
.L_x_683:
[----:B------:R-:W-:Y:S05]  /*1d5d0*/  BSYNC B1 ;  /* 0x0000000000017941 */ /* 0x000fea0003800000 */
.L_x_682:
[----:B---3--:R-:W-:Y:S01]  /*1d5e0*/  @!P4 IMAD R3, R62, R17, R2 ;  /* 0x000000113e03c224 */ /* 0x008fe200078e0202 */
[----:B------:R-:W-:Y:S04]  /*1d5f0*/  BSSY B1, `(.L_x_684) ;  /* 0x0000006000017945 */ /* 0x000fe80003800000 */
[----:B------:R3:W-:Y:S01]  /*1d600*/  @!P4 STG.E.U8 desc[UR36][R8.64+0x108], R3 ;  /* 0x000108030800c986 */ /* 0x0007e2000c101124 */
[----:B------:R-:W-:Y:S05]  /*1d610*/  @P3 BRA `(.L_x_685) ;  /* 0x00000000000c3947 */ /* 0x000fea0003800000 */
[----:B------:R-:W3:Y:S02]  /*1d620*/  LDG.E.U8 R16, desc[UR36][R12.64+0x109] ;  /* 0x000109240c107981 */ /* 0x000ee4000c1e1100 */
[----:B---3--:R-:W-:-:S05]  /*1d630*/  PRMT R3, R16, 0x8880, RZ ;  /* 0x0000888010037816 */ /* 0x008fca00000000ff */
[----:B------:R-:W-:-:S07]  /*1d640*/  IMAD R2, R3, R18, RZ ;  /* 0x0000001203027224 */ /* 0x000fce00078e02ff */
.L_x_685:
[----:B------:R-:W-:Y:S05]  /*1d650*/  BSYNC B1 ;  /* 0x0000000000017941 */ /* 0x000fea0003800000 */
.L_x_684:
[----:B------:R-:W-:Y:S01]  /*1d660*/  @!P3 IMAD R63, R63, R17, R2 ;  /* 0x000000113f3fb224 */ /* 0x000fe200078e0202 */
[----:B------:R-:W-:Y:S04]  /*1d670*/  BSSY B1, `(.L_x_686) ;  /* 0x0000006000017945 */ /* 0x000fe80003800000 */
[----:B------:R0:W-:Y:S01]  /*1d680*/  @!P3 STG.E.U8 desc[UR36][R8.64+0x109], R63 ;  /* 0x0001093f0800b986 */ /* 0x0001e2000c101124 */
[----:B------:R-:W-:Y:S05]  /*1d690*/  @P5 BRA `(.L_x_687) ;  /* 0x00000000000c5947 */ /* 0x000fea0003800000 */
[----:B------:R-:W3:Y:S02]  /*1d6a0*/  LDG.E.U8 R16, desc[UR36][R14.64+0x110] ;  /* 0x000110240e107981 */ /* 0x000ee4000c1e1100 */
[----:B---3--:R-:W-:-:S05]  /*1d6b0*/  PRMT R3, R16, 0x8880, RZ ;  /* 0x0000888010037816 */ /* 0x008fca00000000ff */
[----:B------:R-:W-:-:S07]  /*1d6c0*/  IMAD R2, R3, R18, RZ ;  /* 0x0000001203027224 */ /* 0x000fce00078e02ff */
.L_x_687:
[----:B------:R-:W-:Y:S05]  /*1d6d0*/  BSYNC B1 ;  /* 0x0000000000017941 */ /* 0x000fea0003800000 */
.L_x_686:
[----:B---3--:R-:W-:Y:S01]  /*1d6e0*/  @!P5 IMAD R3, R64, R17, R2 ;  /* 0x000000114003d224 */ /* 0x008fe200078e0202 */
[----:B------:R-:W-:Y:S04]  /*1d6f0*/  BSSY B1, `(.L_x_688) ;  /* 0x0000006000017945 */ /* 0x000fe80003800000 */
[----:B------:R3:W-:Y:S01]  /*1d700*/  @!P5 STG.E.U8 desc[UR36][R6.64+0x110], R3 ;  /* 0x000110030600d986 */ /* 0x0007e2000c101124 */
[----:B------:R-:W-:Y:S05]  /*1d710*/  @P0 BRA `(.L_x_689) ;  /* 0x00000000000c0947 */ /* 0x000fea0003800000 */
[----:B------:R-:W3:Y:S02]  /*1d720*/  LDG.E.U8 R16, desc[UR36][R14.64+0x111] ;  /* 0x000111240e107981 */ /* 0x000ee4000c1e1100 */
[----:B---3--:R-:W-:-:S05]  /*1d730*/  PRMT R3, R16, 0x8880, RZ ;  /* 0x0000888010037816 */ /* 0x008fca00000000ff */
[----:B------:R-:W-:-:S07]  /*1d740*/  IMAD R2, R3, R18, RZ ;  /* 0x0000001203027224 */ /* 0x000fce00078e02ff */
.L_x_689:
[----:B------:R-:W-:Y:S05]  /*1d750*/  BSYNC B1 ;  /* 0x0000000000017941 */ /* 0x000fea0003800000 */
.L_x_688:
        /* <DEDUP_REMOVED lines=11> */
.L_x_691:
[----:B------:R-:W-:Y:S05]  /*1d810*/  BSYNC B1 ;  /* 0x0000000000017941 */ /* 0x000fea0003800000 */
.L_x_690:
[----:B---3--:R-:W-:Y:S01]  /*1d820*/  @!P4 IMAD R3, R66, R17, R2 ;  /* 0x000000114203c224 */ /* 0x008fe200078e0202 */
[----:B------:R-:W-:Y:S04]  /*1d830*/  BSSY B1, `(.L_x_692) ;  /* 0x0000006000017945 */ /* 0x000fe80003800000 */
[----:B------:R3:W-:Y:S01]  /*1d840*/  @!P4 STG.E.U8 desc[UR36][R8.64+0x110], R3 ;  /* 0x000110030800c986 */ /* 0x0007e2000c101124 */
[----:B------:R-:W-:Y:S05]  /*1d850*/  @P3 BRA `(.L_x_693) ;  /* 0x00000000000c3947 */ /* 0x000fea0003800000 */
[----:B------:R-:W3:Y:S02]  /*1d860*/  LDG.E.U8 R16, desc[UR36][R12.64+0x111] ;  /* 0x000111240c107981 */ /* 0x000ee4000c1e1100 */
[----:B---3--:R-:W-:-:S05]  /*1d870*/  PRMT R3, R16, 0x8880, RZ ;  /* 0x0000888010037816 */ /* 0x008fca00000000ff */
[----:B------:R-:W-:-:S07]  /*1d880*/  IMAD R2, R3, R18, RZ ;  /* 0x0000001203027224 */ /* 0x000fce00078e02ff */
.L_x_693:
[----:B------:R-:W-:Y:S05]  /*1d890*/  BSYNC B1 ;  /* 0x0000000000017941 */ /* 0x000fea0003800000 */
.L_x_692:
[----:B------:R-:W-:Y:S01]  /*1d8a0*/  @!P3 IMAD R67, R67, R17, R2 ;  /* 0x000000114343b224 */ /* 0x000fe200078e0202 */
[----:B------:R-:W-:Y:S04]  /*1d8b0*/  BSSY B1, `(.L_x_694) ;  /* 0x0000006000017945 */ /* 0x000fe80003800000 */
[----:B------:R0:W-:Y:S01]  /*1d8c0*/  @!P3 STG.E.U8 desc[UR36][R8.64+0x111], R67 ;  /* 0x000111430800b986 */ /* 0x0001e2000c101124 */
[----:B------:R-:W-:Y:S05]  /*1d8d0*/  @P5 BRA `(.L_x_695) ;  /* 0x00000000000c5947 */ /* 0x000fea0003800000 */
[----:B------:R-:W3:Y:S02]  /*1d8e0*/  LDG.E.U8 R16, desc[UR36][R14.64+0x118] ;  /* 0x000118240e107981 */ /* 0x000ee4000c1e1100 */
[----:B---3--:R-:W-:-:S05]  /*1d8f0*/  PRMT R3, R16, 0x8880, RZ ;  /* 0x0000888010037816 */ /* 0x008fca00000000ff */
[----:B------:R-:W-:-:S07]  /*1d900*/  IMAD R2, R3, R18, RZ ;  /* 0x0000001203027224 */ /* 0x000fce00078e02ff */
.L_x_695:
[----:B------:R-:W-:Y:S05]  /*1d910*/  BSYNC B1 ;  /* 0x0000000000017941 */ /* 0x000fea0003800000 */
.L_x_694:
[----:B---3--:R-:W-:Y:S01]  /*1d920*/  @!P5 IMAD R3, R68, R17, R2 ;  /* 0x000000114403d224 */ /* 0x008fe200078e0202 */
[----:B------:R-:W-:Y:S04]  /*1d930*/  BSSY B1, `(.L_x_696) ;  /* 0x0000006000017945 */ /* 0x000fe80003800000 */
[----:B------:R3:W-:Y:S01]  /*1d940*/  @!P5 STG.E.U8 desc[UR36][R6.64+0x118], R3 ;  /* 0x000118030600d986 */ /* 0x0007e2000c101124 */
[----:B------:R-:W-:Y:S05]  /*1d950*/  @P0 BRA `(.L_x_697) ;  /* 0x00000000000c0947 */ /* 0x000fea0003800000 */
[----:B------:R-:W3:Y:S02]  /*1d960*/  LDG.E.U8 R16, desc[UR36][R14.64+0x119] ;  /* 0x000119240e107981 */ /* 0x000ee4000c1e1100 */
[----:B---3--:R-:W-:-:S05]  /*1d970*/  PRMT R3, R16, 0x8880, RZ ;  /* 0x0000888010037816 */ /* 0x008fca00000000ff */
[----:B------:R-:W-:-:S07]  /*1d980*/  IMAD R2, R3, R18, RZ ;  /* 0x0000001203027224 */ /* 0x000fce00078e02ff */
.L_x_697:
[----:B------:R-:W-:Y:S05]  /*1d990*/  BSYNC B1 ;  /* 0x0000000000017941 */ /* 0x000fea0003800000 */
.L_x_696:
        /* <DEDUP_REMOVED lines=11> */
.L_x_699:
[----:B------:R-:W-:Y:S05]  /*1da50*/  BSYNC B1 ;  /* 0x0000000000017941 */ /* 0x000fea0003800000 */
.L_x_698:
[----:B---3--:R-:W-:Y:S01]  /*1da60*/  @!P4 IMAD R3, R70, R17, R2 ;  /* 0x000000114603c224 */ /* 0x008fe200078e0202 */
[----:B------:R-:W-:Y:S04]  /*1da70*/  BSSY B1, `(.L_x_700) ;  /* 0x0000006000017945 */ /* 0x000fe80003800000 */
[----:B------:R3:W-:Y:S01]  /*1da80*/  @!P4 STG.E.U8 desc[UR36][R8.64+0x118], R3 ;  /* 0x000118030800c986 */ /* 0x0007e2000c101124 */
[----:B------:R-:W-:Y:S05]  /*1da90*/  @P3 BRA `(.L_x_701) ;  /* 0x00000000000c3947 */ /* 0x000fea0003800000 */
[----:B------:R-:W3:Y:S02]  /*1daa0*/  LDG.E.U8 R16, desc[UR36][R12.64+0x119] ;  /* 0x000119240c107981 */ /* 0x000ee4000c1e1100 */
[----:B---3--:R-:W-:-:S05]  /*1dab0*/  PRMT R3, R16, 0x8880, RZ ;  /* 0x0000888010037816 */ /* 0x008fca00000000ff */
[----:B------:R-:W-:-:S07]  /*1dac0*/  IMAD R2, R3, R18, RZ ;  /* 0x0000001203027224 */ /* 0x000fce00078e02ff */
.L_x_701:
[----:B------:R-:W-:Y:S05]  /*1dad0*/  BSYNC B1 ;  /* 0x0000000000017941 */ /* 0x000fea0003800000 */
.L_x_700:
[----:B------:R-:W-:Y:S01]  /*1dae0*/  @!P3 IMAD R71, R71, R17, R2 ;  /* 0x000000114747b224 */ /* 0x000fe200078e0202 */
[----:B------:R-:W-:Y:S04]  /*1daf0*/  BSSY B1, `(.L_x_702) ;  /* 0x0000006000017945 */ /* 0x000fe80003800000 */
[----:B------:R0:W-:Y:S01]  /*1db00*/  @!P3 STG.E.U8 desc[UR36][R8.64+0x119], R71 ;  /* 0x000119470800b986 */ /* 0x0001e2000c101124 */
[----:B------:R-:W-:Y:S05]  /*1db10*/  @P5 BRA `(.L_x_703) ;  /* 0x00000000000c5947 */ /* 0x000fea0003800000 */
[----:B------:R-:W3:Y:S02]  /*1db20*/  LDG.E.U8 R16, desc[UR36][R14.64+0x120] ;  /* 0x000120240e107981 */ /* 0x000ee4000c1e1100 */
[----:B---3--:R-:W-:-:S05]  /*1db30*/  PRMT R3, R16, 0x8880, RZ ;  /* 0x0000888010037816 */ /* 0x008fca00000000ff */
[----:B------:R-:W-:-:S07]  /*1db40*/  IMAD R2, R3, R18, RZ ;  /* 0x0000001203027224 */ /* 0x000fce00078e02ff */
.L_x_703:
[----:B------:R-:W-:Y:S05]  /*1db50*/  BSYNC B1 ;  /* 0x0000000000017941 */ /* 0x000fea0003800000 */
.L_x_702:
[----:B---3--:R-:W-:Y:S01]  /*1db60*/  @!P5 IMAD R3, R72, R17, R2 ;  /* 0x000000114803d224 */ /* 0x008fe200078e0202 */
[----:B------:R-:W-:Y:S04]  /*1db70*/  BSSY B1, `(.L_x_704) ;  /* 0x0000006000017945 */ /* 0x000fe80003800000 */
[----:B------:R3:W-:Y:S01]  /*1db80*/  @!P5 STG.E.U8 desc[UR36][R6.64+0x120], R3 ;  /* 0x000120030600d986 */ /* 0x0007e2000c101124 */
[----:B------:R-:W-:Y:S05]  /*1db90*/  @P0 BRA `(.L_x_705) ;  /* 0x00000000000c0947 */ /* 0x000fea0003800000 */
[----:B------:R-:W3:Y:S02]  /*1dba0*/  LDG.E.U8 R16, desc[UR36][R14.64+0x121] ;  /* 0x000121240e107981 */ /* 0x000ee4000c1e1100 */
[----:B---3--:R-:W-:-:S05]  /*1dbb0*/  PRMT R3, R16, 0x8880, RZ ;  /* 0x0000888010037816 */ /* 0x008fca00000000ff */
[----:B------:R-:W-:-:S07]  /*1dbc0*/  IMAD R2, R3, R18, RZ ;  /* 0x0000001203027224 */ /* 0x000fce00078e02ff */
.L_x_705:
[----:B------:R-:W-:Y:S05]  /*1dbd0*/  BSYNC B1 ;  /* 0x0000000000017941 */ /* 0x000fea0003800000 */
.L_x_704:
        /* <DEDUP_REMOVED lines=11> */
.L_x_707:
[----:B------:R-:W-:Y:S05]  /*1dc90*/  BSYNC B1 ;  /* 0x0000000000017941 */ /* 0x000fea0003800000 */
.L_x_706:
[----:B---3--:R-:W-:Y:S01]  /*1dca0*/  @!P4 IMAD R3, R74, R17, R2 ;  /* 0x000000114a03c224 */ /* 0x008fe200078e0202 */
[----:B------:R-:W-:Y:S04]  /*1dcb0*/  BSSY B1, `(.L_x_708) ;  /* 0x0000006000017945 */ /* 0x000fe80003800000 */
[----:B------:R3:W-:Y:S01]  /*1dcc0*/  @!P4 STG.E.U8 desc[UR36][R8.64+0x120], R3 ;  /* 0x000120030800c986 */ /* 0x0007e2000c101124 */
[----:B------:R-:W-:Y:S05]  /*1dcd0*/  @P3 BRA `(.L_x_709) ;  /* 0x00000000000c3947 */ /* 0x000fea0003800000 */
[----:B------:R-:W3:Y:S02]  /*1dce0*/  LDG.E.U8 R16, desc[UR36][R12.64+0x121] ;  /* 0x000121240c107981 */ /* 0x000ee4000c1e1100 */
[----:B---3--:R-:W-:-:S05]  /*1dcf0*/  PRMT R3, R16, 0x8880, RZ ;  /* 0x0000888010037816 */ /* 0x008fca00000000ff */
[----:B------:R-:W-:-:S07]  /*1dd00*/  IMAD R2, R3, R18, RZ ;  /* 0x0000001203027224 */ /* 0x000fce00078e02ff */
.L_x_709:
[----:B------:R-:W-:Y:S05]  /*1dd10*/  BSYNC B1 ;  /* 0x0000000000017941 */ /* 0x000fea0003800000 */
.L_x_708:
[----:B------:R-:W-:Y:S01]  /*1dd20*/  @!P3 IMAD R75, R75, R17, R2 ;  /* 0x000000114b4bb224 */ /* 0x000fe200078e0202 */
[----:B------:R-:W-:Y:S04]  /*1dd30*/  BSSY B1, `(.L_x_710) ;  /* 0x0000006000017945 */ /* 0x000fe80003800000 */
[----:B------:R0:W-:Y:S01]  /*1dd40*/  @!P3 STG.E.U8 desc[UR36][R8.64+0x121], R75 ;  /* 0x0001214b0800b986 */ /* 0x0001e2000c101124 */
[----:B------:R-:W-:Y:S05]  /*1dd50*/  @P5 BRA `(.L_x_711) ;  /* 0x00000000000c5947 */ /* 0x000fea0003800000 */
[----:B------:R-:W3:Y:S02]  /*1dd60*/  LDG.E.U8 R16, desc[UR36][R14.64+0x128] ;  /* 0x000128240e107981 */ /* 0x000ee4000c1e1100 */
[----:B---3--:R-:W-:-:S05]  /*1dd70*/  PRMT R3, R16, 0x8880, RZ ;  /* 0x0000888010037816 */ /* 0x008fca00000000ff */
[----:B------:R-:W-:-:S07]  /*1dd80*/  IMAD R2, R3, R18, RZ ;  /* 0x0000001203027224 */ /* 0x000fce00078e02ff */
.L_x_711:
[----:B------:R-:W-:Y:S05]  /*1dd90*/  BSYNC B1 ;  /* 0x0000000000017941 */ /* 0x000fea0003800000 */
.L_x_710:
[----:B---3--:R-:W-:Y:S01]  /*1dda0*/  @!P5 IMAD R3, R76, R17, R2 ;  /* 0x000000114c03d224 */ /* 0x008fe200078e0202 */
[----:B------:R-:W-:Y:S04]  /*1ddb0*/  BSSY B1, `(.L_x_712) ;  /* 0x0000006000017945 */ /* 0x000fe80003800000 */
[----:B------:R3:W-:Y:S01]  /*1ddc0*/  @!P5 STG.E.U8 desc[UR36][R6.64+0x128], R3 ;  /* 0x000128030600d986 */ /* 0x0007e2000c101124 */
[----:B------:R-:W-:Y:S05]  /*1ddd0*/  @P0 BRA `(.L_x_713) ;  /* 0x00000000000c0947 */ /* 0x000fea0003800000 */
[----:B------:R-:W3:Y:S02]  /*1dde0*/  LDG.E.U8 R16, desc[UR36][R14.64+0x129] ;  /* 0x000129240e107981 */ /* 0x000ee4000c1e1100 */
[----:B---3--:R-:W-:-:S05]  /*1ddf0*/  PRMT R3, R16, 0x8880, RZ ;  /* 0x0000888010037816 */ /* 0x008fca00000000ff */
[----:B------:R-:W-:-:S07]  /*1de00*/  IMAD R2, R3, R18, RZ ;  /* 0x0000001203027224 */ /* 0x000fce00078e02ff */
.L_x_713:
[----:B------:R-:W-:Y:S05]  /*1de10*/  BSYNC B1 ;  /* 0x0000000000017941 */ /* 0x000fea0003800000 */
.L_x_712:
        /* <DEDUP_REMOVED lines=11> */
.L_x_715:
[----:B------:R-:W-:Y:S05]  /*1ded0*/  BSYNC B1 ;  /* 0x0000000000017941 */ /* 0x000fea0003800000 */
.L_x_714:
[----:B---3--:R-:W-:Y:S01]  /*1dee0*/  @!P4 IMAD R3, R78, R17, R2 ;  /* 0x000000114e03c224 */ /* 0x008fe200078e0202 */
[----:B------:R-:W-:Y:S04]  /*1def0*/  BSSY B1, `(.L_x_716) ;  /* 0x0000006000017945 */ /* 0x000fe80003800000 */
[----:B------:R3:W-:Y:S01]  /*1df00*/  @!P4 STG.E.U8 desc[UR36][R8.64+0x128], R3 ;  /* 0x000128030800c986 */ /* 0x0007e2000c101124 */
[----:B------:R-:W-:Y:S05]  /*1df10*/  @P3 BRA `(.L_x_717) ;  /* 0x00000000000c3947 */ /* 0x000fea0003800000 */
[----:B------:R-:W3:Y:S02]  /*1df20*/  LDG.E.U8 R16, desc[UR36][R12.64+0x129] ;  /* 0x000129240c107981 */ /* 0x000ee4000c1e1100 */
[----:B---3--:R-:W-:-:S05]  /*1df30*/  PRMT R3, R16, 0x8880, RZ ;  /* 0x0000888010037816 */ /* 0x008fca00000000ff */
[----:B------:R-:W-:-:S07]  /*1df40*/  IMAD R2, R3, R18, RZ ;  /* 0x0000001203027224 */ /* 0x000fce00078e02ff */
.L_x_717:
[----:B------:R-:W-:Y:S05]  /*1df50*/  BSYNC B1 ;  /* 0x0000000000017941 */ /* 0x000fea0003800000 */
.L_x_716:
[----:B------:R-:W-:Y:S01]  /*1df60*/  @!P3 IMAD R79, R79, R17, R2 ;  /* 0x000000114f4fb224 */ /* 0x000fe200078e0202 */
[----:B------:R-:W-:Y:S04]  /*1df70*/  BSSY B1, `(.L_x_718) ;  /* 0x0000006000017945 */ /* 0x000fe80003800000 */
[----:B------:R0:W-:Y:S01]  /*1df80*/  @!P3 STG.E.U8 desc[UR36][R8.64+0x129], R79 ;  /* 0x0001294f0800b986 */ /* 0x0001e2000c101124 */
[----:B------:R-:W-:Y:S05]  /*1df90*/  @P5 BRA `(.L_x_719) ;  /* 0x00000000000c5947 */ /* 0x000fea0003800000 */
[----:B------:R-:W3:Y:S02]  /*1dfa0*/  LDG.E.U8 R16, desc[UR36][R14.64+0x130] ;  /* 0x000130240e107981 */ /* 0x000ee4000c1e1100 */
[----:B---3--:R-:W-:-:S05]  /*1dfb0*/  PRMT R3, R16, 0x8880, RZ ;  /* 0x0000888010037816 */ /* 0x008fca00000000ff */
[----:B------:R-:W-:-:S07]  /*1dfc0*/  IMAD R2, R3, R18, RZ ;  /* 0x0000001203027224 */ /* 0x000fce00078e02ff */
.L_x_719:
[----:B------:R-:W-:Y:S05]  /*1dfd0*/  BSYNC B1 ;  /* 0x0000000000017941 */ /* 0x000fea0003800000 */
.L_x_718:
[----:B---3--:R-:W-:Y:S01]  /*1dfe0*/  @!P5 IMAD R3, R80, R17, R2 ;  /* 0x000000115003d224 */ /* 0x008fe200078e0202 */
[----:B------:R-:W-:Y:S04]  /*1dff0*/  BSSY B1, `(.L_x_720) ;  /* 0x0000006000017945 */ /* 0x000fe80003800000 */
[----:B------:R3:W-:Y:S01]  /*1e000*/  @!P5 STG.E.U8 desc[UR36][R6.64+0x130], R3 ;  /* 0x000130030600d986 */ /* 0x0007e2000c101124 */
[----:B------:R-:W-:Y:S05]  /*1e010*/  @P0 BRA `(.L_x_721) ;  /* 0x00000000000c0947 */ /* 0x000fea0003800000 */
[----:B------:R-:W3:Y:S02]  /*1e020*/  LDG.E.U8 R16, desc[UR36][R14.64+0x131] ;  /* 0x000131240e107981 */ /* 0x000ee4000c1e1100 */
[----:B---3--:R-:W-:-:S05]  /*1e030*/  PRMT R3, R16, 0x8880, RZ ;  /* 0x0000888010037816 */ /* 0x008fca00000000ff */
[----:B------:R-:W-:-:S07]  /*1e040*/  IMAD R2, R3, R18, RZ ;  /* 0x0000001203027224 */ /* 0x000fce00078e02ff */
.L_x_721:
[----:B------:R-:W-:Y:S05]  /*1e050*/  BSYNC B1 ;  /* 0x0000000000017941 */ /* 0x000fea0003800000 */
.L_x_720:
        /* <DEDUP_REMOVED lines=11> */
.L_x_723:
[----:B------:R-:W-:Y:S05]  /*1e110*/  BSYNC B1 ;  /* 0x0000000000017941 */ /* 0x000fea0003800000 */
.L_x_722:
[----:B---3--:R-:W-:Y:S01]  /*1e120*/  @!P4 IMAD R3, R82, R17, R2 ;  /* 0x000000115203c224 */ /* 0x008fe200078e0202 */
[----:B------:R-:W-:Y:S04]  /*1e130*/  BSSY B1, `(.L_x_724) ;  /* 0x0000006000017945 */ /* 0x000fe80003800000 */
[----:B------:R3:W-:Y:S01]  /*1e140*/  @!P4 STG.E.U8 desc[UR36][R8.64+0x130], R3 ;  /* 0x000130030800c986 */ /* 0x0007e2000c101124 */
[----:B------:R-:W-:Y:S05]  /*1e150*/  @P3 BRA `(.L_x_725) ;  /* 0x00000000000c3947 */ /* 0x000fea0003800000 */
[----:B------:R-:W3:Y:S02]  /*1e160*/  LDG.E.U8 R16, desc[UR36][R12.64+0x131] ;  /* 0x000131240c107981 */ /* 0x000ee4000c1e1100 */
[----:B---3--:R-:W-:-:S05]  /*1e170*/  PRMT R3, R16, 0x8880, RZ ;  /* 0x0000888010037816 */ /* 0x008fca00000000ff */
[----:B------:R-:W-:-:S07]  /*1e180*/  IMAD R2, R3, R18, RZ ;  /* 0x0000001203027224 */ /* 0x000fce00078e02ff */
.L_x_725:
[----:B------:R-:W-:Y:S05]  /*1e190*/  BSYNC B1 ;  /* 0x0000000000017941 */ /* 0x000fea0003800000 */
.L_x_724:
[----:B------:R-:W-:Y:S01]  /*1e1a0*/  @!P3 IMAD R83, R83, R17, R2 ;  /* 0x000000115353b224 */ /* 0x000fe200078e0202 */
[----:B------:R-:W-:Y:S04]  /*1e1b0*/  BSSY B1, `(.L_x_726) ;  /* 0x0000006000017945 */ /* 0x000fe80003800000 */
[----:B------:R0:W-:Y:S01]  /*1e1c0*/  @!P3 STG.E.U8 desc[UR36][R8.64+0x131], R83 ;  /* 0x000131530800b986 */ /* 0x0001e2000c101124 */
[----:B------:R-:W-:Y:S05]  /*1e1d0*/  @P5 BRA `(.L_x_727) ;  /* 0x00000000000c5947 */ /* 0x000fea0003800000 */
[----:B------:R-:W3:Y:S02]  /*1e1e0*/  LDG.E.U8 R16, desc[UR36][R14.64+0x138] ;  /* 0x000138240e107981 */ /* 0x000ee4000c1e1100 */
[----:B---3--:R-:W-:-:S05]  /*1e1f0*/  PRMT R3, R16, 0x8880, RZ ;  /* 0x0000888010037816 */ /* 0x008fca00000000ff */
[----:B------:R-:W-:-:S07]  /*1e200*/  IMAD R2, R3, R18, RZ ;  /* 0x0000001203027224 */ /* 0x000fce00078e02ff */
.L_x_727:
[----:B------:R-:W-:Y:S05]  /*1e210*/  BSYNC B1 ;  /* 0x0000000000017941 */ /* 0x000fea0003800000 */
.L_x_726:
[----:B---3--:R-:W-:Y:S01]  /*1e220*/  @!P5 IMAD R3, R84, R17, R2 ;  /* 0x000000115403d224 */ /* 0x008fe200078e0202 */
[----:B------:R-:W-:Y:S04]  /*1e230*/  BSSY B1, `(.L_x_728) ;  /* 0x0000006000017945 */ /* 0x000fe80003800000 */
[----:B------:R3:W-:Y:S01]  /*1e240*/  @!P5 STG.E.U8 desc[UR36][R6.64+0x138], R3 ;  /* 0x000138030600d986 */ /* 0x0007e2000c101124 */
[----:B------:R-:W-:Y:S05]  /*1e250*/  @P0 BRA `(.L_x_729) ;  /* 0x00000000000c0947 */ /* 0x000fea0003800000 */
[----:B------:R-:W3:Y:S02]  /*1e260*/  LDG.E.U8 R16, desc[UR36][R14.64+0x139] ;  /* 0x000139240e107981 */ /* 0x000ee4000c1e1100 */
[----:B---3--:R-:W-:-:S05]  /*1e270*/  PRMT R3, R16, 0x8880, RZ ;  /* 0x0000888010037816 */ /* 0x008fca00000000ff */
[----:B------:R-:W-:-:S07]  /*1e280*/  IMAD R2, R3, R18, RZ ;  /* 0x0000001203027224 */ /* 0x000fce00078e02ff */
.L_x_729:
[----:B------:R-:W-:Y:S05]  /*1e290*/  BSYNC B1 ;  /* 0x0000000000017941 */ /* 0x000fea0003800000 */
.L_x_728:
        /* <DEDUP_REMOVED lines=11> */
.L_x_731:
[----:B------:R-:W-:Y:S05]  /*1e350*/  BSYNC B1 ;  /* 0x0000000000017941 */ /* 0x000fea0003800000 */
.L_x_730:
[----:B---3--:R-:W-:Y:S01]  /*1e360*/  @!P4 IMAD R3, R86, R17, R2 ;  /* 0x000000115603c224 */ /* 0x008fe200078e0202 */
[----:B------:R-:W-:Y:S04]  /*1e370*/  BSSY B1, `(.L_x_732) ;  /* 0x0000006000017945 */ /* 0x000fe80003800000 */
[----:B------:R3:W-:Y:S01]  /*1e380*/  @!P4 STG.E.U8 desc[UR36][R8.64+0x138], R3 ;  /* 0x000138030800c986 */ /* 0x0007e2000c101124 */
[----:B------:R-:W-:Y:S05]  /*1e390*/  @P3 BRA `(.L_x_733) ;  /* 0x00000000000c3947 */ /* 0x000fea0003800000 */
[----:B------:R-:W3:Y:S02]  /*1e3a0*/  LDG.E.U8 R16, desc[UR36][R12.64+0x139] ;  /* 0x000139240c107981 */ /* 0x000ee4000c1e1100 */
[----:B---3--:R-:W-:-:S05]  /*1e3b0*/  PRMT R3, R16, 0x8880, RZ ;  /* 0x0000888010037816 */ /* 0x008fca00000000ff */
[----:B------:R-:W-:-:S07]  /*1e3c0*/  IMAD R2, R3, R18, RZ ;  /* 0x0000001203027224 */ /* 0x000fce00078e02ff */
.L_x_733:
[----:B------:R-:W-:Y:S05]  /*1e3d0*/  BSYNC B1 ;  /* 0x0000000000017941 */ /* 0x000fea0003800000 */
.L_x_732:
[----:B------:R-:W-:Y:S01]  /*1e3e0*/  @!P3 IMAD R87, R87, R17, R2 ;  /* 0x000000115757b224 */ /* 0x000fe200078e0202 */
[----:B------:R-:W-:Y:S04]  /*1e3f0*/  BSSY B1, `(.L_x_734) ;  /* 0x0000006000017945 */ /* 0x000fe80003800000 */
[----:B------:R0:W-:Y:S01]  /*1e400*/  @!P3 STG.E.U8 desc[UR36][R8.64+0x139], R87 ;  /* 0x000139570800b986 */ /* 0x0001e2000c101124 */
[----:B------:R-:W-:Y:S05]  /*1e410*/  @P5 BRA `(.L_x_735) ;  /* 0x00000000000c5947 */ /* 0x000fea0003800000 */
[----:B------:R-:W3:Y:S02]  /*1e420*/  LDG.E.U8 R16, desc[UR36][R14.64+0x140] ;  /* 0x000140240e107981 */ /* 0x000ee4000c1e1100 */
[----:B---3--:R-:W-:-:S05]  /*1e430*/  PRMT R3, R16, 0x8880, RZ ;  /* 0x0000888010037816 */ /* 0x008fca00000000ff */
[----:B------:R-:W-:-:S07]  /*1e440*/  IMAD R2, R3, R18, RZ ;  /* 0x0000001203027224 */ /* 0x000fce00078e02ff */
.L_x_735:
[----:B------:R-:W-:Y:S05]  /*1e450*/  BSYNC B1 ;  /* 0x0000000000017941 */ /* 0x000fea0003800000 */
.L_x_734:
[----:B---3--:R-:W-:Y:S01]  /*1e460*/  @!P5 IMAD R3, R88, R17, R2 ;  /* 0x000000115803d224 */ /* 0x008fe200078e0202 */
[----:B------:R-:W-:Y:S04]  /*1e470*/  BSSY B1, `(.L_x_736) ;  /* 0x0000006000017945 */ /* 0x000fe80003800000 */
[----:B------:R3:W-:Y:S01]  /*1e480*/  @!P5 STG.E.U8 desc[UR36][R6.64+0x140], R3 ;  /* 0x000140030600d986 */ /* 0x0007e2000c101124 */
[----:B------:R-:W-:Y:S05]  /*1e490*/  @P0 BRA `(.L_x_737) ;  /* 0x00000000000c0947 */ /* 0x000fea0003800000 */
[----:B------:R-:W3:Y:S02]  /*1e4a0*/  LDG.E.U8 R16, desc[UR36][R14.64+0x141] ;  /* 0x000141240e107981 */ /* 0x000ee4000c1e1100 */
[----:B---3--:R-:W-:-:S05]  /*1e4b0*/  PRMT R3, R16, 0x8880, RZ ;  /* 0x0000888010037816 */ /* 0x008fca00000000ff */
[----:B------:R-:W-:-:S07]  /*1e4c0*/  IMAD R2, R3, R18, RZ ;  /* 0x0000001203027224 */ /* 0x000fce00078e02ff */
.L_x_737:
[----:B------:R-:W-:Y:S05]  /*1e4d0*/  BSYNC B1 ;  /* 0x0000000000017941 */ /* 0x000fea0003800000 */
.L_x_736:
        /* <DEDUP_REMOVED lines=11> */
.L_x_739:
[----:B------:R-:W-:Y:S05]  /*1e590*/  BSYNC B1 ;  /* 0x0000000000017941 */ /* 0x000fea0003800000 */
.L_x_738:
[----:B---3--:R-:W-:Y:S01]  /*1e5a0*/  @!P4 IMAD R3, R90, R17, R2 ;  /* 0x000000115a03c224 */ /* 0x008fe200078e0202 */
[----:B------:R-:W-:Y:S04]  /*1e5b0*/  BSSY B1, `(.L_x_740) ;  /* 0x0000006000017945 */ /* 0x000fe80003800000 */
[----:B------:R3:W-:Y:S01]  /*1e5c0*/  @!P4 STG.E.U8 desc[UR36][R8.64+0x140], R3 ;  /* 0x000140030800c986 */ /* 0x0007e2000c101124 */
[----:B------:R-:W-:Y:S05]  /*1e5d0*/  @P3 BRA `(.L_x_741) ;  /* 0x00000000000c3947 */ /* 0x000fea0003800000 */
[----:B------:R-:W3:Y:S02]  /*1e5e0*/  LDG.E.U8 R16, desc[UR36][R12.64+0x141] ;  /* 0x000141240c107981 */ /* 0x000ee4000c1e1100 */
[----:B---3--:R-:W-:-:S05]  /*1e5f0*/  PRMT R3, R16, 0x8880, RZ ;  /* 0x0000888010037816 */ /* 0x008fca00000000ff */
[----:B------:R-:W-:-:S07]  /*1e600*/  IMAD R2, R3, R18, RZ ;  /* 0x0000001203027224 */ /* 0x000fce00078e02ff */
.L_x_741:
[----:B------:R-:W-:Y:S05]  /*1e610*/  BSYNC B1 ;  /* 0x0000000000017941 */ /* 0x000fea0003800000 */
.L_x_740:
[----:B------:R-:W-:Y:S01]  /*1e620*/  @!P3 IMAD R91, R91, R17, R2 ;  /* 0x000000115b5bb224 */ /* 0x000fe200078e0202 */
[----:B------:R-:W-:Y:S04]  /*1e630*/  BSSY B1, `(.L_x_742) ;  /* 0x0000006000017945 */ /* 0x000fe80003800000 */
[----:B------:R0:W-:Y:S01]  /*1e640*/  @!P3 STG.E.U8 desc[UR36][R8.64+0x141], R91 ;  /* 0x0001415b0800b986 */ /* 0x0001e2000c101124 */
[----:B------:R-:W-:Y:S05]  /*1e650*/  @P5 BRA `(.L_x_743) ;  /* 0x00000000000c5947 */ /* 0x000fea0003800000 */
[----:B------:R-:W3:Y:S02]  /*1e660*/  LDG.E.U8 R16, desc[UR36][R14.64+0x148] ;  /* 0x000148240e107981 */ /* 0x000ee4000c1e1100 */
[----:B---3--:R-:W-:-:S05]  /*1e670*/  PRMT R3, R16, 0x8880, RZ ;  /* 0x0000888010037816 */ /* 0x008fca00000000ff */
[----:B------:R-:W-:-:S07]  /*1e680*/  IMAD R2, R3, R18, RZ ;  /* 0x0000001203027224 */ /* 0x000fce00078e02ff */
.L_x_743:
[----:B------:R-:W-:Y:S05]  /*1e690*/  BSYNC B1 ;  /* 0x0000000000017941 */ /* 0x000fea0003800000 */
.L_x_742:
[----:B---3--:R-:W-:Y:S01]  /*1e6a0*/  @!P5 IMAD R3, R92, R17, R2 ;  /* 0x000000115c03d224 */ /* 0x008fe200078e0202 */
[----:B------:R-:W-:Y:S04]  /*1e6b0*/  BSSY B1, `(.L_x_744) ;  /* 0x0000006000017945 */ /* 0x000fe80003800000 */
[----:B------:R3:W-:Y:S01]  /*1e6c0*/  @!P5 STG.E.U8 desc[UR36][R6.64+0x148], R3 ;  /* 0x000148030600d986 */ /* 0x0007e2000c101124 */
[----:B------:R-:W-:Y:S05]  /*1e6d0*/  @P0 BRA `(.L_x_745) ;  /* 0x00000000000c0947 */ /* 0x000fea0003800000 */
[----:B------:R-:W3:Y:S02]  /*1e6e0*/  LDG.E.U8 R16, desc[UR36][R14.64+0x149] ;  /* 0x000149240e107981 */ /* 0x000ee4000c1e1100 */
[----:B---3--:R-:W-:-:S05]  /*1e6f0*/  PRMT R3, R16, 0x8880, RZ ;  /* 0x0000888010037816 */ /* 0x008fca00000000ff */
[----:B------:R-:W-:-:S07]  /*1e700*/  IMAD R2, R3, R18, RZ ;  /* 0x0000001203027224 */ /* 0x000fce00078e02ff */
.L_x_745:
[----:B------:R-:W-:Y:S05]  /*1e710*/  BSYNC B1 ;  /* 0x0000000000017941 */ /* 0x000fea0003800000 */
.L_x_744:
        /* <DEDUP_REMOVED lines=11> */
.L_x_747:
[----:B------:R-:W-:Y:S05]  /*1e7d0*/  BSYNC B1 ;  /* 0x0000000000017941 */ /* 0x000fea0003800000 */
.L_x_746:
[----:B---3--:R-:W-:Y:S01]  /*1e7e0*/  @!P4 IMAD R3, R94, R17, R2 ;  /* 0x000000115e03c224 */ /* 0x008fe200078e0202 */
[----:B------:R-:W-:Y:S04]  /*1e7f0*/  BSSY B1, `(.L_x_748) ;  /* 0x0000006000017945 */ /* 0x000fe80003800000 */
[----:B------:R3:W-:Y:S01]  /*1e800*/  @!P4 STG.E.U8 desc[UR36][R8.64+0x148], R3 ;  /* 0x000148030800c986 */ /* 0x0007e2000c101124 */
[----:B------:R-:W-:Y:S05]  /*1e810*/  @P3 BRA `(.L_x_749) ;  /* 0x00000000000c3947 */ /* 0x000fea0003800000 */
[----:B------:R-:W3:Y:S02]  /*1e820*/  LDG.E.U8 R16, desc[UR36][R12.64+0x149] ;  /* 0x000149240c107981 */ /* 0x000ee4000c1e1100 */
[----:B---3--:R-:W-:-:S05]  /*1e830*/  PRMT R3, R16, 0x8880, RZ ;  /* 0x0000888010037816 */ /* 0x008fca00000000ff */
[----:B------:R-:W-:-:S07]  /*1e840*/  IMAD R2, R3, R18, RZ ;  /* 0x0000001203027224 */ /* 0x000fce00078e02ff */
.L_x_749:
[----:B------:R-:W-:Y:S05]  /*1e850*/  BSYNC B1 ;  /* 0x0000000000017941 */ /* 0x000fea0003800000 */
.L_x_748:
[----:B------:R-:W-:Y:S01]  /*1e860*/  @!P3 IMAD R95, R95, R17, R2 ;  /* 0x000000115f5fb224 */ /* 0x000fe200078e0202 */
[----:B------:R-:W-:Y:S04]  /*1e870*/  BSSY B1, `(.L_x_750) ;  /* 0x0000006000017945 */ /* 0x000fe80003800000 */
[----:B------:R0:W-:Y:S01]  /*1e880*/  @!P3 STG.E.U8 desc[UR36][R8.64+0x149], R95 ;  /* 0x0001495f0800b986 */ /* 0x0001e2000c101124 */
[----:B------:R-:W-:Y:S05]  /*1e890*/  @P5 BRA `(.L_x_751) ;  /* 0x00000000000c5947 */ /* 0x000fea0003800000 */
[----:B------:R-:W3:Y:S02]  /*1e8a0*/  LDG.E.U8 R16, desc[UR36][R14.64+0x150] ;  /* 0x000150240e107981 */ /* 0x000ee4000c1e1100 */
[----:B---3--:R-:W-:-:S05]  /*1e8b0*/  PRMT R3, R16, 0x8880, RZ ;  /* 0x0000888010037816 */ /* 0x008fca00000000ff */
[----:B------:R-:W-:-:S07]  /*1e8c0*/  IMAD R2, R3, R18, RZ ;  /* 0x0000001203027224 */ /* 0x000fce00078e02ff */
.L_x_751:
[----:B------:R-:W-:Y:S05]  /*1e8d0*/  BSYNC B1 ;  /* 0x0000000000017941 */ /* 0x000fea0003800000 */
.L_x_750:
[----:B---3--:R-:W-:Y:S01]  /*1e8e0*/  @!P5 IMAD R3, R96, R17, R2 ;  /* 0x000000116003d224 */ /* 0x008fe200078e0202 */
[----:B------:R-:W-:Y:S04]  /*1e8f0*/  BSSY B1, `(.L_x_752) ;  /* 0x0000006000017945 */ /* 0x000fe80003800000 */
[----:B------:R3:W-:Y:S01]  /*1e900*/  @!P5 STG.E.U8 desc[UR36][R6.64+0x150], R3 ;  /* 0x000150030600d986 */ /* 0x0007e2000c101124 */
[----:B------:R-:W-:Y:S05]  /*1e910*/  @P0 BRA `(.L_x_753) ;  /* 0x00000000000c0947 */ /* 0x000fea0003800000 */
[----:B------:R-:W3:Y:S02]  /*1e920*/  LDG.E.U8 R16, desc[UR36][R14.64+0x151] ;  /* 0x000151240e107981 */ /* 0x000ee4000c1e1100 */
[----:B---3--:R-:W-:-:S05]  /*1e930*/  PRMT R3, R16, 0x8880, RZ ;  /* 0x0000888010037816 */ /* 0x008fca00000000ff */
[----:B------:R-:W-:-:S07]  /*1e940*/  IMAD R2, R3, R18, RZ ;  /* 0x0000001203027224 */ /* 0x000fce00078e02ff */
.L_x_753:
[----:B------:R-:W-:Y:S05]  /*1e950*/  BSYNC B1 ;  /* 0x0000000000017941 */ /* 0x000fea0003800000 */
.L_x_752:
        /* <DEDUP_REMOVED lines=11> */
.L_x_755:
[----:B------:R-:W-:Y:S05]  /*1ea10*/  BSYNC B1 ;  /* 0x0000000000017941 */ /* 0x000fea0003800000 */
.L_x_754:
[----:B---3--:R-:W-:Y:S01]  /*1ea20*/  @!P4 IMAD R3, R98, R17, R2 ;  /* 0x000000116203c224 */ /* 0x008fe200078e0202 */
[----:B------:R-:W-:Y:S04]  /*1ea30*/  BSSY B1, `(.L_x_756) ;  /* 0x0000006000017945 */ /* 0x000fe80003800000 */
[----:B------:R3:W-:Y:S01]  /*1ea40*/  @!P4 STG.E.U8 desc[UR36][R8.64+0x150], R3 ;  /* 0x000150030800c986 */ /* 0x0007e2000c101124 */
[----:B------:R-:W-:Y:S05]  /*1ea50*/  @P3 BRA `(.L_x_757) ;  /* 0x00000000000c3947 */ /* 0x000fea0003800000 */
[----:B------:R-:W3:Y:S02]  /*1ea60*/  LDG.E.U8 R16, desc[UR36][R12.64+0x151] ;  /* 0x000151240c107981 */ /* 0x000ee4000c1e1100 */
[----:B---3--:R-:W-:-:S05]  /*1ea70*/  PRMT R3, R16, 0x8880, RZ ;  /* 0x0000888010037816 */ /* 0x008fca00000000ff */
[----:B------:R-:W-:-:S07]  /*1ea80*/  IMAD R2, R3, R18, RZ ;  /* 0x0000001203027224 */ /* 0x000fce00078e02ff */
.L_x_757:
[----:B------:R-:W-:Y:S05]  /*1ea90*/  BSYNC B1 ;  /* 0x0000000000017941 */ /* 0x000fea0003800000 */
.L_x_756:
[----:B------:R-:W-:Y:S01]  /*1eaa0*/  @!P3 IMAD R99, R99, R17, R2 ;  /* 0x000000116363b224 */ /* 0x000fe200078e0202 */
[----:B------:R-:W-:Y:S04]  /*1eab0*/  BSSY B1, `(.L_x_758) ;  /* 0x0000006000017945 */ /* 0x000fe80003800000 */
[----:B------:R0:W-:Y:S01]  /*1eac0*/  @!P3 STG.E.U8 desc[UR36][R8.64+0x151], R99 ;  /* 0x000151630800b986 */ /* 0x0001e2000c101124 */
[----:B------:R-:W-:Y:S05]  /*1ead0*/  @P5 BRA `(.L_x_759) ;  /* 0x00000000000c5947 */ /* 0x000fea0003800000 */
[----:B------:R-:W3:Y:S02]  /*1eae0*/  LDG.E.U8 R16, desc[UR36][R14.64+0x158] ;  /* 0x000158240e107981 */ /* 0x000ee4000c1e1100 */
[----:B---3--:R-:W-:-:S05]  /*1eaf0*/  PRMT R3, R16, 0x8880, RZ ;  /* 0x0000888010037816 */ /* 0x008fca00000000ff */
[----:B------:R-:W-:-:S07]  /*1eb00*/  IMAD R2, R3, R18, RZ ;  /* 0x0000001203027224 */ /* 0x000fce00078e02ff */
.L_x_759:
[----:B------:R-:W-:Y:S05]  /*1eb10*/  BSYNC B1 ;  /* 0x0000000000017941 */ /* 0x000fea0003800000 */
.L_x_758:
[----:B---3--:R-:W-:Y:S01]  /*1eb20*/  @!P5 IMAD R3, R100, R17, R2 ;  /* 0x000000116403d224 */ /* 0x008fe200078e0202 */
[----:B------:R-:W-:Y:S04]  /*1eb30*/  BSSY B1, `(.L_x_760) ;  /* 0x0000006000017945 */ /* 0x000fe80003800000 */
[----:B------:R3:W-:Y:S01]  /*1eb40*/  @!P5 STG.E.U8 desc[UR36][R6.64+0x158], R3 ;  /* 0x000158030600d986 */ /* 0x0007e2000c101124 */
[----:B------:R-:W-:Y:S05]  /*1eb50*/  @P0 BRA `(.L_x_761) ;  /* 0x00000000000c0947 */ /* 0x000fea0003800000 */
[----:B------:R-:W3:Y:S02]  /*1eb60*/  LDG.E.U8 R16, desc[UR36][R14.64+0x159] ;  /* 0x000159240e107981 */ /* 0x000ee4000c1e1100 */
[----:B---3--:R-:W-:-:S05]  /*1eb70*/  PRMT R3, R16, 0x8880, RZ ;  /* 0x0000888010037816 */ /* 0x008fca00000000ff */
[----:B------:R-:W-:-:S07]  /*1eb80*/  IMAD R2, R3, R18, RZ ;  /* 0x0000001203027224 */ /* 0x000fce00078e02ff */
.L_x_761:
[----:B------:R-:W-:Y:S05]  /*1eb90*/  BSYNC B1 ;  /* 0x0000000000017941 */ /* 0x000fea0003800000 */
.L_x_760:
        /* <DEDUP_REMOVED lines=11> */
.L_x_763:
[----:B------:R-:W-:Y:S05]  /*1ec50*/  BSYNC B1 ;  /* 0x0000000000017941 */ /* 0x000fea0003800000 */
.L_x_762:
[----:B---3--:R-:W-:Y:S01]  /*1ec60*/  @!P4 IMAD R3, R102, R17, R2 ;  /* 0x000000116603c224 */ /* 0x008fe200078e0202 */
[----:B------:R-:W-:Y:S04]  /*1ec70*/  BSSY B1, `(.L_x_764) ;  /* 0x0000006000017945 */ /* 0x000fe80003800000 */
[----:B------:R3:W-:Y:S01]  /*1ec80*/  @!P4 STG.E.U8 desc[UR36][R8.64+0x158], R3 ;  /* 0x000158030800c986 */ /* 0x0007e2000c101124 */
[----:B------:R-:W-:Y:S05]  /*1ec90*/  @P3 BRA `(.L_x_765) ;  /* 0x00000000000c3947 */ /* 0x000fea0003800000 */
[----:B------:R-:W3:Y:S02]  /*1eca0*/  LDG.E.U8 R16, desc[UR36][R12.64+0x159] ;  /* 0x000159240c107981 */ /* 0x000ee4000c1e1100 */
[----:B---3--:R-:W-:-:S05]  /*1ecb0*/  PRMT R3, R16, 0x8880, RZ ;  /* 0x0000888010037816 */ /* 0x008fca00000000ff */
[----:B------:R-:W-:-:S07]  /*1ecc0*/  IMAD R2, R3, R18, RZ ;  /* 0x0000001203027224 */ /* 0x000fce00078e02ff */
.L_x_765:
[----:B------:R-:W-:Y:S05]  /*1ecd0*/  BSYNC B1 ;  /* 0x0000000000017941 */ /* 0x000fea0003800000 */
.L_x_764:
[----:B------:R-:W-:Y:S01]  /*1ece0*/  @!P3 IMAD R103, R103, R17, R2 ;  /* 0x000000116767b224 */ /* 0x000fe200078e0202 */
[----:B------:R-:W-:Y:S04]  /*1ecf0*/  BSSY B1, `(.L_x_766) ;  /* 0x0000006000017945 */ /* 0x000fe80003800000 */
[----:B------:R0:W-:Y:S01]  /*1ed00*/  @!P3 STG.E.U8 desc[UR36][R8.64+0x159], R103 ;  /* 0x000159670800b986 */ /* 0x0001e2000c101124 */
[----:B------:R-:W-:Y:S05]  /*1ed10*/  @P5 BRA `(.L_x_767) ;  /* 0x00000000000c5947 */ /* 0x000fea0003800000 */
[----:B------:R-:W3:Y:S02]  /*1ed20*/  LDG.E.U8 R16, desc[UR36][R14.64+0x160] ;  /* 0x000160240e107981 */ /* 0x000ee4000c1e1100 */
[----:B---3--:R-:W-:-:S05]  /*1ed30*/  PRMT R3, R16, 0x8880, RZ ;  /* 0x0000888010037816 */ /* 0x008fca00000000ff */
[----:B------:R-:W-:-:S07]  /*1ed40*/  IMAD R2, R3, R18, RZ ;  /* 0x0000001203027224 */ /* 0x000fce00078e02ff */
.L_x_767:
[----:B------:R-:W-:Y:S05]  /*1ed50*/  BSYNC B1 ;  /* 0x0000000000017941 */ /* 0x000fea0003800000 */
.L_x_766:
[----:B---3--:R-:W-:Y:S01]  /*1ed60*/  @!P5 IMAD R3, R104, R17, R2 ;  /* 0x000000116803d224 */ /* 0x008fe200078e0202 */
[----:B------:R-:W-:Y:S04]  /*1ed70*/  BSSY B1, `(.L_x_768) ;  /* 0x0000006000017945 */ /* 0x000fe80003800000 */
[----:B------:R3:W-:Y:S01]  /*1ed80*/  @!P5 STG.E.U8 desc[UR36][R6.64+0x160], R3 ;  /* 0x000160030600d986 */ /* 0x0007e2000c101124 */
[----:B------:R-:W-:Y:S05]  /*1ed90*/  @P0 BRA `(.L_x_769) ;  /* 0x00000000000c0947 */ /* 0x000fea0003800000 */
[----:B------:R-:W3:Y:S02]  /*1eda0*/  LDG.E.U8 R16, desc[UR36][R14.64+0x161] ;  /* 0x000161240e107981 */ /* 0x000ee4000c1e1100 */
[----:B---3--:R-:W-:-:S05]  /*1edb0*/  PRMT R3, R16, 0x8880, RZ ;  /* 0x0000888010037816 */ /* 0x008fca00000000ff */
[----:B------:R-:W-:-:S07]  /*1edc0*/  IMAD R2, R3, R18, RZ ;  /* 0x0000001203027224 */ /* 0x000fce00078e02ff */
.L_x_769:
[----:B------:R-:W-:Y:S05]  /*1edd0*/  BSYNC B1 ;  /* 0x0000000000017941 */ /* 0x000fea0003800000 */
.L_x_768:
        /* <DEDUP_REMOVED lines=11> */
.L_x_771:
[----:B------:R-:W-:Y:S05]  /*1ee90*/  BSYNC B1 ;  /* 0x0000000000017941 */ /* 0x000fea0003800000 */
.L_x_770:
[----:B---3--:R-:W-:Y:S01]  /*1eea0*/  @!P4 IMAD R3, R106, R17, R2 ;  /* 0x000000116a03c224 */ /* 0x008fe200078e0202 */
[----:B------:R-:W-:Y:S04]  /*1eeb0*/  BSSY B1, `(.L_x_772) ;  /* 0x0000006000017945 */ /* 0x000fe80003800000 */
[----:B------:R3:W-:Y:S01]  /*1eec0*/  @!P4 STG.E.U8 desc[UR36][R8.64+0x160], R3 ;  /* 0x000160030800c986 */ /* 0x0007e2000c101124 */
[----:B------:R-:W-:Y:S05]  /*1eed0*/  @P3 BRA `(.L_x_773) ;  /* 0x00000000000c3947 */ /* 0x000fea0003800000 */
[----:B------:R-:W3:Y:S02]  /*1eee0*/  LDG.E.U8 R16, desc[UR36][R12.64+0x161] ;  /* 0x000161240c107981 */ /* 0x000ee4000c1e1100 */
[----:B---3--:R-:W-:-:S05]  /*1eef0*/  PRMT R3, R16, 0x8880, RZ ;  /* 0x0000888010037816 */ /* 0x008fca00000000ff */
[----:B------:R-:W-:-:S07]  /*1ef00*/  IMAD R2, R3, R18, RZ ;  /* 0x0000001203027224 */ /* 0x000fce00078e02ff */
.L_x_773:
[----:B------:R-:W-:Y:S05]  /*1ef10*/  BSYNC B1 ;  /* 0x0000000000017941 */ /* 0x000fea0003800000 */
.L_x_772:
[----:B------:R-:W-:Y:S01]  /*1ef20*/  @!P3 IMAD R107, R107, R17, R2 ;  /* 0x000000116b6bb224 */ /* 0x000fe200078e0202 */
[----:B------:R-:W-:Y:S04]  /*1ef30*/  BSSY B1, `(.L_x_774) ;  /* 0x0000006000017945 */ /* 0x000fe80003800000 */
[----:B------:R0:W-:Y:S01]  /*1ef40*/  @!P3 STG.E.U8 desc[UR36][R8.64+0x161], R107 ;  /* 0x0001616b0800b986 */ /* 0x0001e2000c101124 */
[----:B------:R-:W-:Y:S05]  /*1ef50*/  @P5 BRA `(.L_x_775) ;  /* 0x00000000000c5947 */ /* 0x000fea0003800000 */
[----:B------:R-:W3:Y:S02]  /*1ef60*/  LDG.E.U8 R16, desc[UR36][R14.64+0x168] ;  /* 0x000168240e107981 */ /* 0x000ee4000c1e1100 */
[----:B---3--:R-:W-:-:S05]  /*1ef70*/  PRMT R3, R16, 0x8880, RZ ;  /* 0x0000888010037816 */ /* 0x008fca00000000ff */
[----:B------:R-:W-:-:S07]  /*1ef80*/  IMAD R2, R3, R18, RZ ;  /* 0x0000001203027224 */ /* 0x000fce00078e02ff */
.L_x_775:
[----:B------:R-:W-:Y:S05]  /*1ef90*/  BSYNC B1 ;  /* 0x0000000000017941 */ /* 0x000fea0003800000 */
.L_x_774:
[----:B---3--:R-:W-:Y:S01]  /*1efa0*/  @!P5 IMAD R3, R108, R17, R2 ;  /* 0x000000116c03d224 */ /* 0x008fe200078e0202 */
[----:B------:R-:W-:Y:S04]  /*1efb0*/  BSSY B1, `(.L_x_776) ;  /* 0x0000006000017945 */ /* 0x000fe80003800000 */
[----:B------:R3:W-:Y:S01]  /*1efc0*/  @!P5 STG.E.U8 desc[UR36][R6.64+0x168], R3 ;  /* 0x000168030600d986 */ /* 0x0007e2000c101124 */
[----:B------:R-:W-:Y:S05]  /*1efd0*/  @P0 BRA `(.L_x_777) ;  /* 0x00000000000c0947 */ /* 0x000fea0003800000 */
[----:B------:R-:W3:Y:S02]  /*1efe0*/  LDG.E.U8 R16, desc[UR36][R14.64+0x169] ;  /* 0x000169240e107981 */ /* 0x000ee4000c1e1100 */
[----:B---3--:R-:W-:-:S05]  /*1eff0*/  PRMT R3, R16, 0x8880, RZ ;  /* 0x0000888010037816 */ /* 0x008fca00000000ff */
[----:B------:R-:W-:-:S07]  /*1f000*/  IMAD R2, R3, R18, RZ ;  /* 0x0000001203027224 */ /* 0x000fce00078e02ff */
.L_x_777:
[----:B------:R-:W-:Y:S05]  /*1f010*/  BSYNC B1 ;  /* 0x0000000000017941 */ /* 0x000fea0003800000 */
.L_x_776:
        /* <DEDUP_REMOVED lines=11> */
.L_x_779:
[----:B------:R-:W-:Y:S05]  /*1f0d0*/  BSYNC B1 ;  /* 0x0000000000017941 */ /* 0x000fea0003800000 */
.L_x_778:
[----:B---3--:R-:W-:Y:S01]  /*1f0e0*/  @!P4 IMAD R3, R110, R17, R2 ;  /* 0x000000116e03c224 */ /* 0x008fe200078e0202 */
[----:B------:R-:W-:Y:S04]  /*1f0f0*/  BSSY B1, `(.L_x_780) ;  /* 0x0000006000017945 */ /* 0x000fe80003800000 */
[----:B------:R3:W-:Y:S01]  /*1f100*/  @!P4 STG.E.U8 desc[UR36][R8.64+0x168], R3 ;  /* 0x000168030800c986 */ /* 0x0007e2000c101124 */
[----:B------:R-:W-:Y:S05]  /*1f110*/  @P3 BRA `(.L_x_781) ;  /* 0x00000000000c3947 */ /* 0x000fea0003800000 */
[----:B------:R-:W3:Y:S02]  /*1f120*/  LDG.E.U8 R16, desc[UR36][R12.64+0x169] ;  /* 0x000169240c107981 */ /* 0x000ee4000c1e1100 */
[----:B---3--:R-:W-:-:S05]  /*1f130*/  PRMT R3, R16, 0x8880, RZ ;  /* 0x0000888010037816 */ /* 0x008fca00000000ff */
[----:B------:R-:W-:-:S07]  /*1f140*/  IMAD R2, R3, R18, RZ ;  /* 0x0000001203027224 */ /* 0x000fce00078e02ff */
.L_x_781:
[----:B------:R-:W-:Y:S05]  /*1f150*/  BSYNC B1 ;  /* 0x0000000000017941 */ /* 0x000fea0003800000 */
.L_x_780:
[----:B------:R-:W-:Y:S01]  /*1f160*/  @!P3 IMAD R111, R111, R17, R2 ;  /* 0x000000116f6fb224 */ /* 0x000fe200078e0202 */
[----:B------:R-:W-:Y:S04]  /*1f170*/  BSSY B1, `(.L_x_782) ;  /* 0x0000006000017945 */ /* 0x000fe80003800000 */
[----:B------:R0:W-:Y:S01]  /*1f180*/  @!P3 STG.E.U8 desc[UR36][R8.64+0x169], R111 ;  /* 0x0001696f0800b986 */ /* 0x0001e2000c101124 */
[----:B------:R-:W-:Y:S05]  /*1f190*/  @P5 BRA `(.L_x_783) ;  /* 0x00000000000c5947 */ /* 0x000fea0003800000 */
[----:B------:R-:W3:Y:S02]  /*1f1a0*/  LDG.E.U8 R16, desc[UR36][R14.64+0x170] ;  /* 0x000170240e107981 */ /* 0x000ee4000c1e1100 */
[----:B---3--:R-:W-:-:S05]  /*1f1b0*/  PRMT R3, R16, 0x8880, RZ ;  /* 0x0000888010037816 */ /* 0x008fca00000000ff */
[----:B------:R-:W-:-:S07]  /*1f1c0*/  IMAD R2, R3, R18, RZ ;  /* 0x0000001203027224 */ /* 0x000fce00078e02ff */
.L_x_783:
[----:B------:R-:W-:Y:S05]  /*1f1d0*/  BSYNC B1 ;  /* 0x0000000000017941 */ /* 0x000fea0003800000 */
.L_x_782:
[----:B---3--:R-:W-:Y:S01]  /*1f1e0*/  @!P5 IMAD R3, R112, R17, R2 ;  /* 0x000000117003d224 */ /* 0x008fe200078e0202 */
[----:B------:R-:W-:Y:S04]  /*1f1f0*/  BSSY B1, `(.L_x_784) ;  /* 0x0000006000017945 */ /* 0x000fe80003800000 */
[----:B------:R3:W-:Y:S01]  /*1f200*/  @!P5 STG.E.U8 desc[UR36][R6.64+0x170], R3 ;  /* 0x000170030600d986 */ /* 0x0007e2000c101124 */
[----:B------:R-:W-:Y:S05]  /*1f210*/  @P0 BRA `(.L_x_785) ;  /* 0x00000000000c0947 */ /* 0x000fea0003800000 */
[----:B------:R-:W3:Y:S02]  /*1f220*/  LDG.E.U8 R16, desc[UR36][R14.64+0x171] ;  /* 0x000171240e107981 */ /* 0x000ee4000c1e1100 */
[----:B---3--:R-:W-:-:S05]  /*1f230*/  PRMT R3, R16, 0x8880, RZ ;  /* 0x0000888010037816 */ /* 0x008fca00000000ff */
[----:B------:R-:W-:-:S07]  /*1f240*/  IMAD R2, R3, R18, RZ ;  /* 0x0000001203027224 */ /* 0x000fce00078e02ff */
.L_x_785:
[----:B------:R-:W-:Y:S05]  /*1f250*/  BSYNC B1 ;  /* 0x0000000000017941 */ /* 0x000fea0003800000 */
.L_x_784:
[C---:B------:R-:W-:Y:S01]  /*1f260*/  ISETP.LT.OR P4, PT, R0.reuse, 0x171, !P2 ;  /* 0x000001710000780c */ /* 0x040fe20005781670 */
[----:B------:R-:W-:Y:S01]  /*1f270*/  @!P0 IMAD R113, R113, R17, R2 ;  /* 0x0000001171718224 */ /* 0x000fe200078e0202 */
[----:B------:R-:W-:Y:S01]  /*1f280*/  BSSY B1, `(.L_x_786) ;  /* 0x000000a000017945 */ /* 0x000fe20003800000 */
[C---:B------:R-:W-:Y:S02]  /*1f290*/  ISETP.LT.OR P3, PT, R0.reuse, 0x172, !P2 ;  /* 0x000001720000780c */ /* 0x040fe40005761670 */
[C---:B------:R-:W-:Y:S01]  /*1f2a0*/  ISETP.LT.OR P5, PT, R0.reuse, 0x179, !P2 ;  /* 0x000001790000780c */ /* 0x040fe200057a1670 */
[----:B------:R0:W-:Y:S01]  /*1f2b0*/  @!P0 STG.E.U8 desc[UR36][R6.64+0x171], R113 ;  /* 0x0001717106008986 */ /* 0x0001e2000c101124 */
[C---:B------:R-:W-:Y:S02]  /*1f2c0*/  ISETP.LT.OR P0, PT, R0.reuse, 0x179, !P1 ;  /* 0x000001790000780c */ /* 0x040fe40004f01670 */
[----:B------:R-:W-:-:S04]  /*1f2d0*/  ISETP.LT.OR P1, PT, R0, 0x17a, !P1 ;  /* 0x0000017a0000780c */ /* 0x000fc80004f21670 */
[----:B------:R-:W-:Y:S09]  /*1f2e0*/  @P4 BRA `(.L_x_787) ;  /* 0x00000000000c4947 */ /* 0x000ff20003800000 */
[----:B------:R-:W3:Y:S02]  /*1f2f0*/  LDG.E.U8 R16, desc[UR36][R12.64+0x170] ;  /* 0x000170240c107981 */ /* 0x000ee4000c1e1100 */
[----:B---3--:R-:W-:-:S05]  /*1f300*/  PRMT R3, R16, 0x8880, RZ ;  /* 0x0000888010037816 */ /* 0x008fca00000000ff */
[----:B------:R-:W-:-:S07]  /*1f310*/  IMAD R2, R3, R18, RZ ;  /* 0x0000001203027224 */ /* 0x000fce00078e02ff */
.L_x_787:
[----:B------:R-:W-:Y:S05]  /*1f320*/  BSYNC B1 ;  /* 0x0000000000017941 */ /* 0x000fea0003800000 */
.L_x_786:
[----:B---3--:R-:W-:Y:S01]  /*1f330*/  @!P4 IMAD R3, R114, R17, R2 ;  /* 0x000000117203c224 */ /* 0x008fe200078e0202 */
[----:B------:R-:W-:Y:S04]  /*1f340*/  BSSY B1, `(.L_x_788) ;  /* 0x0000006000017945 */ /* 0x000fe80003800000 */
[----:B------:R3:W-:Y:S01]  /*1f350*/  @!P4 STG.E.U8 desc[UR36][R8.64+0x170], R3 ;  /* 0x000170030800c986 */ /* 0x0007e2000c101124 */
[----:B------:R-:W-:Y:S05]  /*1f360*/  @P3 BRA `(.L_x_789) ;  /* 0x00000000000c3947 */ /* 0x000fea0003800000 */
[----:B------:R-:W3:Y:S02]  /*1f370*/  LDG.E.U8 R16, desc[UR36][R12.64+0x171] ;  /* 0x000171240c107981 */ /* 0x000ee4000c1e1100 */
[----:B---3--:R-:W-:-:S05]  /*1f380*/  PRMT R3, R16, 0x8880, RZ ;  /* 0x0000888010037816 */ /* 0x008fca00000000ff */
[----:B------:R-:W-:-:S07]  /*1f390*/  IMAD R2, R3, R18, RZ ;  /* 0x0000001203027224 */ /* 0x000fce00078e02ff */
.L_x_789:
[----:B------:R-:W-:Y:S05]  /*1f3a0*/  BSYNC B1 ;  /* 0x0000000000017941 */ /* 0x000fea0003800000 */
.L_x_788:
[----:B------:R-:W-:Y:S01]  /*1f3b0*/  @!P3 IMAD R115, R115, R17, R2 ;  /* 0x000000117373b224 */ /* 0x000fe200078e0202 */
[----:B------:R-:W-:Y:S04]  /*1f3c0*/  BSSY B1, `(.L_x_790) ;  /* 0x0000006000017945 */ /* 0x000fe80003800000 */
[----:B------:R0:W-:Y:S01]  /*1f3d0*/  @!P3 STG.E.U8 desc[UR36][R8.64+0x171], R115 ;  /* 0x000171730800b986 */ /* 0x0001e2000c101124 */
[----:B------:R-:W-:Y:S05]  /*1f3e0*/  @P0 BRA `(.L_x_791) ;  /* 0x00000000000c0947 */ /* 0x000fea0003800000 */
[----:B------:R-:W3:Y:S02]  /*1f3f0*/  LDG.E.U8 R16, desc[UR36][R14.64+0x178] ;  /* 0x000178240e107981 */ /* 0x000ee4000c1e1100 */
[----:B---3--:R-:W-:-:S05]  /*1f400*/  PRMT R3, R16, 0x8880, RZ ;  /* 0x0000888010037816 */ /* 0x008fca00000000ff */
[----:B------:R-:W-:-:S07]  /*1f410*/  IMAD R2, R3, R18, RZ ;  /* 0x0000001203027224 */ /* 0x000fce00078e02ff */
.L_x_791:
[----:B------:R-:W-:Y:S05]  /*1f420*/  BSYNC B1 ;  /* 0x0000000000017941 */ /* 0x000fea0003800000 */
.L_x_790:
[----:B---3--:R-:W-:Y:S01]  /*1f430*/  @!P0 IMAD R3, R116, R17, R2 ;  /* 0x0000001174038224 */ /* 0x008fe200078e0202 */
[----:B------:R-:W-:Y:S04]  /*1f440*/  BSSY B1, `(.L_x_792) ;  /* 0x0000006000017945 */ /* 0x000fe80003800000 */
[----:B------:R3:W-:Y:S01]  /*1f450*/  @!P0 STG.E.U8 desc[UR36][R6.64+0x178], R3 ;  /* 0x0001780306008986 */ /* 0x0007e2000c101124 */
[----:B------:R-:W-:Y:S05]  /*1f460*/  @P1 BRA `(.L_x_793) ;  /* 0x00000000000c1947 */ /* 0x000fea0003800000 */
[----:B------:R-:W3:Y:S02]  /*1f470*/  LDG.E.U8 R16, desc[UR36][R14.64+0x179] ;  /* 0x000179240e107981 */ /* 0x000ee4000c1e1100 */
[----:B---3--:R-:W-:-:S05]  /*1f480*/  PRMT R3, R16, 0x8880, RZ ;  /* 0x0000888010037816 */ /* 0x008fca00000000ff */
[----:B------:R-:W-:-:S07]  /*1f490*/  IMAD R2, R3, R18, RZ ;  /* 0x0000001203027224 */ /* 0x000fce00078e02ff */
.L_x_793:
[----:B------:R-:W-:Y:S05]  /*1f4a0*/  BSYNC B1 ;  /* 0x0000000000017941 */ /* 0x000fea0003800000 */
.L_x_792:
[----:B------:R-:W-:Y:S01]  /*1f4b0*/  @!P1 IMAD R117, R117, R17, R2 ;  /* 0x0000001175759224 */ /* 0x000fe200078e0202 */
[----:B------:R-:W-:Y:S04]  /*1f4c0*/  BSSY B1, `(.L_x_794) ;  /* 0x0000006000017945 */ /* 0x000fe80003800000 */
[----:B------:R0:W-:Y:S01]  /*1f4d0*/  @!P1 STG.E.U8 desc[UR36][R6.64+0x179], R117 ;  /* 0x0001797506009986 */ /* 0x0001e2000c101124 */
[----:B------:R-:W-:Y:S05]  /*1f4e0*/  @P5 BRA `(.L_x_795) ;  /* 0x00000000000c5947 */ /* 0x000fea0003800000 */
[----:B------:R-:W3:Y:S02]  /*1f4f0*/  LDG.E.U8 R16, desc[UR36][R12.64+0x178] ;  /* 0x000178240c107981 */ /* 0x000ee4000c1e1100 */
[----:B---3--:R-:W-:-:S05]  /*1f500*/  PRMT R3, R16, 0x8880, RZ ;  /* 0x0000888010037816 */ /* 0x008fca00000000ff */
[----:B------:R-:W-:-:S07]  /*1f510*/  IMAD R2, R3, R18, RZ ;  /* 0x0000001203027224 */ /* 0x000fce00078e02ff */
.L_x_795:
[----:B------:R-:W-:Y:S05]  /*1f520*/  BSYNC B1 ;  /* 0x0000000000017941 */ /* 0x000fea0003800000 */
.L_x_794:
[----:B---3--:R-:W-:Y:S01]  /*1f530*/  @!P5 IMAD R3, R118, R17, R2 ;  /* 0x000000117603d224 */ /* 0x008fe200078e0202 */
[----:B------:R-:W-:Y:S01]  /*1f540*/  ISETP.LT.OR P2, PT, R0, 0x17a, !P2 ;  /* 0x0000017a0000780c */ /* 0x000fe20005741670 */
[----:B------:R-:W-:Y:S03]  /*1f550*/  BSSY B1, `(.L_x_796) ;  /* 0x0000006000017945 */ /* 0x000fe60003800000 */
[----:B------:R3:W-:Y:S09]  /*1f560*/  @!P5 STG.E.U8 desc[UR36][R8.64+0x178], R3 ;  /* 0x000178030800d986 */ /* 0x0007f2000c101124 */
[----:B------:R-:W-:Y:S05]  /*1f570*/  @P2 BRA `(.L_x_797) ;  /* 0x00000000000c2947 */ /* 0x000fea0003800000 */
[----:B------:R-:W3:Y:S02]  /*1f580*/  LDG.E.U8 R16, desc[UR36][R12.64+0x179] ;  /* 0x000179240c107981 */ /* 0x000ee4000c1e1100 */
[----:B---3--:R-:W-:-:S05]  /*1f590*/  PRMT R3, R16, 0x8880, RZ ;  /* 0x0000888010037816 */ /* 0x008fca00000000ff */
[----:B------:R-:W-:-:S07]  /*1f5a0*/  IMAD R2, R3, R18, RZ ;  /* 0x0000001203027224 */ /* 0x000fce00078e02ff */
.L_x_797:
[----:B------:R-:W-:Y:S05]  /*1f5b0*/  BSYNC B1 ;  /* 0x0000000000017941 */ /* 0x000fea0003800000 */
.L_x_796:
[----:B------:R-:W-:Y:S01]  /*1f5c0*/  IMAD R119, R119, R17, R2 ;  /* 0x0000001177777224 */ /* 0x000fe200078e0202 */
[----:B------:R-:W-:Y:S06]  /*1f5d0*/  @P2 BRA `(.L_x_798) ;  /* 0x0000005400182947 */ /* 0x000fec0003800000 */
[----:B------:R0:W-:Y:S01]  /*1f5e0*/  STG.E.U8 desc[UR36][R8.64+0x179], R119 ;  /* 0x0001797708007986 */ /* 0x0001e2000c101124 */
[----:B------:R-:W-:Y:S05]  /*1f5f0*/  BRA `(.L_x_798) ;  /* 0x0000005400107947 */ /* 0x000fea0003800000 */
.L_x_29:
[----:B------:R-:W2:Y:S04]  /*1f600*/  LDL.LU R2, [R1+0x180] ;  /* 0x0001800001027983 */ /* 0x000ea80000300800 */
[----:B------:R-:W3:Y:S01]  /*1f610*/  LDL.LU R12, [R1+0x188] ;  /* 0x00018800010c7983 */ /* 0x000ee20000300800 */
[----:B------:R-:W-:-:S03]  /*1f620*/  ISETP.GE.AND P2, PT, R222, 0x1, PT ;  /* 0x00000001de00780c */ /* 0x000fc60003f46270 */
[----:B------:R-:W4:Y:S04]  /*1f630*/  LDL.LU R3, [R1+0x18c] ;  /* 0x00018c0001037983 */ /* 0x000f280000300800 */
[----:B------:R-:W5:Y:S04]  /*1f640*/  LDL.LU R235, [R1+0x29c] ;  /* 0x00029c0001eb7983 */ /* 0x000f680000300800 */
[----:B------:R-:W5:Y:S04]  /*1f650*/  LDL.LU R234, [R1+0x2a0] ;  /* 0x0002a00001ea7983 */ /* 0x000f680000300800 */
[----:B------:R-:W5:Y:S01]  /*1f660*/  LDL.LU R233, [R1+0x2a4] ;  /* 0x0002a40001e97983 */ /* 0x000f620000300800 */
[----:B------:R-:W-:-:S03]  /*1f670*/  ISETP.LT.OR P0, PT, R0, 0x1, !P2 ;  /* 0x000000010000780c */ /* 0x000fc60005701670 */
[----:B------:R-:W5:Y:S04]  /*1f680*/  LDL.LU R232, [R1+0x2a8] ;  /* 0x0002a80001e87983 */ /* 0x000f680000300800 */
        /* <DEDUP_REMOVED lines=20> */
[----:B------:R-:W5:Y:S01]  /*1f7d0*/  LDL.LU R13, [R1+0x2fc] ;  /* 0x0002fc00010d7983 */ /* 0x000f620000300800 */
[----:B--2---:R-:W-:-:S05]  /*1f7e0*/  @!P0 IMAD R2, R2, R17, RZ ;  /* 0x0000001102028224 */ /* 0x004fca00078e02ff */
[----:B------:R0:W-:Y:S04]  /*1f7f0*/  @!P0 STG.E.U8 desc[UR36][R4.64], R2 ;  /* 0x0000000204008986 */ /* 0x0001e8000c101124 */
[----:B0-----:R-:W2:Y:S01]  /*1f800*/  LDL.LU R2, [R1+0x184] ;  /* 0x0001840001027983 */ /* 0x001ea20000300800 */
[----:B------:R-:W-:Y:S02]  /*1f810*/  ISETP.LT.OR P5, PT, R0, 0x2, !P2 ;  /* 0x000000020000780c */ /* 0x000fe400057a1670 */
[----:B------:R-:W-:Y:S02]  /*1f820*/  ISETP.GE.AND P3, PT, R222, 0x9, PT ;  /* 0x00000009de00780c */ /* 0x000fe40003f66270 */
[C---:B------:R-:W-:Y:S02]  /*1f830*/  ISETP.LT.OR P4, PT, R0.reuse, 0x9, !P2 ;  /* 0x000000090000780c */ /* 0x040fe40005781670 */
[----:B------:R-:W-:-:S02]  /*1f840*/  ISETP.LT.OR P0, PT, R0, 0x1, !P3 ;  /* 0x000000010000780c */ /* 0x000fc40005f01670 */
[----:B------:R-:W-:-:S05]  /*1f850*/  ISETP.LT.OR P1, PT, R0, 0x2, !P3 ;  /* 0x000000020000780c */ /* 0x000fca0005f21670 */
[----:B--2---:R-:W-:-:S05]  /*1f860*/  @!P5 IMAD R2, R2, R17, RZ ;  /* 0x000000110202d224 */ /* 0x004fca00078e02ff */
[----:B------:R0:W-:Y:S04]  /*1f870*/  @!P5 STG.E.U8 desc[UR36][R4.64+0x1], R2 ;  /* 0x000001020400d986 */ /* 0x0001e8000c101124 */
[----:B0-----:R-:W2:Y:S01]  /*1f880*/  LDL.LU R2, [R1+0x190] ;  /* 0x0001900001027983 */ /* 0x001ea20000300800 */
[-C--:B---3--:R-:W-:Y:S01]  /*1f890*/  @!P0 IMAD R12, R12, R17.reuse, RZ ;  /* 0x000000110c0c8224 */ /* 0x088fe200078e02ff */
[----:B------:R-:W-:Y:S01]  /*1f8a0*/  ISETP.LT.OR P5, PT, R0, 0xa, !P2 ;  /* 0x0000000a0000780c */ /* 0x000fe200057a1670 */
[----:B----4-:R-:W-:-:S03]  /*1f8b0*/  @!P1 IMAD R3, R3, R17, RZ ;  /* 0x0000001103039224 */ /* 0x010fc600078e02ff */
[----:B------:R0:W-:Y:S04]  /*1f8c0*/  @!P0 STG.E.U8 desc[UR36][R10.64], R12 ;  /* 0x0000000c0a008986 */ /* 0x0001e8000c101124 */
[----:B------:R1:W-:Y:S04]  /*1f8d0*/  @!P1 STG.E.U8 desc[UR36][R10.64+0x1], R3 ;  /* 0x000001030a009986 */ /* 0x0003e8000c101124 */
[----:B0-----:R-:W3:Y:S04]  /*1f8e0*/  LDL.LU R12, [R1+0x198] ;  /* 0x00019800010c7983 */ /* 0x001ee80000300800 */
[----:B-1----:R-:W4:Y:S01]  /*1f8f0*/  LDL.LU R3, [R1+0x19c] ;  /* 0x00019c0001037983 */ /* 0x002f220000300800 */
[----:B--2---:R-:W-:-:S05]  /*1f900*/  @!P4 IMAD R2, R2, R17, RZ ;  /* 0x000000110202c224 */ /* 0x004fca00078e02ff */
[----:B------:R0:W-:Y:S04]  /*1f910*/  @!P4 STG.E.U8 desc[UR36][R4.64+0x8], R2 ;  /* 0x000008020400c986 */ /* 0x0001e8000c101124 */
[----:B0-----:R-:W2:Y:S01]  /*1f920*/  LDL.LU R2, [R1+0x194] ;  /* 0x0001940001027983 */ /* 0x001ea20000300800 */
[C---:B------:R-:W-:Y:S02]  /*1f930*/  ISETP.LT.OR P0, PT, R0.reuse, 0x9, !P3 ;  /* 0x000000090000780c */ /* 0x040fe40005f01670 */
[C---:B------:R-:W-:Y:S02]  /*1f940*/  ISETP.LT.OR P1, PT, R0.reuse, 0xa, !P3 ;  /* 0x0000000a0000780c */ /* 0x040fe40005f21670 */
[----:B------:R-:W-:Y:S01]  /*1f950*/  ISETP.LT.OR P4, PT, R0, 0x11, !P2 ;  /* 0x000000110000780c */ /* 0x000fe20005781670 */
[----:B--2---:R-:W-:-:S05]  /*1f960*/  @!P5 IMAD R2, R2, R17, RZ ;  /* 0x000000110202d224 */ /* 0x004fca00078e02ff */
[----:B------:R0:W-:Y:S04]  /*1f970*/  @!P5 STG.E.U8 desc[UR36][R4.64+0x9], R2 ;  /* 0x000009020400d986 */ /* 0x0001e8000c101124 */
[----:B0-----:R-:W2:Y:S01]  /*1f980*/  LDL.LU R2, [R1+0x1a0] ;  /* 0x0001a00001027983 */ /* 0x001ea20000300800 */
[-C--:B---3--:R-:W-:Y:S02]  /*1f990*/  @!P0 IMAD R12, R12, R17.reuse, RZ ;  /* 0x000000110c0c8224 */ /* 0x088fe400078e02ff */
        /* <DEDUP_REMOVED lines=10> */
[C---:B------:R-:W-:Y:S02]  /*1fa40*/  ISETP.LT.OR P1, PT, R0.reuse, 0x12, !P3 ;  /* 0x000000120000780c */ /* 0x040fe40005f21670 */
[----:B------:R-:W-:-:S07]  /*1fa50*/  ISETP.LT.OR P4, PT, R0, 0x19, !P2 ;  /* 0x000000190000780c */ /* 0x000fce0005781670 */
        /* <DEDUP_REMOVED lines=62> */
[----:B------:R-:W-:-:S09]  /*1fe40*/  ISETP.LT.OR P4, PT, R0, 0x32, !P3 ;  /* 0x000000320000780c */ /* 0x000fd20005f81670 */
[----:B--2---:R-:W-:-:S05]  /*1fe50*/  @!P5 IMAD R2, R2, R17, RZ ;  /* 0x000000110202d224 */ /* 0x004fca00078e02ff */
[----:B------:R0:W-:Y:S04]  /*1fe60*/  @!P5 STG.E.U8 desc[UR36][R4.64+0x31], R2 ;  /* 0x000031020400d986 */ /* 0x0001e8000c101124 */
[----:B0-----:R-:W2:Y:S01]  /*1fe70*/  LDL.LU R2, [R1+0x1ec] ;  /* 0x0001ec0001027983 */ /* 0x001ea20000300800 */
[----:B----4-:R-:W-:-:S05]  /*1fe80*/  @!P0 IMAD R3, R3, R17, RZ ;  /* 0x0000001103038224 */ /* 0x010fca00078e02ff */
[----:B------:R0:W-:Y:S04]  /*1fe90*/  @!P0 STG.E.U8 desc[UR36][R10.64+0x30], R3 ;  /* 0x000030030a008986 */ /* 0x0001e8000c101124 */
[----:B0-----:R-:W4:Y:S01]  /*1fea0*/  LDL.LU R3, [R1+0x1f0] ;  /* 0x0001f00001037983 */ /* 0x001f220000300800 */
[----:B------:R-:W-:Y:S01]  /*1feb0*/  ISETP.LT.OR P1, PT, R0, 0x39, !P2 ;  /* 0x000000390000780c */ /* 0x000fe20005721670 */
[----:B--2---:R-:W-:-:S05]  /*1fec0*/  @!P4 IMAD R2, R2, R17, RZ ;  /* 0x000000110202c224 */ /* 0x004fca00078e02ff */
[----:B------:R0:W-:Y:S04]  /*1fed0*/  @!P4 STG.E.U8 desc[UR36][R10.64+0x31], R2 ;  /* 0x000031020a00c986 */ /* 0x0001e8000c101124 */
[----:B0-----:R-:W2:Y:S01]  /*1fee0*/  LDL.LU R2, [R1+0x1f4] ;  /* 0x0001f40001027983 */ /* 0x001ea20000300800 */
[----:B------:R-:W-:Y:S02]  /*1fef0*/  ISETP.LT.OR P5, PT, R0, 0x3a, !P2 ;  /* 0x0000003a0000780c */ /* 0x000fe400057a1670 */
[----:B----4-:R-:W-:-:S05]  /*1ff00*/  @!P1 IMAD R3, R3, R17, RZ ;  /* 0x0000001103039224 */ /* 0x010fca00078e02ff */
[----:B------:R0:W-:Y:S04]  /*1ff10*/  @!P1 STG.E.U8 desc[UR36][R4.64+0x38], R3 ;  /* 0x0000380304009986 */ /* 0x0001e8000c101124 */
[----:B0-----:R-:W4:Y:S02]  /*1ff20*/  LDL.LU R3, [R1+0x1f8] ;  /* 0x0001f80001037983 */ /* 0x001f240000300800 */
[----:B--2---:R-:W-:-:S05]  /*1ff30*/  @!P5 IMAD R2, R2, R17, RZ ;  /* 0x000000110202d224 */ /* 0x004fca00078e02ff */
[----:B------:R0:W-:Y:S04]  /*1ff40*/  @!P5 STG.E.U8 desc[UR36][R4.64+0x39], R2 ;  /* 0x000039020400d986 */ /* 0x0001e8000c101124 */
[----:B0-----:R-:W2:Y:S01]  /*1ff50*/  LDL.LU R2, [R1+0x1fc] ;  /* 0x0001fc0001027983 */ /* 0x001ea20000300800 */
[C---:B------:R-:W-:Y:S02]  /*1ff60*/  ISETP.LT.OR P0, PT, R0.reuse, 0x39, !P3 ;  /* 0x000000390000780c */ /* 0x040fe40005f01670 */
[----:B------:R-:W-:-:S11]  /*1ff70*/  ISETP.LT.OR P4, PT, R0, 0x3a, !P3 ;  /* 0x0000003a0000780c */ /* 0x000fd60005f81670 */
[----:B----4-:R-:W-:-:S05]  /*1ff80*/  @!P0 IMAD R3, R3, R17, RZ ;  /* 0x0000001103038224 */ /* 0x010fca00078e02ff */
[----:B------:R0:W-:Y:S04]  /*1ff90*/  @!P0 STG.E.U8 desc[UR36][R10.64+0x38], R3 ;  /* 0x000038030a008986 */ /* 0x0001e8000c101124 */
[----:B0-----:R-:W4:Y:S01]  /*1ffa0*/  LDL.LU R3, [R1+0x200] ;  /* 0x0002000001037983 */ /* 0x001f220000300800 */
        /* <DEDUP_REMOVED lines=148> */
[C---:B------:R-:W-:Y:S02]  /*208f0*/  ISETP.LT.OR P5, PT, R0.reuse, 0x8a, !P2 ;  /* 0x0000008a0000780c */ /* 0x040fe400057a1670 */
[C---:B------:R-:W-:Y:S02]  /*20900*/  ISETP.LT.OR P0, PT, R0.reuse, 0x89, !P3 ;  /* 0x000000890000780c */ /* 0x040fe40005f01670 */
[----:B------:R-:W-:-:S07]  /*20910*/  ISETP.LT.OR P4, PT, R0, 0x8a, !P3 ;  /* 0x0000008a0000780c */ /* 0x000fce0005f81670 */
[----:B----4-:R-:W-:-:S05]  /*20920*/  @!P1 IMAD R3, R3, R17, RZ ;  /* 0x0000001103039224 */ /* 0x010fca00078e02ff */
[----:B------:R3:W-:Y:S01]  /*20930*/  @!P1 STG.E.U8 desc[UR36][R4.64+0x88], R3 ;  /* 0x0000880304009986 */ /* 0x0007e2000c101124 */
[----:B------:R-:W-:Y:S01]  /*20940*/  ISETP.LT.OR P1, PT, R0, 0x91, !P2 ;  /* 0x000000910000780c */ /* 0x000fe20005721670 */
[-C--:B---3--:R-:W-:Y:S02]  /*20950*/  @!P0 IMAD R3, R12, R17.reuse, RZ ;  /* 0x000000110c038224 */ /* 0x088fe400078e02ff */
[----:B--2---:R-:W-:-:S05]  /*20960*/  @!P5 IMAD R2, R2, R17, RZ ;  /* 0x000000110202d224 */ /* 0x004fca00078e02ff */
[----:B------:R5:W-:Y:S01]  /*20970*/  @!P5 STG.E.U8 desc[UR36][R4.64+0x89], R2 ;  /* 0x000089020400d986 */ /* 0x000be2000c101124 */
[----:B------:R-:W-:-:S03]  /*20980*/  ISETP.LT.OR P5, PT, R0, 0x92, !P2 ;  /* 0x000000920000780c */ /* 0x000fc600057a1670 */
[----:B------:R0:W-:Y:S01]  /*20990*/  @!P0 STG.E.U8 desc[UR36][R10.64+0x88], R3 ;  /* 0x000088030a008986 */ /* 0x0001e2000c101124 */
[----:B------:R-:W-:Y:S01]  /*209a0*/  ISETP.LT.OR P0, PT, R0, 0x91, !P3 ;  /* 0x000000910000780c */ /* 0x000fe20005f01670 */
[-C--:B-----5:R-:W-:Y:S02]  /*209b0*/  @!P4 IMAD R2, R235, R17.reuse, RZ ;  /* 0x00000011eb02c224 */ /* 0x0a0fe400078e02ff */
[----:B0-----:R-:W-:-:S03]  /*209c0*/  @!P1 IMAD R3, R234, R17, RZ ;  /* 0x00000011ea039224 */ /* 0x001fc600078e02ff */
[----:B------:R0:W-:Y:S01]  /*209d0*/  @!P4 STG.E.U8 desc[UR36][R10.64+0x89], R2 ;  /* 0x000089020a00c986 */ /* 0x0001e2000c101124 */
[----:B------:R-:W-:-:S03]  /*209e0*/  ISETP.LT.OR P4, PT, R0, 0x92, !P3 ;  /* 0x000000920000780c */ /* 0x000fc60005f81670 */
[----:B------:R1:W-:Y:S01]  /*209f0*/  @!P1 STG.E.U8 desc[UR36][R4.64+0x90], R3 ;  /* 0x0000900304009986 */ /* 0x0003e2000c101124 */
[----:B------:R-:W-:Y:S01]  /*20a00*/  ISETP.LT.OR P1, PT, R0, 0x99, !P2 ;  /* 0x000000990000780c */ /* 0x000fe20005721670 */
[-C--:B0-----:R-:W-:Y:S02]  /*20a10*/  @!P5 IMAD R2, R233, R17.reuse, RZ ;  /* 0x00000011e902d224 */ /* 0x081fe400078e02ff */
[----:B-1----:R-:W-:-:S03]  /*20a20*/  @!P0 IMAD R3, R232, R17, RZ ;  /* 0x00000011e8038224 */ /* 0x002fc600078e02ff */
        /* <DEDUP_REMOVED lines=46> */
[----:B0-----:R-:W-:-:S08]  /*20d10*/  @!P5 IMAD R2, R23, R17, RZ ;  /* 0x000000111702d224 */ /* 0x001fd000078e02ff */
[-C--:B------:R-:W-:Y:S01]  /*20d20*/  @!P4 IMAD R12, R22, R17.reuse, RZ ;  /* 0x00000011160cc224 */ /* 0x080fe200078e02ff */
[----:B------:R0:W-:Y:S03]  /*20d30*/  @!P5 STG.E.U8 desc[UR36][R4.64+0xb1], R2 ;  /* 0x0000b1020400d986 */ /* 0x0001e6000c101124 */
[-C--:B-1----:R-:W-:Y:S01]  /*20d40*/  @!P1 IMAD R3, R20, R17.reuse, RZ ;  /* 0x0000001114039224 */ /* 0x082fe200078e02ff */
[----:B------:R-:W-:Y:S01]  /*20d50*/  @!P4 STG.E.U8 desc[UR36][R10.64+0xb0], R12 ;  /* 0x0000b00c0a00c986 */ /* 0x000fe2000c101124 */
[----:B0-----:R-:W-:Y:S01]  /*20d60*/  @!P0 IMAD R2, R21, R17, RZ ;  /* 0x0000001115028224 */ /* 0x001fe200078e02ff */
[----:B------:R-:W-:-:S04]  /*20d70*/  ISETP.LT.OR P5, PT, R0, 0xba, !P2 ;  /* 0x000000ba0000780c */ /* 0x000fc800057a1670 */
[----:B------:R0:W-:Y:S04]  /*20d80*/  @!P0 STG.E.U8 desc[UR36][R10.64+0xb1], R2 ;  /* 0x0000b1020a008986 */ /* 0x0001e8000c101124 */
[----:B------:R1:W-:Y:S01]  /*20d90*/  @!P1 STG.E.U8 desc[UR36][R4.64+0xb8], R3 ;  /* 0x0000b80304009986 */ /* 0x0003e2000c101124 */
[----:B------:R-:W-:-:S04]  /*20da0*/  ISETP.LT.OR P1, PT, R0, 0xba, !P3 ;  /* 0x000000ba0000780c */ /* 0x000fc80005f21670 */
[----:B0-----:R-:W-:-:S09]  /*20db0*/  @!P5 IMAD R2, R15, R17, RZ ;  /* 0x000000110f02d224 */ /* 0x001fd200078e02ff */
[----:B-1----:R-:W-:Y:S02]  /*20dc0*/  @!P1 IMAD R3, R13, R17, RZ ;  /* 0x000000110d039224 */ /* 0x002fe400078e02ff */
[----:B------:R-:W2:Y:S04]  /*20dd0*/  LDL.LU R13, [R1+0x118] ;  /* 0x00011800010d7983 */ /* 0x000ea80000300800 */
[----:B------:R-:W3:Y:S04]  /*20de0*/  LDL.LU R15, [R1+0x11c] ;  /* 0x00011c00010f7983 */ /* 0x000ee80000300800 */
[----:B------:R-:W4:Y:S04]  /*20df0*/  LDL.LU R21, [R1+0x120] ;  /* 0x0001200001157983 */ /* 0x000f280000300800 */
        /* <DEDUP_REMOVED lines=17> */
[----:B------:R0:W-:Y:S04]  /*20f10*/  @!P5 STG.E.U8 desc[UR36][R4.64+0xb9], R2 ;  /* 0x0000b9020400d986 */ /* 0x0001e8000c101124 */
[----:B------:R-:W5:Y:S04]  /*20f20*/  LDL.LU R218, [R1+0x164] ;  /* 0x0001640001da7983 */ /* 0x000f680000300800 */
[----:B------:R-:W5:Y:S01]  /*20f30*/  LDL.LU R217, [R1+0x168] ;  /* 0x0001680001d97983 */ /* 0x000f620000300800 */
[----:B0-----:R-:W-:-:S03]  /*20f40*/  @!P4 IMAD R2, R14, R17, RZ ;  /* 0x000000110e02c224 */ /* 0x001fc600078e02ff */
[----:B------:R-:W5:Y:S04]  /*20f50*/  LDL.LU R216, [R1+0x16c] ;  /* 0x00016c0001d87983 */ /* 0x000f680000300800 */
[----:B------:R-:W5:Y:S04]  /*20f60*/  LDL.LU R23, [R1+0x170] ;  /* 0x0001700001177983 */ /* 0x000f680000300800 */
[----:B------:R-:W5:Y:S04]  /*20f70*/  LDL.LU R22, [R1+0x174] ;  /* 0x0001740001167983 */ /* 0x000f680000300800 */
[----:B------:R-:W5:Y:S04]  /*20f80*/  LDL.LU R20, [R1+0x178] ;  /* 0x0001780001147983 */ /* 0x000f680000300800 */
[----:B------:R-:W5:Y:S04]  /*20f90*/  LDL.LU R14, [R1+0x17c] ;  /* 0x00017c00010e7983 */ /* 0x000f680000300800 */
[----:B------:R0:W-:Y:S04]  /*20fa0*/  @!P4 STG.E.U8 desc[UR36][R10.64+0xb8], R2 ;  /* 0x0000b8020a00c986 */ /* 0x0001e8000c101124 */
[----:B0-----:R-:W2:Y:S01]  /*20fb0*/  LDL.LU R2, [R1] ;  /* 0x0000000001027983 */ /* 0x001ea20000300800 */
[----:B------:R-:W-:-:S04]  /*20fc0*/  ISETP.GE.AND P0, PT, R222, 0x81, PT ;  /* 0x00000081de00780c */ /* 0x000fc80003f06270 */
[----:B------:R-:W-:Y:S01]  /*20fd0*/  ISETP.LT.OR P5, PT, R0, 0x1, !P0 ;  /* 0x000000010000780c */ /* 0x000fe200047a1670 */
[----:B------:R0:W-:Y:S01]  /*20fe0*/  @!P1 STG.E.U8 desc[UR36][R10.64+0xb9], R3 ;  /* 0x0000b9030a009986 */ /* 0x0001e2000c101124 */
[----:B------:R-:W-:-:S03]  /*20ff0*/  ISETP.GE.AND P1, PT, R222, 0x89, PT ;  /* 0x00000089de00780c */ /* 0x000fc60003f26270 */
[----:B0-----:R-:W3:Y:S04]  /*21000*/  LDL.LU R3, [R1+0x114] ;  /* 0x0001140001037983 */ /* 0x001ee80000300800 */
[----:B------:R-:W4:Y:S04]  /*21010*/  LDL.LU R222, [R1+0x110] ;  /* 0x0001100001de7983 */ /* 0x000f280000300800 */
[----:B--2---:R-:W-:-:S05]  /*21020*/  @!P5 IMAD R2, R2, R17, RZ ;  /* 0x000000110202d224 */ /* 0x004fca00078e02ff */
[----:B------:R0:W-:Y:S04]  /*21030*/  @!P5 STG.E.U8 desc[UR36][R6.64], R2 ;  /* 0x000000020600d986 */ /* 0x0001e8000c101124 */
[----:B0-----:R-:W2:Y:S01]  /*21040*/  LDL.LU R2, [R1+0x4] ;  /* 0x0000040001027983 */ /* 0x001ea20000300800 */
[C---:B------:R-:W-:Y:S02]  /*21050*/  ISETP.LT.OR P4, PT, R0.reuse, 0x2, !P0 ;  /* 0x000000020000780c */ /* 0x040fe40004781670 */
[----:B------:R-:W-:-:S11]  /*21060*/  ISETP.LT.OR P5, PT, R0, 0x1, !P1 ;  /* 0x000000010000780c */ /* 0x000fd60004fa1670 */
[----:B--2---:R-:W-:-:S05]  /*21070*/  @!P4 IMAD R2, R2, R17, RZ ;  /* 0x000000110202c224 */ /* 0x004fca00078e02ff */
[----:B------:R0:W-:Y:S04]  /*21080*/  @!P4 STG.E.U8 desc[UR36][R6.64+0x1], R2 ;  /* 0x000001020600c986 */ /* 0x0001e8000c101124 */
[----:B0-----:R-:W2:Y:S01]  /*21090*/  LDL.LU R2, [R1+0x8] ;  /* 0x0000080001027983 */ /* 0x001ea20000300800 */
[----:B------:R-:W-:Y:S01]  /*210a0*/  ISETP.LT.OR P4, PT, R0, 0x2, !P1 ;  /* 0x000000020000780c */ /* 0x000fe20004f81670 */
[----:B--2---:R-:W-:-:S05]  /*210b0*/  @!P5 IMAD R2, R2, R17, RZ ;  /* 0x000000110202d224 */ /* 0x004fca00078e02ff */
[----:B------:R0:W-:Y:S04]  /*210c0*/  @!P5 STG.E.U8 desc[UR36][R8.64], R2 ;  /* 0x000000020800d986 */ /* 0x0001e8000c101124 */
[----:B0-----:R-:W2:Y:S01]  /*210d0*/  LDL.LU R2, [R1+0xc] ;  /* 0x00000c0001027983 */ /* 0x001ea20000300800 */
[----:B------:R-:W-:Y:S02]  /*210e0*/  ISETP.LT.OR P5, PT, R0, 0x9, !P0 ;  /* 0x000000090000780c */ /* 0x000fe400047a1670 */
        /* <DEDUP_REMOVED lines=257> */
[----:B------:R4:W-:Y:S01]  /*22100*/  @!P4 STG.E.U8 desc[UR36][R8.64+0x81], R2 ;  /* 0x000081020800c986 */ /* 0x0009e2000c101124 */
[----:B------:R-:W-:-:S05]  /*22110*/  ISETP.LT.OR P4, PT, R0, 0x8a, !P0 ;  /* 0x0000008a0000780c */ /* 0x000fca0004781670 */
[----:B----4-:R-:W-:-:S05]  /*22120*/  @!P5 IMAD R2, R222, R17, RZ ;  /* 0x00000011de02d224 */ /* 0x010fca00078e02ff */
[----:B------:R-:W-:Y:S01]  /*22130*/  @!P5 STG.E.U8 desc[UR36][R6.64+0x88], R2 ;  /* 0x000088020600d986 */ /* 0x000fe2000c101124 */
[----:B------:R-:W-:Y:S02]  /*22140*/  ISETP.LT.OR P5, PT, R0, 0x89, !P1 ;  /* 0x000000890000780c */ /* 0x000fe40004fa1670 */
[----:B---3--:R-:W-:-:S05]  /*22150*/  @!P4 IMAD R3, R3, R17, RZ ;  /* 0x000000110303c224 */ /* 0x008fca00078e02ff */
[----:B------:R5:W-:Y:S01]  /*22160*/  @!P4 STG.E.U8 desc[UR36][R6.64+0x89], R3 ;  /* 0x000089030600c986 */ /* 0x000be2000c101124 */
[----:B------:R-:W-:-:S05]  /*22170*/  ISETP.LT.OR P4, PT, R0, 0x8a, !P1 ;  /* 0x0000008a0000780c */ /* 0x000fca0004f81670 */
[----:B------:R-:W-:-:S05]  /*22180*/  @!P5 IMAD R13, R13, R17, RZ ;  /* 0x000000110d0dd224 */ /* 0x000fca00078e02ff */
[----:B------:R0:W-:Y:S01]  /*22190*/  @!P5 STG.E.U8 desc[UR36][R8.64+0x88], R13 ;  /* 0x0000880d0800d986 */ /* 0x0001e2000c101124 */
[----:B------:R-:W-:Y:S02]  /*221a0*/  ISETP.LT.OR P5, PT, R0, 0x91, !P0 ;  /* 0x000000910000780c */ /* 0x000fe400047a1670 */
[----:B------:R-:W-:-:S05]  /*221b0*/  @!P4 IMAD R15, R15, R17, RZ ;  /* 0x000000110f0fc224 */ /* 0x000fca00078e02ff */
[----:B------:R1:W-:Y:S01]  /*221c0*/  @!P4 STG.E.U8 desc[UR36][R8.64+0x89], R15 ;  /* 0x0000890f0800c986 */ /* 0x0003e2000c101124 */
[----:B------:R-:W-:-:S05]  /*221d0*/  ISETP.LT.OR P4, PT, R0, 0x92, !P0 ;  /* 0x000000920000780c */ /* 0x000fca0004781670 */
[----:B------:R-:W-:-:S05]  /*221e0*/  @!P5 IMAD R21, R21, R17, RZ ;  /* 0x000000111515d224 */ /* 0x000fca00078e02ff */
[----:B------:R2:W-:Y:S01]  /*221f0*/  @!P5 STG.E.U8 desc[UR36][R6.64+0x90], R21 ;  /* 0x000090150600d986 */ /* 0x0005e2000c101124 */
[----:B------:R-:W-:Y:S02]  /*22200*/  ISETP.LT.OR P5, PT, R0, 0x91, !P1 ;  /* 0x000000910000780c */ /* 0x000fe40004fa1670 */
[----:B-----5:R-:W-:-:S05]  /*22210*/  @!P4 IMAD R3, R12, R17, RZ ;  /* 0x000000110c03c224 */ /* 0x020fca00078e02ff */
[----:B------:R3:W-:Y:S01]  /*22220*/  @!P4 STG.E.U8 desc[UR36][R6.64+0x91], R3 ;  /* 0x000091030600c986 */ /* 0x0007e2000c101124 */
[----:B------:R-:W-:-:S05]  /*22230*/  ISETP.LT.OR P4, PT, R0, 0x92, !P1 ;  /* 0x000000920000780c */ /* 0x000fca0004f81670 */
[----:B0-----:R-:W-:-:S05]  /*22240*/  @!P5 IMAD R13, R235, R17, RZ ;  /* 0x00000011eb0dd224 */ /* 0x001fca00078e02ff */
[----:B------:R0:W-:Y:S01]  /*22250*/  @!P5 STG.E.U8 desc[UR36][R8.64+0x90], R13 ;  /* 0x0000900d0800d986 */ /* 0x0001e2000c101124 */
[----:B------:R-:W-:Y:S02]  /*22260*/  ISETP.LT.OR P5, PT, R0, 0x99, !P0 ;  /* 0x000000990000780c */ /* 0x000fe400047a1670 */
[----:B-1----:R-:W-:-:S05]  /*22270*/  @!P4 IMAD R15, R234, R17, RZ ;  /* 0x00000011ea0fc224 */ /* 0x002fca00078e02ff */
[----:B------:R1:W-:Y:S01]  /*22280*/  @!P4 STG.E.U8 desc[UR36][R8.64+0x91], R15 ;  /* 0x0000910f0800c986 */ /* 0x0003e2000c101124 */
[----:B------:R-:W-:-:S05]  /*22290*/  ISETP.LT.OR P4, PT, R0, 0x9a, !P0 ;  /* 0x0000009a0000780c */ /* 0x000fca0004781670 */
[----:B--2---:R-:W-:-:S05]  /*222a0*/  @!P5 IMAD R21, R233, R17, RZ ;  /* 0x00000011e915d224 */ /* 0x004fca00078e02ff */
[----:B------:R2:W-:Y:S01]  /*222b0*/  @!P5 STG.E.U8 desc[UR36][R6.64+0x98], R21 ;  /* 0x000098150600d986 */ /* 0x0005e2000c101124 */
[----:B------:R-:W-:Y:S02]  /*222c0*/  ISETP.LT.OR P5, PT, R0, 0x99, !P1 ;  /* 0x000000990000780c */ /* 0x000fe40004fa1670 */
[----:B---3--:R-:W-:-:S05]  /*222d0*/  @!P4 IMAD R3, R232, R17, RZ ;  /* 0x00000011e803c224 */ /* 0x008fca00078e02ff */
        /* <DEDUP_REMOVED lines=54> */
[----:B------:R-:W-:Y:S01]  /*22640*/  @!P4 STG.E.U8 desc[UR36][R8.64+0xb9], R15 ;  /* 0x0000b90f0800c986 */ /* 0x000fe2000c101124 */
[----:B------:R-:W-:-:S05]  /*22650*/  ISETP.LT.OR P4, PT, R0, 0xc2, !P2 ;  /* 0x000000c20000780c */ /* 0x000fca0005781670 */
[----:B--2---:R-:W-:-:S05]  /*22660*/  @!P5 IMAD R21, R120, R17, RZ ;  /* 0x000000117815d224 */ /* 0x004fca00078e02ff */
[----:B------:R-:W-:Y:S01]  /*22670*/  @!P5 STG.E.U8 desc[UR36][R4.64+0xc0], R21 ;  /* 0x0000c0150400d986 */ /* 0x000fe2000c101124 */
[----:B------:R-:W-:Y:S02]  /*22680*/  ISETP.LT.OR P5, PT, R0, 0xc1, !P3 ;  /* 0x000000c10000780c */ /* 0x000fe40005fa1670 */
[----:B------:R-:W-:-:S05]  /*22690*/  @!P4 IMAD R121, R121, R17, RZ ;  /* 0x000000117979c224 */ /* 0x000fca00078e02ff */
[----:B------:R-:W-:Y:S01]  /*226a0*/  @!P4 STG.E.U8 desc[UR36][R4.64+0xc1], R121 ;  /* 0x0000c1790400c986 */ /* 0x000fe2000c101124 */
[----:B------:R-:W-:-:S05]  /*226b0*/  ISETP.LT.OR P4, PT, R0, 0xc2, !P3 ;  /* 0x000000c20000780c */ /* 0x000fca0005f81670 */
[----:B---3--:R-:W-:-:S05]  /*226c0*/  @!P5 IMAD R3, R122, R17, RZ ;  /* 0x000000117a03d224 */ /* 0x008fca00078e02ff */
[----:B------:R1:W-:Y:S01]  /*226d0*/  @!P5 STG.E.U8 desc[UR36][R10.64+0xc0], R3 ;  /* 0x0000c0030a00d986 */ /* 0x0003e2000c101124 */
[----:B------:R-:W-:Y:S02]  /*226e0*/  ISETP.LT.OR P5, PT, R0, 0xc9, !P2 ;  /* 0x000000c90000780c */ /* 0x000fe400057a1670 */
[----:B------:R-:W-:-:S05]  /*226f0*/  @!P4 IMAD R123, R123, R17, RZ ;  /* 0x000000117b7bc224 */ /* 0x000fca00078e02ff */
[----:B------:R-:W-:Y:S01]  /*22700*/  @!P4 STG.E.U8 desc[UR36][R10.64+0xc1], R123 ;  /* 0x0000c17b0a00c986 */ /* 0x000fe2000c101124 */
[----:B------:R-:W-:-:S05]  /*22710*/  ISETP.LT.OR P4, PT, R0, 0xca, !P2 ;  /* 0x000000ca0000780c */ /* 0x000fca0005781670 */
[----:B0-----:R-:W-:-:S05]  /*22720*/  @!P5 IMAD R13, R124, R17, RZ ;  /* 0x000000117c0dd224 */ /* 0x001fca00078e02ff */
[----:B------:R0:W-:Y:S01]  /*22730*/  @!P5 STG.E.U8 desc[UR36][R4.64+0xc8], R13 ;  /* 0x0000c80d0400d986 */ /* 0x0001e2000c101124 */
[----:B------:R-:W-:Y:S02]  /*22740*/  ISETP.LT.OR P5, PT, R0, 0xc9, !P3 ;  /* 0x000000c90000780c */ /* 0x000fe40005fa1670 */
[----:B------:R-:W-:-:S05]  /*22750*/  @!P4 IMAD R125, R125, R17, RZ ;  /* 0x000000117d7dc224 */ /* 0x000fca00078e02ff */
[----:B------:R-:W-:Y:S01]  /*22760*/  @!P4 STG.E.U8 desc[UR36][R4.64+0xc9], R125 ;  /* 0x0000c97d0400c986 */ /* 0x000fe2000c101124 */
[----:B------:R-:W-:-:S05]  /*22770*/  ISETP.LT.OR P4, PT, R0, 0xca, !P3 ;  /* 0x000000ca0000780c */ /* 0x000fca0005f81670 */
[----:B-1----:R-:W-:-:S05]  /*22780*/  @!P5 IMAD R3, R126, R17, RZ ;  /* 0x000000117e03d224 */ /* 0x002fca00078e02ff */
        /* <DEDUP_REMOVED lines=253> */
[C---:B------:R-:W-:Y:S02]  /*23760*/  ISETP.LT.OR P5, PT, R0.reuse, 0x179, !P2 ;  /* 0x000001790000780c */ /* 0x040fe400057a1670 */
[----:B------:R-:W-:Y:S01]  /*23770*/  ISETP.LT.OR P2, PT, R0, 0x17a, !P2 ;  /* 0x0000017a0000780c */ /* 0x000fe20005741670 */
[----:B------:R-:W-:-:S05]  /*23780*/  @!P4 IMAD R211, R211, R17, RZ ;  /* 0x00000011d3d3c224 */ /* 0x000fca00078e02ff */
[----:B------:R-:W-:Y:S01]  /*23790*/  @!P4 STG.E.U8 desc[UR36][R10.64+0x171], R211 ;  /* 0x000171d30a00c986 */ /* 0x000fe2000c101124 */
[----:B------:R-:W-:-:S04]  /*237a0*/  ISETP.LT.OR P4, PT, R0, 0x179, !P3 ;  /* 0x000001790000780c */ /* 0x000fc80005f81670 */
[-C--:B0-----:R-:W-:Y:S02]  /*237b0*/  @!P5 IMAD R13, R212, R17.reuse, RZ ;  /* 0x00000011d40dd224 */ /* 0x081fe400078e02ff */
[----:B------:R-:W-:Y:S01]  /*237c0*/  @!P2 IMAD R213, R213, R17, RZ ;  /* 0x00000011d5d5a224 */ /* 0x000fe200078e02ff */
[C---:B------:R-:W-:Y:S02]  /*237d0*/  ISETP.LT.OR P3, PT, R0.reuse, 0x17a, !P3 ;  /* 0x0000017a0000780c */ /* 0x040fe40005f61670 */
[----:B------:R-:W-:Y:S01]  /*237e0*/  @!P5 STG.E.U8 desc[UR36][R4.64+0x178], R13 ;  /* 0x0001780d0400d986 */ /* 0x000fe2000c101124 */
[----:B------:R-:W-:-:S03]  /*237f0*/  ISETP.LT.OR P5, PT, R0, 0xc1, !P0 ;  /* 0x000000c10000780c */ /* 0x000fc600047a1670 */
[----:B------:R-:W-:Y:S01]  /*23800*/  @!P2 STG.E.U8 desc[UR36][R4.64+0x179], R213 ;  /* 0x000179d50400a986 */ /* 0x000fe2000c101124 */
[----:B------:R-:W-:Y:S01]  /*23810*/  ISETP.LT.OR P2, PT, R0, 0xc2, !P0 ;  /* 0x000000c20000780c */ /* 0x000fe20004741670 */
[----:B-1----:R-:W-:-:S05]  /*23820*/  @!P4 IMAD R3, R214, R17, RZ ;  /* 0x00000011d603c224 */ /* 0x002fca00078e02ff */
[----:B------:R-:W-:-:S03]  /*23830*/  @!P3 IMAD R215, R215, R17, RZ ;  /* 0x00000011d7d7b224 */ /* 0x000fc600078e02ff */
[----:B------:R-:W-:-:S04]  /*23840*/  @!P5 IMAD R15, R24, R17, RZ ;  /* 0x00000011180fd224 */ /* 0x000fc800078e02ff */
[----:B------:R-:W-:Y:S01]  /*23850*/  @!P2 IMAD R25, R25, R17, RZ ;  /* 0x000000111919a224 */ /* 0x000fe200078e02ff */
[----:B------:R0:W-:Y:S01]  /*23860*/  @!P4 STG.E.U8 desc[UR36][R10.64+0x178], R3 ;  /* 0x000178030a00c986 */ /* 0x0001e2000c101124 */
[----:B------:R-:W-:-:S03]  /*23870*/  ISETP.LT.OR P4, PT, R0, 0xc1, !P1 ;  /* 0x000000c10000780c */ /* 0x000fc60004f81670 */
[----:B------:R-:W-:Y:S01]  /*23880*/  @!P3 STG.E.U8 desc[UR36][R10.64+0x179], R215 ;  /* 0x000179d70a00b986 */ /* 0x000fe2000c101124 */
[----:B------:R-:W-:-:S03]  /*23890*/  ISETP.LT.OR P3, PT, R0, 0xc2, !P1 ;  /* 0x000000c20000780c */ /* 0x000fc60004f61670 */
[----:B------:R-:W-:Y:S01]  /*238a0*/  @!P2 STG.E.U8 desc[UR36][R6.64+0xc1], R25 ;  /* 0x0000c1190600a986 */ /* 0x000fe2000c101124 */
[----:B------:R-:W-:-:S03]  /*238b0*/  ISETP.LT.OR P2, PT, R0, 0xca, !P0 ;  /* 0x000000ca0000780c */ /* 0x000fc60004741670 */
[----:B------:R-:W-:Y:S01]  /*238c0*/  @!P5 STG.E.U8 desc[UR36][R6.64+0xc0], R15 ;  /* 0x0000c00f0600d986 */ /* 0x000fe2000c101124 */
[----:B------:R-:W-:Y:S01]  /*238d0*/  ISETP.LT.OR P5, PT, R0, 0xc9, !P0 ;  /* 0x000000c90000780c */ /* 0x000fe200047a1670 */
[----:B0-----:R-:W-:-:S04]  /*238e0*/  @!P4 IMAD R3, R26, R17, RZ ;  /* 0x000000111a03c224 */ /* 0x001fc800078e02ff */
[----:B------:R-:W-:-:S04]  /*238f0*/  @!P3 IMAD R27, R27, R17, RZ ;  /* 0x000000111b1bb224 */ /* 0x000fc800078e02ff */
[-C--:B------:R-:W-:Y:S01]  /*23900*/  @!P2 IMAD R29, R29, R17.reuse, RZ ;  /* 0x000000111d1da224 */ /* 0x080fe200078e02ff */
[----:B------:R0:W-:Y:S03]  /*23910*/  @!P4 STG.E.U8 desc[UR36][R8.64+0xc0], R3 ;  /* 0x0000c0030800c986 */ /* 0x0001e6000c101124 */
[----:B------:R-:W-:Y:S01]  /*23920*/  @!P5 IMAD R5, R28, R17, RZ ;  /* 0x000000111c05d224 */ /* 0x000fe200078e02ff */
[----:B------:R-:W-:Y:S01]  /*23930*/  @!P3 STG.E.U8 desc[UR36][R8.64+0xc1], R27 ;  /* 0x0000c11b0800b986 */ /* 0x000fe2000c101124 */
[C---:B------:R-:W-:Y:S02]  /*23940*/  ISETP.LT.OR P4, PT, R0.reuse, 0xc9, !P1 ;  /* 0x000000c90000780c */ /* 0x040fe40004f81670 */
[C---:B------:R-:W-:Y:S01]  /*23950*/  ISETP.LT.OR P3, PT, R0.reuse, 0xca, !P1 ;  /* 0x000000ca0000780c */ /* 0x040fe20004f61670 */
[----:B------:R-:W-:Y:S01]  /*23960*/  @!P2 STG.E.U8 desc[UR36][R6.64+0xc9], R29 ;  /* 0x0000c91d0600a986 */ /* 0x000fe2000c101124 */
[----:B------:R-:W-:-:S03]  /*23970*/  ISETP.LT.OR P2, PT, R0, 0xd2, !P0 ;  /* 0x000000d20000780c */ /* 0x000fc60004741670 */
[----:B------:R-:W-:Y:S01]  /*23980*/  @!P5 STG.E.U8 desc[UR36][R6.64+0xc8], R5 ;  /* 0x0000c8050600d986 */ /* 0x000fe2000c101124 */
[----:B------:R-:W-:-:S05]  /*23990*/  ISETP.LT.OR P5, PT, R0, 0xd1, !P0 ;  /* 0x000000d10000780c */ /* 0x000fca00047a1670 */
[-C--:B0-----:R-:W-:Y:S02]  /*239a0*/  @!P4 IMAD R3, R30, R17.reuse, RZ ;  /* 0x000000111e03c224 */ /* 0x081fe400078e02ff */
[-C--:B------:R-:W-:Y:S02]  /*239b0*/  @!P3 IMAD R31, R31, R17.reuse, RZ ;  /* 0x000000111f1fb224 */ /* 0x080fe400078e02ff */
[-C--:B------:R-:W-:Y:S01]  /*239c0*/  @!P2 IMAD R33, R33, R17.reuse, RZ ;  /* 0x000000112121a224 */ /* 0x080fe200078e02ff */
[----:B------:R0:W-:Y:S03]  /*239d0*/  @!P4 STG.E.U8 desc[UR36][R8.64+0xc8], R3 ;  /* 0x0000c8030800c986 */ /* 0x0001e6000c101124 */
[----:B------:R-:W-:Y:S01]  /*239e0*/  @!P5 IMAD R11, R32, R17, RZ ;  /* 0x00000011200bd224 */ /* 0x000fe200078e02ff */
[----:B------:R-:W-:Y:S01]  /*239f0*/  @!P3 STG.E.U8 desc[UR36][R8.64+0xc9], R31 ;  /* 0x0000c91f0800b986 */ /* 0x000fe2000c101124 */
[----:B------:R-:W-:-:S02]  /*23a00*/  ISETP.LT.OR P4, PT, R0, 0xd1, !P1 ;  /* 0x000000d10000780c */ /* 0x000fc40004f81670 */
        /* <DEDUP_REMOVED lines=207> */
[----:B------:R1:W-:Y:S01]  /*24700*/  @!P5 STG.E.U8 desc[UR36][R6.64+0x158], R5 ;  /* 0x000158050600d986 */ /* 0x0003e2000c101124 */
        /* <DEDUP_REMOVED lines=13> */
[-C--:B-1----:R-:W-:Y:S02]  /*247e0*/  @!P4 IMAD R5, R106, R17.reuse, RZ ;  /* 0x000000116a05c224 */ /* 0x082fe400078e02ff */
[-C--:B------:R-:W-:Y:S02]  /*247f0*/  @!P3 IMAD R107, R107, R17.reuse, RZ ;  /* 0x000000116b6bb224 */ /* 0x080fe400078e02ff */
[-C--:B------:R-:W-:Y:S01]  /*24800*/  @!P2 IMAD R109, R109, R17.reuse, RZ ;  /* 0x000000116d6da224 */ /* 0x080fe200078e02ff */
[----:B------:R1:W-:Y:S03]  /*24810*/  @!P4 STG.E.U8 desc[UR36][R8.64+0x160], R5 ;  /* 0x000160050800c986 */ /* 0x0003e6000c101124 */
[----:B0-----:R-:W-:Y:S01]  /*24820*/  @!P5 IMAD R3, R108, R17, RZ ;  /* 0x000000116c03d224 */ /* 0x001fe200078e02ff */
[----:B------:R-:W-:Y:S01]  /*24830*/  @!P3 STG.E.U8 desc[UR36][R8.64+0x161], R107 ;  /* 0x0001616b0800b986 */ /* 0x000fe2000c101124 */
[----:B------:R-:W-:-:S02]  /*24840*/  ISETP.LT.OR P3, PT, R0, 0x169, !P1 ;  /* 0x000001690000780c */ /* 0x000fc40004f61670 */
[C---:B------:R-:W-:Y:S01]  /*24850*/  ISETP.LT.OR P4, PT, R0.reuse, 0x16a, !P1 ;  /* 0x0000016a0000780c */ /* 0x040fe20004f81670 */
[----:B------:R-:W-:Y:S01]  /*24860*/  @!P2 STG.E.U8 desc[UR36][R6.64+0x169], R109 ;  /* 0x0001696d0600a986 */ /* 0x000fe2000c101124 */
[----:B------:R-:W-:-:S03]  /*24870*/  ISETP.LT.OR P2, PT, R0, 0x172, !P0 ;  /* 0x000001720000780c */ /* 0x000fc60004741670 */
[----:B------:R0:W-:Y:S01]  /*24880*/  @!P5 STG.E.U8 desc[UR36][R6.64+0x168], R3 ;  /* 0x000168030600d986 */ /* 0x0001e2000c101124 */
[----:B------:R-:W-:-:S05]  /*24890*/  ISETP.LT.OR P5, PT, R0, 0x171, !P0 ;  /* 0x000001710000780c */ /* 0x000fca00047a1670 */
[-C--:B--2---:R-:W-:Y:S02]  /*248a0*/  @!P3 IMAD R11, R110, R17.reuse, RZ ;  /* 0x000000116e0bb224 */ /* 0x084fe400078e02ff */
[-C--:B------:R-:W-:Y:S02]  /*248b0*/  @!P4 IMAD R111, R111, R17.reuse, RZ ;  /* 0x000000116f6fc224 */ /* 0x080fe400078e02ff */
[-C--:B------:R-:W-:Y:S01]  /*248c0*/  @!P2 IMAD R113, R113, R17.reuse, RZ ;  /* 0x000000117171a224 */ /* 0x080fe200078e02ff */
[----:B------:R2:W-:Y:S03]  /*248d0*/  @!P3 STG.E.U8 desc[UR36][R8.64+0x168], R11 ;  /* 0x0001680b0800b986 */ /* 0x0005e6000c101124 */
[----:B-1----:R-:W-:Y:S01]  /*248e0*/  @!P5 IMAD R5, R112, R17, RZ ;  /* 0x000000117005d224 */ /* 0x002fe200078e02ff */
[----:B------:R-:W-:Y:S01]  /*248f0*/  @!P4 STG.E.U8 desc[UR36][R8.64+0x169], R111 ;  /* 0x0001696f0800c986 */ /* 0x000fe2000c101124 */
[----:B------:R-:W-:-:S02]  /*24900*/  ISETP.LT.OR P3, PT, R0, 0x17a, !P0 ;  /* 0x0000017a0000780c */ /* 0x000fc40004761670 */
[C---:B------:R-:W-:Y:S01]  /*24910*/  ISETP.LT.OR P4, PT, R0.reuse, 0x172, !P1 ;  /* 0x000001720000780c */ /* 0x040fe20004f81670 */
[----:B------:R-:W-:Y:S01]  /*24920*/  @!P2 STG.E.U8 desc[UR36][R6.64+0x171], R113 ;  /* 0x000171710600a986 */ /* 0x000fe2000c101124 */
[C---:B------:R-:W-:Y:S02]  /*24930*/  ISETP.LT.OR P2, PT, R0.reuse, 0x171, !P1 ;  /* 0x000001710000780c */ /* 0x040fe40004f41670 */
[C---:B------:R-:W-:Y:S01]  /*24940*/  ISETP.LT.OR P0, PT, R0.reuse, 0x179, !P0 ;  /* 0x000001790000780c */ /* 0x040fe20004701670 */
[----:B------:R1:W-:Y:S01]  /*24950*/  @!P5 STG.E.U8 desc[UR36][R6.64+0x170], R5 ;  /* 0x000170050600d986 */ /* 0x0003e2000c101124 */
[C---:B------:R-:W-:Y:S02]  /*24960*/  ISETP.LT.OR P5, PT, R0.reuse, 0x17a, !P1 ;  /* 0x0000017a0000780c */ /* 0x040fe40004fa1670 */
[----:B------:R-:W-:-:S03]  /*24970*/  ISETP.LT.OR P1, PT, R0, 0x179, !P1 ;  /* 0x000001790000780c */ /* 0x000fc60004f21670 */
[-C--:B------:R-:W-:Y:S02]  /*24980*/  @!P3 IMAD R117, R117, R17.reuse, RZ ;  /* 0x000000117575b224 */ /* 0x080fe400078e02ff */
[-C--:B------:R-:W-:Y:S02]  /*24990*/  @!P4 IMAD R115, R115, R17.reuse, RZ ;  /* 0x000000117373c224 */ /* 0x080fe400078e02ff */
[-C--:B0-----:R-:W-:Y:S02]  /*249a0*/  @!P2 IMAD R3, R114, R17.reuse, RZ ;  /* 0x000000117203a224 */ /* 0x081fe400078e02ff */
[-C--:B--2---:R-:W-:Y:S02]  /*249b0*/  @!P0 IMAD R11, R116, R17.reuse, RZ ;  /* 0x00000011740b8224 */ /* 0x084fe400078e02ff */
[-C--:B------:R-:W-:Y:S02]  /*249c0*/  @!P5 IMAD R119, R119, R17.reuse, RZ ;  /* 0x000000117777d224 */ /* 0x080fe400078e02ff */
[----:B-1----:R-:W-:Y:S01]  /*249d0*/  @!P1 IMAD R5, R118, R17, RZ ;  /* 0x0000001176059224 */ /* 0x002fe200078e02ff */
[----:B------:R0:W-:Y:S04]  /*249e0*/  @!P2 STG.E.U8 desc[UR36][R8.64+0x170], R3 ;  /* 0x000170030800a986 */ /* 0x0001e8000c101124 */
[----:B------:R0:W-:Y:S04]  /*249f0*/  @!P4 STG.E.U8 desc[UR36][R8.64+0x171], R115 ;  /* 0x000171730800c986 */ /* 0x0001e8000c101124 */
[----:B------:R0:W-:Y:S04]  /*24a00*/  @!P0 STG.E.U8 desc[UR36][R6.64+0x178], R11 ;  /* 0x0001780b06008986 */ /* 0x0001e8000c101124 */
[----:B------:R0:W-:Y:S04]  /*24a10*/  @!P3 STG.E.U8 desc[UR36][R6.64+0x179], R117 ;  /* 0x000179750600b986 */ /* 0x0001e8000c101124 */
[----:B------:R0:W-:Y:S04]  /*24a20*/  @!P5 STG.E.U8 desc[UR36][R8.64+0x179], R119 ;  /* 0x000179770800d986 */ /* 0x0001e8000c101124 */
[----:B------:R0:W-:Y:S02]  /*24a30*/  @!P1 STG.E.U8 desc[UR36][R8.64+0x178], R5 ;  /* 0x0001780508009986 */ /* 0x0001e4000c101124 */
.L_x_798:
[----:B------:R-:W-:Y:S05]  /*24a40*/  BSYNC B0 ;  /* 0x0000000000007941 */ /* 0x000fea0003800000 */
.L_x_28:
[----:B0--3--:R-:W3:Y:S04]  /*24a50*/  LDL.LU R3, [R1+0x300] ;  /* 0x0003000001037983 */ /* 0x009ee80000300800 */
[----:B------:R-:W3:Y:S01]  /*24a60*/  LDL.LU R2, [R1+0x304] ;  /* 0x0003040001027983 */ /* 0x000ee20000300800 */
[----:B------:R-:W-:Y:S01]  /*24a70*/  ULDC UR4, c[0x0][0xc] ;  /* 0x0000030000047ab9 */ /* 0x000fe20000000800 */
[----:B------:R-:W-:Y:S01]  /*24a80*/  ULDC UR5, c[0x0][0x10] ;  /* 0x0000040000057ab9 */ /* 0x000fe20000000800 */
[----:B----4-:R-:W3:Y:S01]  /*24a90*/  LDC R5, c[0x0][0x14] ;  /* 0x00000500ff057b82 */ /* 0x010ee20000000800 */
[----:B------:R-:W-:Y:S01]  /*24aa0*/  UIMAD.WIDE.U32 UR4, UR4, UR5, URZ ;  /* 0x00000005040472a5 */ /* 0x000fe2000f8e003f */
[----:B------:R-:W-:Y:S02]  /*24ab0*/  PRMT R0, RZ, 0x7610, R0 ;  /* 0x00007610ff007816 */ /* 0x000fe40000000000 */
[----:B------:R-:W-:-:S03]  /*24ac0*/  MOV R22, 0xffffffff ;  /* 0xffffffff00167802 */ /* 0x000fc60000000f00 */
[----:B---3--:R-:W-:-:S04]  /*24ad0*/  IMAD.WIDE.U32 R2, R5, UR4, R2 ;  /* 0x0000000405027c25 */ /* 0x008fc8000f8e0002 */
[----:B------:R-:W-:Y:S01]  /*24ae0*/  IMAD R5, R5, UR5, RZ ;  /* 0x0000000505057c24 */ /* 0x000fe2000f8e02ff */
[----:B------:R-:W-:Y:S01]  /*24af0*/  ULDC.64 UR4, c[0x0][0x650] ;  /* 0x0001940000047ab9 */ /* 0x000fe20000000a00 */
[----:B------:R-:W-:Y:S02]  /*24b00*/  MOV R23, R2 ;  /* 0x0000000200177202 */ /* 0x000fe40000000f00 */
[----:B------:R-:W-:Y:S01]  /*24b10*/  IMAD.IADD R25, R3, 0x1, R5 ;  /* 0x0000000103197824 */ /* 0x000fe200078e0205 */
[----:B------:R-:W-:Y:S01]  /*24b20*/  ISETP.GE.U32.AND P0, PT, R2, UR4, PT ;  /* 0x0000000402007c0c */ /* 0x000fe2000bf06070 */
[----:B------:R-:W-:-:S03]  /*24b30*/  IMAD.MOV.U32 R2, RZ, RZ, -0x1 ;  /* 0xffffffffff027424 */ /* 0x000fc600078e00ff */
[----:B------:R0:W-:Y:S01]  /*24b40*/  STL [R1+0x300], R25 ;  /* 0x0003001901007387 */ /* 0x0001e20000100800 */
[----:B------:R-:W-:-:S03]  /*24b50*/  ISETP.GE.U32.AND.EX P0, PT, R25, UR5, PT, P0 ;  /* 0x0000000519007c0c */ /* 0x000fc6000bf06100 */
[----:B------:R0:W-:Y:S04]  /*24b60*/  STL [R1+0x304], R23 ;  /* 0x0003041701007387 */ /* 0x0001e80000100800 */
[----:B------:R0:W-:Y:S06]  /*24b70*/  STL [R1+0x308], R2 ;  /* 0x0003080201007387 */ /* 0x0001ec0000100800 */
[----:B------:R-:W-:Y:S05]  /*24b80*/  @P0 BRA `(.L_x_799) ;  /* 0x0000000400740947 */ /* 0x000fea0003800000 */
[----:B------:R-:W3:Y:S01]  /*24b90*/  S2R R14, SR_CTAID.X ;  /* 0x00000000000e7919 */ /* 0x000ee20000002500 */
[----:B------:R-:W4:Y:S01]  /*24ba0*/  LDC.64 R8, c[0x0][0x628] ;  /* 0x00018a00ff087b82 */ /* 0x000f220000000a00 */
[----:B------:R-:W-:Y:S01]  /*24bb0*/  ULDC UR4, c[0x0][0x150] ;  /* 0x0000540000047ab9 */ /* 0x000fe20000000800 */
[----:B------:R-:W-:Y:S01]  /*24bc0*/  IMAD.MOV.U32 R6, RZ, RZ, R23 ;  /* 0x000000ffff067224 */ /* 0x000fe200078e0017 */
[----:B------:R-:W0:Y:S01]  /*24bd0*/  S2R R20, SR_CTAID.Y ;  /* 0x0000000000147919 */ /* 0x000e220000002600 */
[----:B------:R-:W-:-:S04]  /*24be0*/  MOV R7, R25 ;  /* 0x0000001900077202 */ /* 0x000fc80000000f00 */
[----:B------:R-:W0:Y:S08]  /*24bf0*/  LDC R21, c[0x0][0x144] ;  /* 0x00005100ff157b82 */ /* 0x000e300000000800 */
[----:B-12---:R-:W1:Y:S08]  /*24c00*/  LDC R10, c[0x0][0x630] ;  /* 0x00018c00ff0a7b82 */ /* 0x006e700000000800 */
[----:B------:R-:W2:Y:S01]  /*24c10*/  LDC.64 R12, c[0x0][0x620] ;  /* 0x00018800ff0c7b82 */ /* 0x000ea20000000a00 */
[----:B----4-:R-:W-:-:S04]  /*24c20*/  ISETP.NE.U32.AND P0, PT, R8, RZ, PT ;  /* 0x000000ff0800720c */ /* 0x010fc80003f05070 */
[----:B------:R-:W-:Y:S02]  /*24c30*/  ISETP.NE.AND.EX P0, PT, R9, RZ, PT, P0 ;  /* 0x000000ff0900720c */ /* 0x000fe40003f05300 */
[----:B---3--:R-:W-:-:S05]  /*24c40*/  I2FP.F32.U32 R0, R14 ;  /* 0x0000000e00007245 */ /* 0x008fca0000201000 */
[----:B------:R-:W-:-:S04]  /*24c50*/  FMUL R0, R0, UR4 ;  /* 0x0000000400007c20 */ /* 0x000fc80008400000 */
[----:B------:R3:W4:Y:S02]  /*24c60*/  F2I.U32.TRUNC.NTZ R15, R0 ;  /* 0x00000000000f7305 */ /* 0x000724000020f000 */
[----:B01----:R-:W-:Y:S05]  /*24c70*/  @!P0 BRA `(.L_x_800) ;  /* 0x0000000000288947 */ /* 0x003fea0003800000 */
[----:B---3--:R-:W0:Y:S02]  /*24c80*/  LDC R0, c[0x0][0x634] ;  /* 0x00018d00ff007b82 */ /* 0x008e240000000800 */
        /* <DEDUP_REMOVED lines=9> */
.L_x_800:
[-CC-:B------:R-:W-:Y:S01]  /*24d20*/  SHF.R.U64 R22, R6, R10.reuse, R7.reuse ;  /* 0x0000000a06167219 */ /* 0x180fe20000001207 */
[----:B------:R-:W0:Y:S01]  /*24d30*/  LDC.64 R26, c[0x0][0x640] ;  /* 0x00019000ff1a7b82 */ /* 0x000e220000000a00 */
[----:B---3--:R-:W-:Y:S01]  /*24d40*/  SHF.R.U32.HI R0, RZ, R10, R7 ;  /* 0x0000000aff007219 */ /* 0x008fe20000011607 */
[----:B----4-:R-:W-:Y:S01]  /*24d50*/  IMAD.MOV R15, RZ, RZ, -R15 ;  /* 0x000000ffff0f7224 */ /* 0x010fe200078e0a0f */
[----:B------:R-:W-:Y:S01]  /*24d60*/  IADD3 R5, P0, RZ, -R22, RZ ;  /* 0x80000016ff057210 */ /* 0x000fe20007f1e0ff */
[----:B------:R-:W-:Y:S01]  /*24d70*/  ULDC UR4, c[0x0][0x154] ;  /* 0x0000550000047ab9 */ /* 0x000fe20000000800 */
[----:B------:R-:W-:Y:S01]  /*24d80*/  MOV R2, R23 ;  /* 0x0000001700027202 */ /* 0x000fe20000000f00 */
[----:B------:R-:W-:Y:S01]  /*24d90*/  IMAD R15, R21, R15, R14 ;  /* 0x0000000f150f7224 */ /* 0x000fe200078e020e */
[----:B------:R-:W-:Y:S01]  /*24da0*/  IADD3.X R3, RZ, ~R0, RZ, P0, !PT ;  /* 0x80000000ff037210 */ /* 0x000fe200007fe4ff */
[----:B------:R-:W1:Y:S01]  /*24db0*/  LDC R4, c[0x0][0x618] ;  /* 0x00018600ff047b82 */ /* 0x000e620000000800 */
[----:B------:R-:W-:-:S03]  /*24dc0*/  MOV R7, 0x1 ;  /* 0x0000000100077802 */ /* 0x000fc60000000f00 */
[-C--:B--2---:R-:W-:Y:S02]  /*24dd0*/  IMAD R0, R3, R12.reuse, RZ ;  /* 0x0000000c03007224 */ /* 0x084fe400078e02ff */
[----:B------:R-:W-:Y:S02]  /*24de0*/  IMAD.MOV.U32 R3, RZ, RZ, R25 ;  /* 0x000000ffff037224 */ /* 0x000fe400078e0019 */
[----:B------:R-:W2:Y:S01]  /*24df0*/  LDC R6, c[0x0][0x608] ;  /* 0x00018200ff067b82 */ /* 0x000ea20000000800 */
[----:B------:R-:W-:-:S04]  /*24e00*/  IMAD.WIDE.U32 R2, R5, R12, R2 ;  /* 0x0000000c05027225 */ /* 0x000fc800078e0002 */
[----:B------:R-:W-:Y:S01]  /*24e10*/  IMAD R5, R5, R13, R0 ;  /* 0x0000000d05057224 */ /* 0x000fe200078e0200 */
[----:B------:R-:W-:Y:S02]  /*24e20*/  I2FP.F32.U32 R0, R20 ;  /* 0x0000001400007245 */ /* 0x000fe40000201000 */
[----:B------:R-:W3:Y:S01]  /*24e30*/  LDC R24, c[0x0][0x658] ;  /* 0x00019600ff187b82 */ /* 0x000ee20000000800 */
[----:B0-----:R-:W-:Y:S02]  /*24e40*/  ISETP.NE.U32.AND P0, PT, R26, RZ, PT ;  /* 0x000000ff1a00720c */ /* 0x001fe40003f05070 */
[----:B------:R-:W-:Y:S01]  /*24e50*/  IADD3 R3, R3, R5, RZ ;  /* 0x0000000503037210 */ /* 0x000fe20007ffe0ff */
[----:B------:R-:W-:Y:S01]  /*24e60*/  FMUL R0, R0, UR4 ;  /* 0x0000000400007c20 */ /* 0x000fe20008400000 */
[----:B------:R-:W-:Y:S01]  /*24e70*/  ISETP.NE.AND.EX P0, PT, R27, RZ, PT, P0 ;  /* 0x000000ff1b00720c */ /* 0x000fe20003f05300 */
[----:B------:R-:W-:Y:S02]  /*24e80*/  IMAD.MOV.U32 R5, RZ, RZ, -0x1 ;  /* 0xffffffffff057424 */ /* 0x000fe400078e00ff */
[----:B------:R-:W0:Y:S01]  /*24e90*/  LDC R13, c[0x0][0x148] ;  /* 0x00005200ff0d7b82 */ /* 0x000e220000000800 */
[-CC-:B-1----:R-:W-:Y:S01]  /*24ea0*/  SHF.R.U64 R10, R2, R4.reuse, R3.reuse ;  /* 0x00000004020a7219 */ /* 0x182fe20000001203 */
[----:B------:R1:W4:Y:S01]  /*24eb0*/  F2I.U32.TRUNC.NTZ R12, R0 ;  /* 0x00000000000c7305 */ /* 0x000322000020f000 */
[----:B------:R-:W-:-:S05]  /*24ec0*/  SHF.R.U32.HI R3, RZ, R4, R3 ;  /* 0x00000004ff037219 */ /* 0x000fca0000011603 */
[----:B------:R-:W0:Y:S01]  /*24ed0*/  LDC R14, c[0x0][0x600] ;  /* 0x00018000ff0e7b82 */ /* 0x000e220000000800 */
[-CC-:B--2---:R-:W-:Y:S02]  /*24ee0*/  SHF.R.U64 R8, R10, R6.reuse, R3.reuse ;  /* 0x000000060a087219 */ /* 0x184fe40000001203 */
[----:B------:R-:W-:-:S05]  /*24ef0*/  SHF.R.U32.HI R3, RZ, R6, R3 ;  /* 0x00000006ff037219 */ /* 0x000fca0000011603 */
[----:B------:R-:W2:Y:S01]  /*24f00*/  LDC R23, c[0x0][0x648] ;  /* 0x00019200ff177b82 */ /* 0x000ea20000000800 */
[-CC-:B---3--:R-:W-:Y:S02]  /*24f10*/  SHF.R.U64 R11, R8, R24.reuse, R3.reuse ;  /* 0x00000018080b7219 */ /* 0x188fe40000001203 */
[-C--:B------:R-:W-:Y:S02]  /*24f20*/  SHF.L.U32 R5, R5, R24.reuse, RZ ;  /* 0x0000001805057219 */ /* 0x080fe400000006ff */
[-C--:B------:R-:W-:Y:S01]  /*24f30*/  SHF.R.U32.HI R3, RZ, R24.reuse, R3 ;  /* 0x00000018ff037219 */ /* 0x080fe20000011603 */
[----:B------:R-:W-:Y:S01]  /*24f40*/  IMAD.MOV.U32 R2, RZ, RZ, R11 ;  /* 0x000000ffff027224 */ /* 0x000fe200078e000b */
[----:B------:R-:W-:Y:S01]  /*24f50*/  SHF.L.U32 R230, R7, R24, RZ ;  /* 0x0000001807e67219 */ /* 0x000fe200000006ff */
[----:B------:R-:W3:Y:S01]  /*24f60*/  LDC R25, c[0x0][0x638] ;  /* 0x00018e00ff197b82 */ /* 0x000ee20000000800 */
[----:B------:R-:W-:-:S07]  /*24f70*/  LOP3.LUT R21, RZ, R5, RZ, 0x33, !PT ;  /* 0x00000005ff157212 */ /* 0x000fce00078e33ff */
[----:B------:R-:W0:Y:S01]  /*24f80*/  LDC R28, c[0x0][0x610] ;  /* 0x00018400ff1c7b82 */ /* 0x000e220000000800 */
[----:B-1--4-:R-:W-:Y:S05]  /*24f90*/  @!P0 BRA `(.L_x_801) ;  /* 0x0000000000288947 */ /* 0x012fea0003800000 */
[----:B------:R-:W1:Y:S02]  /*24fa0*/  LDC R0, c[0x0][0x64c] ;  /* 0x00019300ff007b82 */ /* 0x000e640000000800 */
[----:B-1----:R-:W-:-:S04]  /*24fb0*/  IADD3 R7, P0, R11, R0, RZ ;  /* 0x000000000b077210 */ /* 0x002fc80007f1e0ff */
[----:B------:R-:W-:-:S05]  /*24fc0*/  IADD3.X R9, RZ, R3, RZ, P0, !PT ;  /* 0x00000003ff097210 */ /* 0x000fca00007fe4ff */
[----:B------:R-:W-:-:S04]  /*24fd0*/  IMAD.WIDE.U32 R2, R9, R26, RZ ;  /* 0x0000001a09027225 */ /* 0x000fc800078e00ff */
[----:B------:R-:W-:-:S04]  /*24fe0*/  IMAD.WIDE.U32 R4, P0, R7, R27, R2 ;  /* 0x0000001b07047225 */ /* 0x000fc80007800002 */
[----:B------:R-:W-:Y:S01]  /*24ff0*/  IMAD.WIDE.U32 R2, R7, R26, RZ ;  /* 0x0000001a07027225 */ /* 0x000fe200078e00ff */
[----:B------:R-:W-:-:S03]  /*25000*/  MOV R6, R5 ;  /* 0x0000000500067202 */ /* 0x000fc60000000f00 */
[----:B------:R-:W-:Y:S01]  /*25010*/  IMAD.X R7, RZ, RZ, RZ, P0 ;  /* 0x000000ffff077224 */ /* 0x000fe200000e06ff */
[----:B------:R-:W-:-:S05]  /*25020*/  IADD3 RZ, P0, R3, R4, RZ ;  /* 0x0000000403ff7210 */ /* 0x000fca0007f1e0ff */
[----:B------:R-:W-:-:S08]  /*25030*/  IMAD.WIDE.U32.X R2, R9, R27, R6, P0 ;  /* 0x0000001b09027225 */ /* 0x000fd000000e0406 */
.L_x_801:
[----:B------:R-:W1:Y:S01]  /*25040*/  LDC R4, c[0x0][0x65c] ;  /* 0x00019700ff047b82 */ /* 0x000e620000000800 */
[----:B--2---:R-:W-:Y:S01]  /*25050*/  SHF.R.U64 R0, R2, R23, R3 ;  /* 0x0000001702007219 */ /* 0x004fe20000001203 */
[----:B------:R-:W-:Y:S01]  /*25060*/  IMAD.MOV R12, RZ, RZ, -R12 ;  /* 0x000000ffff0c7224 */ /* 0x000fe200078e0a0c */
[----:B------:R-:W-:Y:S02]  /*25070*/  LOP3.LUT R3, R8, R21, RZ, 0xc0, !PT ;  /* 0x0000001508037212 */ /* 0x000fe400078ec0ff */
[----:B0-----:R-:W-:Y:S01]  /*25080*/  IADD3 R5, R14, -0x1, RZ ;  /* 0xffffffff0e057810 */ /* 0x001fe20007ffe0ff */
[----:B------:R-:W-:Y:S02]  /*25090*/  IMAD.MOV R2, RZ, RZ, -R0 ;  /* 0x000000ffff027224 */ /* 0x000fe400078e0a00 */
[----:B------:R-:W-:Y:S01]  /*250a0*/  IMAD R230, R230, R0, R3 ;  /* 0x00000000e6e67224 */ /* 0x000fe200078e0203 */
[----:B------:R-:W-:Y:S01]  /*250b0*/  LOP3.LUT R3, R10, R5, RZ, 0xc0, !PT ;  /* 0x000000050a037212 */ /* 0x000fe200078ec0ff */
[----:B---3--:R-:W-:Y:S01]  /*250c0*/  IMAD R0, R2, R25, R11 ;  /* 0x0000001902007224 */ /* 0x008fe200078e020b */
[----:B------:R-:W-:-:S03]  /*250d0*/  MOV R2, 0x1 ;  /* 0x0000000100027802 */ /* 0x000fc60000000f00 */
[----:B------:R-:W-:Y:S01]  /*250e0*/  IMAD R3, R0, R14, R3 ;  /* 0x0000000e00037224 */ /* 0x000fe200078e0203 */
[----:B------:R-:W-:Y:S02]  /*250f0*/  PRMT R0, R2, 0x7610, R0 ;  /* 0x0000761002007816 */ /* 0x000fe40000000000 */
[----:B-1----:R-:W-:-:S13]  /*25100*/  ISETP.NE.AND P0, PT, R4, 0x1, PT ;  /* 0x000000010400780c */ /* 0x002fda0003f05270 */
[----:B------:R-:W-:-:S04]  /*25110*/  @P0 IMAD R15, R13, R12, R20 ;  /* 0x0000000c0d0f0224 */ /* 0x000fc800078e0214 */
[----:B------:R-:W-:-:S05]  /*25120*/  IMAD R230, R230, R28, R15 ;  /* 0x0000001ce6e67224 */ /* 0x000fca00078e020f */
[----:B------:R-:W-:Y:S02]  /*25130*/  SEL R2, R3, R230, !P0 ;  /* 0x000000e603027207 */ /* 0x000fe40004000000 */
[----:B------:R-:W-:-:S03]  /*25140*/  SEL R230, R230, R3, !P0 ;  /* 0x00000003e6e67207 */ /* 0x000fc60004000000 */
[----:B------:R3:W-:Y:S04]  /*25150*/  STL [R1+0x308], R2 ;  /* 0x0003080201007387 */ /* 0x0007e80000100800 */
.L_x_799:
[----:B------:R-:W-:Y:S01]  /*25160*/  LOP3.LUT P0, RZ, R0, 0xff, RZ, 0xc0, !PT ;  /* 0x000000ff00ff7812 */ /* 0x000fe2000780c0ff */
[----:B0-----:R-:W-:-:S12]  /*25170*/  IMAD.MOV.U32 R23, RZ, RZ, R230 ;  /* 0x000000ffff177224 */ /* 0x001fd800078e00e6 */
[----:B------:R-:W-:Y:S05]  /*25180*/  @P0 BRA `(.L_x_802) ;  /* 0xfffffdbc00740947 */ /* 0x000fea000383ffff */
[----:B------:R-:W-:Y:S05]  /*25190*/  EXIT ;  /* 0x000000000000794d */ /* 0x000fea0003800000 */
.L_x_3:
[----:B------:R-:W2:Y:S01]  /*251a0*/  LDL R20, [R1+0x304] ;  /* 0x0003040001147983 */ /* 0x000ea20000100800 */
[----:B0-----:R-:W-:-:S03]  /*251b0*/  ULDC.64 UR4, c[0x0][0x650] ;  /* 0x0001940000047ab9 */ /* 0x001fc60000000a00 */
[----:B------:R-:W3:Y:S01]  /*251c0*/  LDL R21, [R1+0x300] ;  /* 0x0003000001157983 */ /* 0x000ee20000100800 */
[----:B------:R-:W-:Y:S01]  /*251d0*/  PRMT R7, RZ, 0x7610, R7 ;  /* 0x00007610ff077816 */ /* 0x000fe20000000007 */
[----:B------:R-:W-:Y:S01]  /*251e0*/  IMAD.MOV.U32 R3, RZ, RZ, -0x1 ;  /* 0xffffffffff037424 */ /* 0x000fe200078e00ff */
[----:B------:R-:W-:Y:S02]  /*251f0*/  MOV R2, 0xffffffff ;  /* 0xffffffff00027802 */ /* 0x000fe40000000f00 */
[----:B------:R-:W-:Y:S02]  /*25200*/  MOV R10, 0xffffffff ;  /* 0xffffffff000a7802 */ /* 0x000fe40000000f00 */
[----:B--2---:R-:W-:-:S04]  /*25210*/  ISETP.GE.U32.AND P0, PT, R20, UR4, PT ;  /* 0x0000000414007c0c */ /* 0x004fc8000bf06070 */
[----:B---3--:R-:W-:-:S13]  /*25220*/  ISETP.GE.U32.AND.EX P0, PT, R21, UR5, PT, P0 ;  /* 0x0000000515007c0c */ /* 0x008fda000bf06100 */
[----:B------:R-:W-:Y:S05]  /*25230*/  @P0 BRA `(.L_x_803) ;  /* 0x0000000400680947 */ /* 0x000fea0003800000 */
[----:B------:R-:W0:Y:S01]  /*25240*/  LDC.64 R12, c[0x0][0x628] ;  /* 0x00018a00ff0c7b82 */ /* 0x000e220000000a00 */
[----:B------:R-:W-:Y:S01]  /*25250*/  IMAD.MOV.U32 R10, RZ, RZ, R20 ;  /* 0x000000ffff0a7224 */ /* 0x000fe200078e0014 */
[----:B------:R-:W-:-:S06]  /*25260*/  MOV R11, R21 ;  /* 0x00000015000b7202 */ /* 0x000fcc0000000f00 */
        /* <DEDUP_REMOVED lines=15> */
.L_x_804:
[--C-:B------:R-:W-:Y:S01]  /*25360*/  SHF.R.U64 R12, R10, R14, R11.reuse ;  /* 0x0000000e0a0c7219 */ /* 0x100fe2000000120b */
[----:B------:R-:W0:Y:S01]  /*25370*/  LDC R18, c[0x0][0x618] ;  /* 0x00018600ff127b82 */ /* 0x000e220000000800 */
[----:B------:R-:W-:Y:S01]  /*25380*/  I2FP.F32.U32 R8, R4 ;  /* 0x0000000400087245 */ /* 0x000fe20000201000 */
[----:B------:R-:W-:Y:S01]  /*25390*/  ULDC UR4, c[0x0][0x150] ;  /* 0x0000540000047ab9 */ /* 0x000fe20000000800 */
[----:B------:R-:W-:Y:S02]  /*253a0*/  SHF.R.U32.HI R2, RZ, R14, R11 ;  /* 0x0000000eff027219 */ /* 0x000fe4000001160b */
[----:B------:R-:W-:Y:S01]  /*253b0*/  IADD3 R5, P0, RZ, -R12, RZ ;  /* 0x8000000cff057210 */ /* 0x000fe20007f1e0ff */
[----:B------:R-:W-:Y:S01]  /*253c0*/  FMUL R9, R8, UR4 ;  /* 0x0000000408097c20 */ /* 0x000fe20008400000 */
[----:B------:R-:W-:Y:S01]  /*253d0*/  MOV R3, R21 ;  /* 0x0000001500037202 */ /* 0x000fe20000000f00 */
[----:B------:R-:W1:Y:S01]  /*253e0*/  LDC.64 R22, c[0x0][0x640] ;  /* 0x00019000ff167b82 */ /* 0x000e620000000a00 */
[----:B------:R-:W-:Y:S01]  /*253f0*/  IADD3.X R7, RZ, ~R2, RZ, P0, !PT ;  /* 0x80000002ff077210 */ /* 0x000fe200007fe4ff */
[----:B------:R-:W-:Y:S01]  /*25400*/  IMAD.MOV.U32 R2, RZ, RZ, R20 ;  /* 0x000000ffff027224 */ /* 0x000fe200078e0014 */
[----:B------:R-:W-:Y:S01]  /*25410*/  ULDC UR4, c[0x0][0x154] ;  /* 0x0000550000047ab9 */ /* 0x000fe20000000800 */
[----:B------:R-:W2:Y:S02]  /*25420*/  F2I.U32.TRUNC.NTZ R9, R9 ;  /* 0x0000000900097305 */ /* 0x000ea4000020f000 */
[----:B------:R-:W-:-:S02]  /*25430*/  IMAD R8, R7, R16, RZ ;  /* 0x0000001007087224 */ /* 0x000fc400078e02ff */
[----:B------:R-:W3:Y:S01]  /*25440*/  LDC R11, c[0x0][0x144] ;  /* 0x00005100ff0b7b82 */ /* 0x000ee20000000800 */
[----:B------:R-:W-:-:S04]  /*25450*/  IMAD.WIDE.U32 R2, R5, R16, R2 ;  /* 0x0000001005027225 */ /* 0x000fc800078e0002 */
[----:B------:R-:W-:Y:S02]  /*25460*/  IMAD R5, R5, R17, R8 ;  /* 0x0000001105057224 */ /* 0x000fe400078e0208 */
[----:B------:R-:W-:Y:S01]  /*25470*/  IMAD.MOV.U32 R8, RZ, RZ, -0x1 ;  /* 0xffffffffff087424 */ /* 0x000fe200078e00ff */
[----:B------:R-:W4:Y:S01]  /*25480*/  LDC R14, c[0x0][0x608] ;  /* 0x00018200ff0e7b82 */ /* 0x000f220000000800 */
[----:B------:R-:W-:Y:S01]  /*25490*/  IMAD.IADD R3, R3, 0x1, R5 ;  /* 0x0000000103037824 */ /* 0x000fe200078e0205 */
[----:B------:R-:W-:-:S04]  /*254a0*/  I2FP.F32.U32 R5, R6 ;  /* 0x0000000600057245 */ /* 0x000fc80000201000 */
[-CC-:B0-----:R-:W-:Y:S01]  /*254b0*/  SHF.R.U64 R10, R2, R18.reuse, R3.reuse ;  /* 0x00000012020a7219 */ /* 0x181fe20000001203 */
[----:B------:R-:W-:Y:S01]  /*254c0*/  FMUL R5, R5, UR4 ;  /* 0x0000000405057c20 */ /* 0x000fe20008400000 */
[----:B------:R-:W0:Y:S01]  /*254d0*/  LDC R7, c[0x0][0x658] ;  /* 0x00019600ff077b82 */ /* 0x000e220000000800 */
[----:B--2---:R-:W-:Y:S02]  /*254e0*/  IADD3 R2, -R9, RZ, RZ ;  /* 0x000000ff09027210 */ /* 0x004fe40007ffe1ff */
[----:B-1----:R-:W-:Y:S02]  /*254f0*/  ISETP.NE.U32.AND P0, PT, R22, RZ, PT ;  /* 0x000000ff1600720c */ /* 0x002fe40003f05070 */
[----:B------:R-:W-:Y:S02]  /*25500*/  SHF.R.U32.HI R3, RZ, R18, R3 ;  /* 0x00000012ff037219 */ /* 0x000fe40000011603 */
[----:B------:R-:W-:Y:S01]  /*25510*/  ISETP.NE.AND.EX P0, PT, R23, RZ, PT, P0 ;  /* 0x000000ff1700720c */ /* 0x000fe20003f05300 */
[----:B------:R-:W1:Y:S01]  /*25520*/  LDC R17, c[0x0][0x148] ;  /* 0x00005200ff117b82 */ /* 0x000e620000000800 */
[----:B---3--:R-:W-:Y:S01]  /*25530*/  IMAD R21, R11, R2, R4 ;  /* 0x000000020b157224 */ /* 0x008fe200078e0204 */
[----:B------:R-:W-:-:S06]  /*25540*/  MOV R4, 0x1 ;  /* 0x0000000100047802 */ /* 0x000fcc0000000f00 */
[----:B------:R-:W2:Y:S01]  /*25550*/  LDC R16, c[0x0][0x600] ;  /* 0x00018000ff107b82 */ /* 0x000ea20000000800 */
[-CC-:B----4-:R-:W-:Y:S02]  /*25560*/  SHF.R.U64 R13, R10, R14.reuse, R3.reuse ;  /* 0x0000000e0a0d7219 */ /* 0x190fe40000001203 */
[----:B------:R-:W-:Y:S02]  /*25570*/  SHF.R.U32.HI R2, RZ, R14, R3 ;  /* 0x0000000eff027219 */ /* 0x000fe40000011603 */
[----:B------:R3:W4:Y:S03]  /*25580*/  F2I.U32.TRUNC.NTZ R14, R5 ;  /* 0x00000005000e7305 */ /* 0x000726000020f000 */
[----:B------:R-:W1:Y:S01]  /*25590*/  LDC R20, c[0x0][0x648] ;  /* 0x00019200ff147b82 */ /* 0x000e620000000800 */
[-C--:B0-----:R-:W-:Y:S02]  /*255a0*/  SHF.R.U64 R15, R13, R7.reuse, R2 ;  /* 0x000000070d0f7219 */ /* 0x081fe40000001202 */
[----:B------:R-:W-:-:S02]  /*255b0*/  SHF.L.U32 R8, R8, R7, RZ ;  /* 0x0000000708087219 */ /* 0x000fc400000006ff */
[-C--:B------:R-:W-:Y:S01]  /*255c0*/  SHF.R.U32.HI R3, RZ, R7.reuse, R2 ;  /* 0x00000007ff037219 */ /* 0x080fe20000011602 */
[----:B------:R-:W-:Y:S01]  /*255d0*/  IMAD.MOV.U32 R2, RZ, RZ, R15 ;  /* 0x000000ffff027224 */ /* 0x000fe200078e000f */
[----:B------:R-:W-:Y:S01]  /*255e0*/  SHF.L.U32 R18, R4, R7, RZ ;  /* 0x0000000704127219 */ /* 0x000fe200000006ff */
[----:B------:R-:W0:Y:S01]  /*255f0*/  LDC R24, c[0x0][0x638] ;  /* 0x00018e00ff187b82 */ /* 0x000e220000000800 */
[----:B------:R-:W-:-:S07]  /*25600*/  LOP3.LUT R26, RZ, R8, RZ, 0x33, !PT ;  /* 0x00000008ff1a7212 */ /* 0x000fce00078e33ff */
[----:B------:R-:W0:Y:S01]  /*25610*/  LDC R25, c[0x0][0x610] ;  /* 0x00018400ff197b82 */ /* 0x000e220000000800 */
[----:B---34-:R-:W-:Y:S05]  /*25620*/  @!P0 BRA `(.L_x_805) ;  /* 0x0000000000288947 */ /* 0x018fea0003800000 */
[----:B------:R-:W3:Y:S02]  /*25630*/  LDC R2, c[0x0][0x64c] ;  /* 0x00019300ff027b82 */ /* 0x000ee40000000800 */
[----:B---3--:R-:W-:-:S04]  /*25640*/  IADD3 R7, P0, R15, R2, RZ ;  /* 0x000000020f077210 */ /* 0x008fc80007f1e0ff */
        /* <DEDUP_REMOVED lines=8> */
.L_x_805:
[----:B------:R-:W3:Y:S01]  /*256d0*/  LDC R4, c[0x0][0x65c] ;  /* 0x00019700ff047b82 */ /* 0x000ee20000000800 */
[----:B-1----:R-:W-:Y:S01]  /*256e0*/  SHF.R.U64 R3, R2, R20, R3 ;  /* 0x0000001402037219 */ /* 0x002fe20000001203 */
[----:B------:R-:W-:Y:S01]  /*256f0*/  IMAD.MOV R14, RZ, RZ, -R14 ;  /* 0x000000ffff0e7224 */ /* 0x000fe200078e0a0e */
[----:B------:R-:W-:Y:S02]  /*25700*/  LOP3.LUT R2, R13, R26, RZ, 0xc0, !PT ;  /* 0x0000001a0d027212 */ /* 0x000fe400078ec0ff */
[----:B--2---:R-:W-:Y:S02]  /*25710*/  IADD3 R5, R16, -0x1, RZ ;  /* 0xffffffff10057810 */ /* 0x004fe40007ffe0ff */
[----:B------:R-:W-:Y:S01]  /*25720*/  MOV R7, 0x1 ;  /* 0x0000000100077802 */ /* 0x000fe20000000f00 */
[----:B------:R-:W-:Y:S01]  /*25730*/  IMAD R2, R18, R3, R2 ;  /* 0x0000000312027224 */ /* 0x000fe200078e0202 */
[----:B------:R-:W-:Y:S02]  /*25740*/  LOP3.LUT R10, R10, R5, RZ, 0xc0, !PT ;  /* 0x000000050a0a7212 */ /* 0x000fe400078ec0ff */
[----:B---3--:R-:W-:Y:S01]  /*25750*/  ISETP.NE.AND P0, PT, R4, 0x1, PT ;  /* 0x000000010400780c */ /* 0x008fe20003f05270 */
[----:B------:R-:W-:-:S04]  /*25760*/  IMAD.MOV R4, RZ, RZ, -R3 ;  /* 0x000000ffff047224 */ /* 0x000fc800078e0a03 */
[----:B0-----:R-:W-:-:S04]  /*25770*/  IMAD R3, R4, R24, R15 ;  /* 0x0000001804037224 */ /* 0x001fc800078e020f */
[----:B------:R-:W-:Y:S02]  /*25780*/  IMAD R5, R3, R16, R10 ;  /* 0x0000001003057224 */ /* 0x000fe400078e020a */
[----:B------:R-:W-:Y:S02]  /*25790*/  IMAD.MOV.U32 R10, RZ, RZ, R12 ;  /* 0x000000ffff0a7224 */ /* 0x000fe400078e000c */
[----:B------:R-:W-:-:S04]  /*257a0*/  @P0 IMAD R21, R17, R14, R6 ;  /* 0x0000000e11150224 */ /* 0x000fc800078e0206 */
[----:B------:R-:W-:-:S05]  /*257b0*/  IMAD R2, R2, R25, R21 ;  /* 0x0000001902027224 */ /* 0x000fca00078e0215 */
[----:B------:R-:W-:Y:S02]  /*257c0*/  SEL R3, R5, R2, !P0 ;  /* 0x0000000205037207 */ /* 0x000fe40004000000 */
[----:B------:R-:W-:-:S07]  /*257d0*/  SEL R2, R2, R5, !P0 ;  /* 0x0000000502027207 */ /* 0x000fce0004000000 */
.L_x_803:
[----:B------:R-:W-:-:S08]  /*257e0*/  NOP ;  /* 0x0000000000007918 */ /* 0x000fd00000000000 */
[----:B------:R-:W0:-:S00]  /*257f0*/  USETMAXREG.DEALLOC.CTAPOOL 0x18 ;  /* 0x00000018000079c8 */ /* 0x000e0000080e0500 */
[----:B0-----:R-:W-:-:S13]  /*25800*/  ISETP.NE.AND P0, PT, R0, RZ, PT ;  /* 0x000000ff0000720c */ /* 0x001fda0003f05270 */
[----:B------:R-:W-:Y:S05]  /*25810*/  @P0 EXIT ;  /* 0x000000000000094d */ /* 0x000fea0003800000 */
[----:B------:R-:W-:Y:S01]  /*25820*/  LOP3.LUT P0, RZ, R7, 0xff, RZ, 0xc0, !PT ;  /* 0x000000ff07ff7812 */ /* 0x000fe2000780c0ff */
[----:B------:R-:W-:Y:S01]  /*25830*/  IMAD.MOV.U32 R6, RZ, RZ, RZ ;  /* 0x000000ffff067224 */ /* 0x000fe200078e00ff */
[----:B------:R-:W-:-:S11]  /*25840*/  MOV R0, 0x1 ;  /* 0x0000000100007802 */ /* 0x000fd60000000f00 */
[----:B------:R-:W-:Y:S05]  /*25850*/  @!P0 BRA `(.L_x_806) ;  /* 0x0000000c00548947 */ /* 0x000fea0003800000 */
[----:B------:R-:W0:Y:S01]  /*25860*/  LDC R0, c[0x0][0x28c] ;  /* 0x0000a300ff007b82 */ /* 0x000e220000000800 */
[----:B------:R-:W1:Y:S01]  /*25870*/  S2R R4, SR_TID.X ;  /* 0x0000000000047919 */ /* 0x000e620000002100 */
[----:B------:R-:W-:Y:S01]  /*25880*/  ULDC UR5, c[0x0][0x600] ;  /* 0x0001800000057ab9 */ /* 0x000fe20000000800 */
[----:B------:R-:W-:Y:S01]  /*25890*/  ULDC UR4, c[0x0][0xc] ;  /* 0x0000030000047ab9 */ /* 0x000fe20000000800 */
[----:B------:R-:W-:Y:S01]  /*258a0*/  UIADD3 UR16, UR5, -0x1, URZ ;  /* 0xffffffff05107890 */ /* 0x000fe2000fffe03f */
[----:B------:R-:W-:Y:S01]  /*258b0*/  BSSY B0, `(.L_x_806) ;  /* 0x00000cf000007945 */ /* 0x000fe20003800000 */
[----:B------:R-:W-:Y:S01]  /*258c0*/  ULDC UR6, c[0x0][0x658] ;  /* 0x0001960000067ab9 */ /* 0x000fe20000000800 */
[----:B------:R-:W-:Y:S01]  /*258d0*/  ULDC UR5, c[0x0][0x10] ;  /* 0x0000040000057ab9 */ /* 0x000fe20000000800 */
[----:B------:R-:W-:Y:S01]  /*258e0*/  UMOV UR7, 0xffffffff ;  /* 0xffffffff00077882 */ /* 0x000fe20000000000 */
[----:B------:R-:W-:Y:S01]  /*258f0*/  UMOV UR8, 0x1 ;  /* 0x0000000100087882 */ /* 0x000fe20000000000 */
[----:B------:R-:W-:Y:S01]  /*25900*/  UIMAD.WIDE.U32 UR4, UR4, UR5, URZ ;  /* 0x00000005040472a5 */ /* 0x000fe2000f8e003f */
[----:B------:R-:W-:Y:S01]  /*25910*/  IMAD.MOV.U32 R11, RZ, RZ, 0x1 ;  /* 0x00000001ff0b7424 */ /* 0x000fe200078e00ff */
[----:B------:R-:W-:Y:S01]  /*25920*/  USHF.L.U32 UR7, UR7, UR6, URZ ;  /* 0x0000000607077299 */ /* 0x000fe2000800063f */
[----:B------:R-:W-:Y:S01]  /*25930*/  LOP3.LUT R8, R19, 0x2, RZ, 0xfc, !PT ;  /* 0x0000000213087812 */ /* 0x000fe200078efcff */
[----:B------:R-:W-:Y:S01]  /*25940*/  USHF.L.U32 UR18, UR8, UR6, URZ ;  /* 0x0000000608127299 */ /* 0x000fe2000800063f */
[----:B------:R-:W-:Y:S01]  /*25950*/  IMAD.MOV.U32 R6, RZ, RZ, RZ ;  /* 0x000000ffff067224 */ /* 0x000fe200078e00ff */
[----:B------:R-:W-:Y:S01]  /*25960*/  ULOP3.LUT UR17, URZ, UR7, URZ, 0x33, !UPT ;  /* 0x000000073f117292 */ /* 0x000fe2000f8e333f */
[----:B------:R-:W-:Y:S01]  /*25970*/  ULDC UR6, c[0x0][0x14] ;  /* 0x0000050000067ab9 */ /* 0x000fe20000000800 */
[----:B------:R-:W-:Y:S01]  /*25980*/  ULDC.64 UR22, c[0x0][0x198] ;  /* 0x0000660000167ab9 */ /* 0x000fe20000000a00 */
[----:B------:R-:W-:-:S02]  /*25990*/  UIMAD.WIDE.U32 UR20, UR4, UR6, URZ ;  /* 0x00000006041472a5 */ /* 0x000fc4000f8e003f */
[----:B------:R-:W-:Y:S01]  /*259a0*/  UIMAD UR13, UR5, UR6, URZ ;  /* 0x00000006050d72a4 */ /* 0x000fe2000f8e023f */
[----:B0-----:R-:W-:-:S03]  /*259b0*/  IADD3 R0, R0, 0x7f, RZ ;  /* 0x0000007f00007810 */ /* 0x001fc60007ffe0ff */
[----:B------:R-:W-:Y:S01]  /*259c0*/  UIADD3 UR13, UR21, UR13, URZ ;  /* 0x0000000d150d7290 */ /* 0x000fe2000fffe03f */
[----:B------:R-:W-:-:S04]  /*259d0*/  SHF.R.S32.HI R5, RZ, 0x1f, R0 ;  /* 0x0000001fff057819 */ /* 0x000fc80000011400 */
[----:B------:R-:W-:Y:S02]  /*259e0*/  LEA.HI R5, R5, R0, RZ, 0x7 ;  /* 0x0000000005057211 */ /* 0x000fe400078f38ff */
[C---:B-1----:R-:W-:Y:S02]  /*259f0*/  LOP3.LUT P2, RZ, R4.reuse, 0x7f, RZ, 0xc0, !PT ;  /* 0x0000007f04ff7812 */ /* 0x042fe4000784c0ff */
[----:B------:R-:W-:Y:S02]  /*25a00*/  LOP3.LUT P0, RZ, R4, 0x1f, RZ, 0xc0, !PT ;  /* 0x0000001f04ff7812 */ /* 0x000fe4000780c0ff */
[----:B------:R-:W-:Y:S02]  /*25a10*/  SHF.R.S32.HI R7, RZ, 0x7, R5 ;  /* 0x00000007ff077819 */ /* 0x000fe40000011405 */
[----:B------:R-:W-:Y:S02]  /*25a20*/  PLOP3.LUT P0, PT, P0, P2, PT, 0x8a, 0x0 ;  /* 0x000000000000781c */ /* 0x000fe40000705172 */
[----:B------:R-:W-:-:S02]  /*25a30*/  MOV R0, 0x1 ;  /* 0x0000000100007802 */ /* 0x000fc40000000f00 */
[----:B------:R-:W-:-:S09]  /*25a40*/  IADD3 R16, R7, 0x1, RZ ;  /* 0x0000000107107810 */ /* 0x000fd20007ffe0ff */
.L_x_818:
[----:B------:R-:W-:-:S03]  /*25a50*/  UMOV UR4, 0xffffffff ;  /* 0xffffffff00047882 */ /* 0x000fc60000000000 */
[----:B------:R-:W-:Y:S05]  /*25a60*/  BRA.DIV UR4, `(.L_x_807) ;  /* 0x0000000e04707947 */ /* 0x000fea000b800000 */
[----:B------:R-:W-:-:S13]  /*25a70*/  ELECT P6, URZ, PT ;  /* 0x00000000003f782f */ /* 0x000fda00038c0000 */
.L_x_827:
[----:B------:R-:W0:Y:S01]  /*25a80*/  LDC R4, c[0x0][0x28c] ;  /* 0x0000a300ff047b82 */ /* 0x000e220000000800 */
[----:B------:R-:W-:Y:S01]  /*25a90*/  BSSY B1, `(.L_x_808) ;  /* 0x0000037000017945 */ /* 0x000fe20003800000 */
[----:B0-----:R-:W-:-:S13]  /*25aa0*/  ISETP.LT.OR P6, PT, R4, 0x1, !P6 ;  /* 0x000000010400780c */ /* 0x001fda00077c1670 */
[----:B------:R-:W-:Y:S05]  /*25ab0*/  @P6 BRA `(.L_x_809) ;  /* 0x0000000000d06947 */ /* 0x000fea0003800000 */
[----:B------:R-:W-:Y:S01]  /*25ac0*/  IMAD R3, R3, 0x180, RZ ;  /* 0x0000018003037824 */ /* 0x000fe200078e02ff */
[----:B------:R-:W-:Y:S01]  /*25ad0*/  MOV R14, RZ ;  /* 0x000000ff000e7202 */ /* 0x000fe20000000f00 */
[----:B------:R-:W-:Y:S01]  /*25ae0*/  IMAD.SHL.U32 R2, R2, 0x100, RZ ;  /* 0x0000010002027824 */ /* 0x000fe200078e00ff */
[----:B------:R-:W-:Y:S01]  /*25af0*/  MOV R5, R0 ;  /* 0x0000000000057202 */ /* 0x000fe20000000f00 */
[----:B------:R-:W-:Y:S02]  /*25b00*/  IMAD.MOV.U32 R4, RZ, RZ, R16 ;  /* 0x000000ffff047224 */ /* 0x000fe400078e0010 */
[----:B------:R-:W-:-:S07]  /*25b10*/  IMAD.MOV.U32 R9, RZ, RZ, R6 ;  /* 0x000000ffff097224 */ /* 0x000fce00078e0006 */
.L_x_813:
[----:B------:R-:W0:Y:S01]  /*25b20*/  S2R R13, SR_CgaCtaId ;  /* 0x00000000000d7919 */ /* 0x000e220000008800 */
[----:B------:R-:W-:Y:S02]  /*25b30*/  MOV R12, 0x400 ;  /* 0x00000400000c7802 */ /* 0x000fe40000000f00 */
[----:B------:R-:W-:Y:S02]  /*25b40*/  SHF.L.U32 R18, R5, 0x1f, RZ ;  /* 0x0000001f05127819 */ /* 0x000fe400000006ff */
[----:B0-----:R-:W-:-:S04]  /*25b50*/  LEA R12, R13, R12, 0x18 ;  /* 0x0000000c0d0c7211 */ /* 0x001fc800078ec0ff */
[----:B------:R-:W-:-:S04]  /*25b60*/  LEA R13, R9, R12, 0x3 ;  /* 0x0000000c090d7211 */ /* 0x000fc800078e18ff */
[----:B------:R-:W0:Y:S02]  /*25b70*/  SYNCS.PHASECHK.TRANS64.TRYWAIT P1, [R13+URZ+0x10], R18 ;  /* 0x000010120d0075a7 */ /* 0x000e24000802017f */
[----:B0-----:R-:W-:Y:S05]  /*25b80*/  @!P1 BRA `(.L_x_810) ;  /* 0x0000000c00489947 */ /* 0x001fea0003800000 */
.L_x_828:
[----:B0-----:R-:W0:Y:S01]  /*25b90*/  @!P2 LDC R18, c[0x0][0x500] ;  /* 0x00014000ff12ab82 */ /* 0x001e220000000800 */
[----:B------:R-:W-:-:S04]  /*25ba0*/  PRMT R15, R8, 0x9910, RZ ;  /* 0x00009910080f7816 */ /* 0x000fc800000000ff */
[----:B------:R-:W-:Y:S01]  /*25bb0*/  ISETP.NE.AND P1, PT, R15, 0x2, PT ;  /* 0x000000020f00780c */ /* 0x000fe20003f25270 */
[----:B0-----:R0:W-:-:S12]  /*25bc0*/  @!P2 SYNCS.ARRIVE.TRANS64 RZ, [R13+URZ], R18 ;  /* 0x000000120dffa9a7 */ /* 0x0011d8000800003f */
[----:B------:R-:W-:Y:S05]  /*25bd0*/  @P1 BRA `(.L_x_811) ;  /* 0x0000000000041947 */ /* 0x000fea0003800000 */
[----:B------:R-:W-:Y:S01]  /*25be0*/  BPT.TRAP 0x1 ;  /* 0x000000040000795c */ /* 0x000fe20000300000 */
.L_x_811:
[----:B------:R-:W-:Y:S05]  /*25bf0*/  @P0 BRA `(.L_x_812) ;  /* 0x0000000000040947 */ /* 0x000fea0003800000 */
[----:B------:R-:W-:Y:S01]  /*25c00*/  BPT.TRAP 0x1 ;  /* 0x000000040000795c */ /* 0x000fe20000300000 */
.L_x_812:
[----:B------:R-:W-:Y:S01]  /*25c10*/  R2UR UR9, R13 ;  /* 0x000000000d0972ca */ /* 0x000fe200000e0000 */
[C-C-:B0-----:R-:W-:Y:S01]  /*25c20*/  IMAD R13, R9.reuse, 0x8000, R12.reuse ;  /* 0x00008000090d7824 */ /* 0x141fe200078e020c */
[----:B------:R-:W-:Y:S01]  /*25c30*/  UIADD3 UR4, UP0, UR22, 0xf0, URZ ;  /* 0x000000f016047890 */ /* 0x000fe2000ff1e03f */
[----:B------:R-:W-:Y:S01]  /*25c40*/  IMAD R12, R9, 0xc000, R12 ;  /* 0x0000c000090c7824 */ /* 0x000fe200078e020c */
[----:B------:R-:W-:Y:S01]  /*25c50*/  R2UR UR11, R2 ;  /* 0x00000000020b72ca */ /* 0x000fe200000e0000 */
[----:B------:R-:W-:Y:S01]  /*25c60*/  VIADD R4, R4, 0xffffffff ;  /* 0xffffffff04047836 */ /* 0x000fe20000000000 */
[----:B------:R-:W-:Y:S01]  /*25c70*/  R2UR UR5, R13 ;  /* 0x000000000d0572ca */ /* 0x000fe200000e0000 */
[----:B------:R-:W-:Y:S01]  /*25c80*/  UIADD3 UR24, UP1, UR22, 0x1f0, URZ ;  /* 0x000001f016187890 */ /* 0x000fe2000ff3e03f */
[----:B------:R-:W-:Y:S01]  /*25c90*/  R2UR UR8, R12 ;  /* 0x000000000c0872ca */ /* 0x000fe200000e0000 */
[----:B------:R-:W-:Y:S01]  /*25ca0*/  UMOV UR6, 0x0 ;  /* 0x0000000000067882 */ /* 0x000fe20000000000 */
[----:B------:R-:W-:Y:S01]  /*25cb0*/  R2UR UR10, R14 ;  /* 0x000000000e0a72ca */ /* 0x000fe200000e0000 */
[----:B------:R-:W-:Y:S01]  /*25cc0*/  UIADD3.X UR25, URZ, UR23, URZ, UP1, !UPT ;  /* 0x000000173f197290 */ /* 0x000fe20008ffe43f */
[----:B------:R-:W-:Y:S01]  /*25cd0*/  R2UR UR12, R10 ;  /* 0x000000000a0c72ca */ /* 0x000fe200000e0000 */
[----:B------:R-:W-:Y:S01]  /*25ce0*/  UMOV UR7, 0x10000000 ;  /* 0x1000000000077882 */ /* 0x000fe20000000000 */
[----:B------:R-:W-:-:S02]  /*25cf0*/  R2UR UR19, R3 ;  /* 0x00000000031372ca */ /* 0x000fc400000e0000 */
[----:B------:R-:W-:Y:S02]  /*25d00*/  ISETP.GT.AND P3, PT, R4, 0x1, PT ;  /* 0x000000010400780c */ /* 0x000fe40003f64270 */
[----:B------:R-:W-:Y:S01]  /*25d10*/  IADD3 R9, R9, 0x1, RZ ;  /* 0x0000000109097810 */ /* 0x000fe20007ffe0ff */
[----:B------:R-:W-:Y:S01]  /*25d20*/  UIADD3 UR14, UR5, 0x100, URZ ;  /* 0x00000100050e7890 */ /* 0x000fe2000fffe03f */
[----:B------:R-:W-:Y:S01]  /*25d30*/  IADD3 R14, R14, 0x80, RZ ;  /* 0x000000800e0e7810 */ /* 0x000fe20007ffe0ff */
[----:B------:R-:W-:Y:S01]  /*25d40*/  UIADD3.X UR5, URZ, UR23, URZ, UP0, !UPT ;  /* 0x000000173f057290 */ /* 0x000fe200087fe43f */
[----:B------:R-:W-:Y:S01]  /*25d50*/  ISETP.NE.AND P1, PT, R9, 0x2, PT ;  /* 0x000000020900780c */ /* 0x000fe20003f25270 */
[----:B------:R-:W-:-:S03]  /*25d60*/  UIADD3 UR15, UR8, 0x10100, URZ ;  /* 0x00010100080f7890 */ /* 0x000fc6000fffe03f */
[----:B------:R-:W-:Y:S01]  /*25d70*/  UMOV UR8, UR14 ;  /* 0x0000000e00087c82 */ /* 0x000fe20008000000 */
[----:B------:R-:W-:Y:S02]  /*25d80*/  SEL R12, RZ, 0x1, P1 ;  /* 0x00000001ff0c7807 */ /* 0x000fe40000800000 */
[----:B------:R-:W-:Y:S01]  /*25d90*/  SEL R9, R9, RZ, P1 ;  /* 0x000000ff09097207 */ /* 0x000fe20000800000 */
[----:B------:R0:W-:Y:S01]  /*25da0*/  UTMALDG.3D [UR8], [UR4], desc[UR6] ;  /* 0x00000608040075b4 */ /* 0x0001e20008011000 */
[----:B------:R-:W-:Y:S01]  /*25db0*/  LOP3.LUT R5, R5, R12, RZ, 0x3c, !PT ;  /* 0x0000000c05057212 */ /* 0x000fe200078e3cff */
[----:B0-----:R-:W-:Y:S01]  /*25dc0*/  UMOV UR8, UR15 ;  /* 0x0000000f00087c82 */ /* 0x001fe20008000000 */
[----:B------:R-:W-:Y:S02]  /*25dd0*/  UMOV UR11, UR19 ;  /* 0x00000013000b7c82 */ /* 0x000fe40008000000 */
[----:B------:R0:W-:Y:S02]  /*25de0*/  UTMALDG.3D [UR8], [UR24], desc[UR6] ;  /* 0x00000608180075b4 */ /* 0x0001e40008011000 */
[----:B0-----:R-:W-:Y:S05]  /*25df0*/  @P3 BRA `(.L_x_813) ;  /* 0xfffffffc00483947 */ /* 0x001fea000383ffff */
.L_x_809:
[----:B------:R-:W-:Y:S05]  /*25e00*/  BSYNC B1 ;  /* 0x0000000000017941 */ /* 0x000fea0003800000 */
.L_x_808:
[----:B------:R-:W2:Y:S01]  /*25e10*/  LDL.LU R15, [R1+0x300] ;  /* 0x00030000010f7983 */ /* 0x000ea20000300800 */
[----:B------:R-:W-:Y:S01]  /*25e20*/  LOP3.LUT P4, RZ, R11, 0xff, RZ, 0xc0, !PT ;  /* 0x000000ff0bff7812 */ /* 0x000fe2000788c0ff */
[----:B------:R-:W-:Y:S01]  /*25e30*/  IMAD.IADD R6, R7, 0x1, R6 ;  /* 0x0000000107067824 */ /* 0x000fe200078e0206 */
[----:B------:R-:W-:Y:S01]  /*25e40*/  ULDC.64 UR4, c[0x0][0x650] ;  /* 0x0001940000047ab9 */ /* 0x000fe20000000a00 */
[----:B------:R-:W3:Y:S01]  /*25e50*/  LDL.LU R12, [R1+0x304] ;  /* 0x00030400010c7983 */ /* 0x000ee20000300800 */
[----:B------:R-:W-:Y:S01]  /*25e60*/  BSSY B1, `(.L_x_814) ;  /* 0x0000071000017945 */ /* 0x000fe20003800000 */
[----:B------:R-:W-:Y:S02]  /*25e70*/  MOV R10, 0xffffffff ;  /* 0xffffffff000a7802 */ /* 0x000fe40000000f00 */
[----:B------:R-:W-:Y:S02]  /*25e80*/  SHF.R.U32.HI R2, RZ, 0x1, R6 ;  /* 0x00000001ff027819 */ /* 0x000fe40000011606 */
[----:B------:R-:W-:-:S02]  /*25e90*/  ISETP.GT.U32.AND P1, PT, R6, 0x1, PT ;  /* 0x000000010600780c */ /* 0x000fc40003f24070 */
[----:B------:R-:W-:Y:S02]  /*25ea0*/  LOP3.LUT R2, R2, 0x1, RZ, 0xc0, !PT ;  /* 0x0000000102027812 */ /* 0x000fe400078ec0ff */
[----:B------:R-:W0:Y:S01]  /*25eb0*/  @P4 S2R R3, SR_CgaCtaId ;  /* 0x0000000000034919 */ /* 0x000e220000008800 */
[C---:B------:R-:W-:Y:S02]  /*25ec0*/  ISETP.LT.U32.AND P1, PT, R7.reuse, 0x2, P1 ;  /* 0x000000020700780c */ /* 0x040fe40000f21070 */
[----:B------:R-:W-:Y:S02]  /*25ed0*/  ISETP.NE.U32.AND P3, PT, R2, 0x1, PT ;  /* 0x000000010200780c */ /* 0x000fe40003f65070 */
[----:B------:R-:W-:Y:S02]  /*25ee0*/  @P4 MOV R2, 0x400 ;  /* 0x0000040000024802 */ /* 0x000fe40000000f00 */
[----:B------:R-:W-:Y:S02]  /*25ef0*/  ISETP.GT.U32.AND P3, PT, R7, 0x1, !P3 ;  /* 0x000000010700780c */ /* 0x000fe40005f64070 */
[----:B------:R-:W-:-:S02]  /*25f00*/  LOP3.LUT R6, R6, 0x1, RZ, 0xc0, !PT ;  /* 0x0000000106067812 */ /* 0x000fc400078ec0ff */
[----:B------:R-:W-:Y:S02]  /*25f10*/  PRMT R4, RZ, 0x7610, R4 ;  /* 0x00007610ff047816 */ /* 0x000fe40000000004 */
[----:B------:R-:W-:Y:S02]  /*25f20*/  PRMT R11, RZ, 0x7610, R11 ;  /* 0x00007610ff0b7816 */ /* 0x000fe4000000000b */
[----:B0-----:R-:W-:Y:S02]  /*25f30*/  @P4 LEA R2, R3, R2, 0x18 ;  /* 0x0000000203024211 */ /* 0x001fe400078ec0ff */
[----:B------:R-:W-:Y:S02]  /*25f40*/  SEL R3, RZ, 0x1, !P1 ;  /* 0x00000001ff037807 */ /* 0x000fe40004800000 */
[----:B------:R0:W-:Y:S02]  /*25f50*/  @P4 SYNCS.ARRIVE.TRANS64.A1T0 RZ, [R2+URZ+0x38], RZ ;  /* 0x000038ff02ff49a7 */ /* 0x0001e4000810003f */
[----:B0-----:R-:W-:-:S04]  /*25f60*/  SEL R2, RZ, 0x1, !P3 ;  /* 0x00000001ff027807 */ /* 0x001fc80005800000 */
[----:B------:R-:W-:Y:S01]  /*25f70*/  LOP3.LUT R0, R2, R0, R3, 0x96, !PT ;  /* 0x0000000002007212 */ /* 0x000fe200078e9603 */
[----:B------:R-:W-:Y:S01]  /*25f80*/  IMAD.MOV.U32 R3, RZ, RZ, -0x1 ;  /* 0xffffffffff037424 */ /* 0x000fe200078e00ff */
[----:B------:R-:W-:Y:S02]  /*25f90*/  MOV R2, 0xffffffff ;  /* 0xffffffff00027802 */ /* 0x000fe40000000f00 */
[----:B---3--:R-:W-:-:S04]  /*25fa0*/  IADD3 R12, P1, R12, UR20, RZ ;  /* 0x000000140c0c7c10 */ /* 0x008fc8000ff3e0ff */
[----:B--2---:R-:W-:Y:S01]  /*25fb0*/  IADD3.X R15, R15, UR13, RZ, P1, !PT ;  /* 0x0000000d0f0f7c10 */ /* 0x004fe20008ffe4ff */
[----:B------:R0:W-:Y:S01]  /*25fc0*/  STL [R1+0x304], R12 ;  /* 0x0003040c01007387 */ /* 0x0001e20000100800 */
[----:B------:R-:W-:-:S03]  /*25fd0*/  ISETP.GE.U32.AND P1, PT, R12, UR4, PT ;  /* 0x000000040c007c0c */ /* 0x000fc6000bf26070 */
[----:B------:R0:W-:Y:S01]  /*25fe0*/  STL [R1+0x300], R15 ;  /* 0x0003000f01007387 */ /* 0x0001e20000100800 */
[----:B------:R-:W-:-:S13]  /*25ff0*/  ISETP.GE.U32.AND.EX P1, PT, R15, UR5, PT, P1 ;  /* 0x000000050f007c0c */ /* 0x000fda000bf26110 */
[----:B0-----:R-:W-:Y:S05]  /*26000*/  @P1 BRA `(.L_x_815) ;  /* 0x0000000400581947 */ /* 0x001fea0003800000 */
[----:B------:R-:W0:Y:S01]  /*26010*/  S2R R9, SR_CTAID.X ;  /* 0x0000000000097919 */ /* 0x000e220000002500 */
[----:B------:R-:W1:Y:S01]  /*26020*/  LDC R17, c[0x0][0x65c] ;  /* 0x00019700ff117b82 */ /* 0x000e620000000800 */
[----:B------:R-:W-:Y:S01]  /*26030*/  ULDC UR4, c[0x0][0x150] ;  /* 0x0000540000047ab9 */ /* 0x000fe20000000800 */
[----:B------:R-:W-:Y:S01]  /*26040*/  ULDC UR7, c[0x0][0x630] ;  /* 0x00018c0000077ab9 */ /* 0x000fe20000000800 */
[----:B------:R-:W2:Y:S05]  /*26050*/  S2R R2, SR_CTAID.Y ;  /* 0x0000000000027919 */ /* 0x000eaa0000002600 */
[----:B------:R-:W3:Y:S08]  /*26060*/  LDC R4, c[0x0][0x144] ;  /* 0x00005100ff047b82 */ /* 0x000ef00000000800 */
[----:B------:R-:W4:Y:S01]  /*26070*/  LDC R13, c[0x0][0x148] ;  /* 0x00005200ff0d7b82 */ /* 0x000f220000000800 */
[----:B-1----:R-:W-:-:S02]  /*26080*/  ISETP.NE.AND P5, PT, R17, 0x1, PT ;  /* 0x000000011100780c */ /* 0x002fc40003fa5270 */
[----:B0-----:R-:W-:Y:S02]  /*26090*/  I2FP.F32.U32 R3, R9 ;  /* 0x0000000900037245 */ /* 0x001fe40000201000 */
[----:B--2---:R-:W-:-:S03]  /*260a0*/  I2FP.F32.U32 R5, R2 ;  /* 0x0000000200057245 */ /* 0x004fc60000201000 */
[----:B------:R-:W-:Y:S01]  /*260b0*/  FMUL R3, R3, UR4 ;  /* 0x0000000403037c20 */ /* 0x000fe20008400000 */
[----:B------:R-:W-:Y:S02]  /*260c0*/  ULDC UR4, c[0x0][0x154] ;  /* 0x0000550000047ab9 */ /* 0x000fe40000000800 */
[----:B------:R-:W-:Y:S01]  /*260d0*/  FMUL R10, R5, UR4 ;  /* 0x00000004050a7c20 */ /* 0x000fe20008400000 */
[----:B------:R-:W-:Y:S02]  /*260e0*/  ULDC.64 UR4, c[0x0][0x628] ;  /* 0x00018a0000047ab9 */ /* 0x000fe40000000a00 */
[----:B------:R-:W0:Y:S01]  /*260f0*/  F2I.U32.TRUNC.NTZ R3, R3 ;  /* 0x0000000300037305 */ /* 0x000e22000020f000 */
[----:B------:R-:W-:-:S04]  /*26100*/  ISETP.NE.U32.AND P1, PT, RZ, UR4, PT ;  /* 0x00000004ff007c0c */ /* 0x000fc8000bf25070 */
[----:B------:R-:W-:-:S03]  /*26110*/  ISETP.NE.AND.EX P1, PT, RZ, UR5, PT, P1 ;  /* 0x00000005ff007c0c */ /* 0x000fc6000bf25310 */
[----:B------:R-:W1:Y:S01]  /*26120*/  F2I.U32.TRUNC.NTZ R10, R10 ;  /* 0x0000000a000a7305 */ /* 0x000e62000020f000 */
[----:B0-----:R-:W-:Y:S01]  /*26130*/  IMAD.MOV R5, RZ, RZ, -R3 ;  /* 0x000000ffff057224 */ /* 0x001fe200078e0a03 */
[----:B------:R-:W-:-:S03]  /*26140*/  MOV R3, R15 ;  /* 0x0000000f00037202 */ /* 0x000fc60000000f00 */
[----:B---3--:R-:W-:Y:S01]  /*26150*/  IMAD R9, R4, R5, R9 ;  /* 0x0000000504097224 */ /* 0x008fe200078e0209 */
[----:B-1----:R-:W-:-:S05]  /*26160*/  IADD3 R4, -R10, RZ, RZ ;  /* 0x000000ff0a047210 */ /* 0x002fca0007ffe1ff */
[----:B----4-:R-:W-:Y:S02]  /*26170*/  @P5 IMAD R9, R13, R4, R2 ;  /* 0x000000040d095224 */ /* 0x010fe400078e0202 */
[----:B------:R-:W-:Y:S01]  /*26180*/  IMAD.MOV.U32 R2, RZ, RZ, R12 ;  /* 0x000000ffff027224 */ /* 0x000fe200078e000c */
[----:B------:R-:W-:Y:S06]  /*26190*/  @!P1 BRA `(.L_x_816) ;  /* 0x0000000000289947 */ /* 0x000fec0003800000 */
[----:B------:R-:W-:Y:S02]  /*261a0*/  ULDC UR6, c[0x0][0x634] ;  /* 0x00018d0000067ab9 */ /* 0x000fe40000000800 */
[----:B------:R-:W-:-:S05]  /*261b0*/  IADD3 R3, P1, R12, UR6, RZ ;  /* 0x000000060c037c10 */ /* 0x000fca000ff3e0ff */
[----:B------:R-:W-:-:S04]  /*261c0*/  IMAD.X R13, RZ, RZ, R15, P1 ;  /* 0x000000ffff0d7224 */ /* 0x000fc800008e060f */
[----:B------:R-:W-:-:S04]  /*261d0*/  IMAD.WIDE.U32 R4, R13, UR4, RZ ;  /* 0x000000040d047c25 */ /* 0x000fc8000f8e00ff */
[----:B------:R-:W-:-:S04]  /*261e0*/  IMAD.WIDE.U32 R4, P1, R3, UR5, R4 ;  /* 0x0000000503047c25 */ /* 0x000fc8000f820004 */
[----:B------:R-:W-:-:S04]  /*261f0*/  IMAD.WIDE.U32 R2, R3, UR4, RZ ;  /* 0x0000000403027c25 */ /* 0x000fc8000f8e00ff */
[----:B------:R-:W-:Y:S01]  /*26200*/  IMAD.MOV.U32 R2, RZ, RZ, R5 ;  /* 0x000000ffff027224 */ /* 0x000fe200078e0005 */
[----:B------:R-:W-:Y:S02]  /*26210*/  IADD3 RZ, P3, R3, R4, RZ ;  /* 0x0000000403ff7210 */ /* 0x000fe40007f7e0ff */
[----:B------:R-:W-:-:S03]  /*26220*/  IADD3.X R3, RZ, RZ, RZ, P1, !PT ;  /* 0x000000ffff037210 */ /* 0x000fc60000ffe4ff */
[----:B------:R-:W-:-:S08]  /*26230*/  IMAD.WIDE.U32.X R2, R13, UR5, R2, P3 ;  /* 0x000000050d027c25 */ /* 0x000fd000098e0402 */
.L_x_816:
[--C-:B------:R-:W-:Y:S01]  /*26240*/  SHF.R.U64 R10, R2, UR7, R3.reuse ;  /* 0x00000007020a7c19 */ /* 0x100fe20008001203 */
[----:B------:R-:W-:Y:S01]  /*26250*/  ULDC.64 UR4, c[0x0][0x620] ;  /* 0x0001880000047ab9 */ /* 0x000fe20000000a00 */
[----:B------:R-:W-:Y:S01]  /*26260*/  SHF.R.U32.HI R2, RZ, UR7, R3 ;  /* 0x00000007ff027c19 */ /* 0x000fe20008011603 */
[----:B------:R-:W-:Y:S01]  /*26270*/  ULDC.64 UR6, c[0x0][0x640] ;  /* 0x0001900000067ab9 */ /* 0x000fe20000000a00 */
[----:B------:R-:W-:Y:S02]  /*26280*/  IADD3 R13, P1, RZ, -R10, RZ ;  /* 0x8000000aff0d7210 */ /* 0x000fe40007f3e0ff */
[----:B------:R-:W-:Y:S02]  /*26290*/  MOV R3, R15 ;  /* 0x0000000f00037202 */ /* 0x000fe40000000f00 */
[----:B------:R-:W-:Y:S02]  /*262a0*/  IADD3.X R2, RZ, ~R2, RZ, P1, !PT ;  /* 0x80000002ff027210 */ /* 0x000fe40000ffe4ff */
[----:B------:R-:W-:-:S03]  /*262b0*/  ISETP.NE.U32.AND P1, PT, RZ, UR6, PT ;  /* 0x00000006ff007c0c */ /* 0x000fc6000bf25070 */
[----:B------:R-:W-:Y:S01]  /*262c0*/  IMAD R2, R2, UR4, RZ ;  /* 0x0000000402027c24 */ /* 0x000fe2000f8e02ff */
[----:B------:R-:W-:-:S03]  /*262d0*/  ISETP.NE.AND.EX P1, PT, RZ, UR7, PT, P1 ;  /* 0x00000007ff007c0c */ /* 0x000fc6000bf25310 */
[----:B------:R-:W-:Y:S02]  /*262e0*/  IMAD R5, R13, UR5, R2 ;  /* 0x000000050d057c24 */ /* 0x000fe4000f8e0202 */
[----:B------:R-:W-:-:S04]  /*262f0*/  IMAD.MOV.U32 R2, RZ, RZ, R12 ;  /* 0x000000ffff027224 */ /* 0x000fc800078e000c */
[----:B------:R-:W-:Y:S01]  /*26300*/  IMAD.WIDE.U32 R2, R13, UR4, R2 ;  /* 0x000000040d027c25 */ /* 0x000fe2000f8e0002 */
[----:B------:R-:W-:-:S03]  /*26310*/  ULDC UR4, c[0x0][0x618] ;  /* 0x0001860000047ab9 */ /* 0x000fc60000000800 */
[----:B------:R-:W-:-:S05]  /*26320*/  IMAD.IADD R3, R3, 0x1, R5 ;  /* 0x0000000103037824 */ /* 0x000fca00078e0205 */
[--C-:B------:R-:W-:Y:S02]  /*26330*/  SHF.R.U64 R12, R2, UR4, R3.reuse ;  /* 0x00000004020c7c19 */ /* 0x100fe40008001203 */
[----:B------:R-:W-:Y:S01]  /*26340*/  SHF.R.U32.HI R3, RZ, UR4, R3 ;  /* 0x00000004ff037c19 */ /* 0x000fe20008011603 */
[----:B------:R-:W-:-:S03]  /*26350*/  ULDC UR4, c[0x0][0x608] ;  /* 0x0001820000047ab9 */ /* 0x000fc60000000800 */
[--C-:B------:R-:W-:Y:S02]  /*26360*/  SHF.R.U32.HI R2, RZ, UR4, R3.reuse ;  /* 0x00000004ff027c19 */ /* 0x100fe40008011603 */
[----:B------:R-:W-:Y:S01]  /*26370*/  SHF.R.U64 R13, R12, UR4, R3 ;  /* 0x000000040c0d7c19 */ /* 0x000fe20008001203 */
[----:B------:R-:W-:Y:S02]  /*26380*/  ULDC UR4, c[0x0][0x658] ;  /* 0x0001960000047ab9 */ /* 0x000fe40000000800 */
[--C-:B------:R-:W-:Y:S02]  /*26390*/  SHF.R.U32.HI R15, RZ, UR4, R2.reuse ;  /* 0x00000004ff0f7c19 */ /* 0x100fe40008011602 */
[----:B------:R-:W-:-:S03]  /*263a0*/  SHF.R.U64 R14, R13, UR4, R2 ;  /* 0x000000040d0e7c19 */ /* 0x000fc60008001202 */
[----:B------:R-:W-:Y:S01]  /*263b0*/  IMAD.MOV.U32 R3, RZ, RZ, R15 ;  /* 0x000000ffff037224 */ /* 0x000fe200078e000f */
[----:B------:R-:W-:Y:S01]  /*263c0*/  MOV R2, R14 ;  /* 0x0000000e00027202 */ /* 0x000fe20000000f00 */
[----:B------:R-:W-:Y:S06]  /*263d0*/  @!P1 BRA `(.L_x_817) ;  /* 0x0000000000289947 */ /* 0x000fec0003800000 */
[----:B------:R-:W-:Y:S02]  /*263e0*/  ULDC UR4, c[0x0][0x64c] ;  /* 0x0001930000047ab9 */ /* 0x000fe40000000800 */
[----:B------:R-:W-:-:S04]  /*263f0*/  IADD3 R3, P1, R14, UR4, RZ ;  /* 0x000000040e037c10 */ /* 0x000fc8000ff3e0ff */
[----:B------:R-:W-:-:S05]  /*26400*/  IADD3.X R15, RZ, R15, RZ, P1, !PT ;  /* 0x0000000fff0f7210 */ /* 0x000fca0000ffe4ff */
[----:B------:R-:W-:-:S04]  /*26410*/  IMAD.WIDE.U32 R4, R15, UR6, RZ ;  /* 0x000000060f047c25 */ /* 0x000fc8000f8e00ff */
[----:B------:R-:W-:-:S04]  /*26420*/  IMAD.WIDE.U32 R4, P1, R3, UR7, R4 ;  /* 0x0000000703047c25 */ /* 0x000fc8000f820004 */
[----:B------:R-:W-:Y:S01]  /*26430*/  IMAD.WIDE.U32 R2, R3, UR6, RZ ;  /* 0x0000000603027c25 */ /* 0x000fe2000f8e00ff */
[----:B------:R-:W-:-:S04]  /*26440*/  MOV R2, R5 ;  /* 0x0000000500027202 */ /* 0x000fc80000000f00 */
[----:B------:R-:W-:Y:S01]  /*26450*/  IADD3 RZ, P3, R3, R4, RZ ;  /* 0x0000000403ff7210 */ /* 0x000fe20007f7e0ff */
[----:B------:R-:W-:-:S04]  /*26460*/  IMAD.X R3, RZ, RZ, RZ, P1 ;  /* 0x000000ffff037224 */ /* 0x000fc800008e06ff */
[----:B------:R-:W-:-:S08]  /*26470*/  IMAD.WIDE.U32.X R2, R15, UR7, R2, P3 ;  /* 0x000000070f027c25 */ /* 0x000fd000098e0402 */
.L_x_817:
[----:B------:R-:W-:Y:S01]  /*26480*/  ULDC UR4, c[0x0][0x648] ;  /* 0x0001920000047ab9 */ /* 0x000fe20000000800 */
[----:B------:R-:W-:Y:S02]  /*26490*/  LOP3.LUT R13, R13, UR17, RZ, 0xc0, !PT ;  /* 0x000000110d0d7c12 */ /* 0x000fe4000f8ec0ff */
[----:B------:R-:W-:Y:S01]  /*264a0*/  SHF.R.U64 R2, R2, UR4, R3 ;  /* 0x0000000402027c19 */ /* 0x000fe20008001203 */
[----:B------:R-:W-:-:S04]  /*264b0*/  ULDC UR4, c[0x0][0x638] ;  /* 0x00018e0000047ab9 */ /* 0x000fc80000000800 */
[----:B------:R-:W-:Y:S02]  /*264c0*/  IMAD.MOV R3, RZ, RZ, -R2 ;  /* 0x000000ffff037224 */ /* 0x000fe400078e0a02 */
[----:B------:R-:W-:Y:S02]  /*264d0*/  IMAD R4, R2, UR18, R13 ;  /* 0x0000001202047c24 */ /* 0x000fe4000f8e020d */
[----:B------:R-:W-:Y:S01]  /*264e0*/  IMAD R14, R3, UR4, R14 ;  /* 0x00000004030e7c24 */ /* 0x000fe2000f8e020e */
[----:B------:R-:W-:Y:S01]  /*264f0*/  ULDC UR4, c[0x0][0x610] ;  /* 0x0001840000047ab9 */ /* 0x000fe20000000800 */
[----:B------:R-:W-:Y:S01]  /*26500*/  LOP3.LUT R3, R12, UR16, RZ, 0xc0, !PT ;  /* 0x000000100c037c12 */ /* 0x000fe2000f8ec0ff */
[----:B------:R-:W-:Y:S01]  /*26510*/  IMAD R9, R4, UR4, R9 ;  /* 0x0000000404097c24 */ /* 0x000fe2000f8e0209 */
[----:B------:R-:W-:Y:S01]  /*26520*/  ULDC UR4, c[0x0][0x600] ;  /* 0x0001800000047ab9 */ /* 0x000fe20000000800 */
[----:B------:R-:W-:Y:S02]  /*26530*/  MOV R4, 0x1 ;  /* 0x0000000100047802 */ /* 0x000fe40000000f00 */
[----:B------:R-:W-:-:S05]  /*26540*/  IMAD R14, R14, UR4, R3 ;  /* 0x000000040e0e7c24 */ /* 0x000fca000f8e0203 */
[----:B------:R-:W-:Y:S02]  /*26550*/  SEL R3, R14, R9, !P5 ;  /* 0x000000090e037207 */ /* 0x000fe40006800000 */
[----:B------:R-:W-:-:S07]  /*26560*/  SEL R2, R9, R14, !P5 ;  /* 0x0000000e09027207 */ /* 0x000fce0006800000 */
.L_x_815:
[----:B------:R-:W-:Y:S05]  /*26570*/  BSYNC B1 ;  /* 0x0000000000017941 */ /* 0x000fea0003800000 */
.L_x_814:
[----:B------:R-:W-:-:S13]  /*26580*/  LOP3.LUT P1, RZ, R4, 0xff, RZ, 0xc0, !PT ;  /* 0x000000ff04ff7812 */ /* 0x000fda000782c0ff */
[----:B------:R-:W-:Y:S05]  /*26590*/  @P1 BRA `(.L_x_818) ;  /* 0xfffffff4002c1947 */ /* 0x000fea000383ffff */
[----:B------:R-:W-:Y:S05]  /*265a0*/  BSYNC B0 ;  /* 0x0000000000007941 */ /* 0x000fea0003800000 */
.L_x_806:
[----:B------:R-:W-:-:S03]  /*265b0*/  UMOV UR4, 0xffffffff ;  /* 0xffffffff00047882 */ /* 0x000fc60000000000 */
[----:B------:R-:W-:Y:S05]  /*265c0*/  BRA.DIV UR4, `(.L_x_819) ;  /* 0x0000000204cc7947 */ /* 0x000fea000b800000 */
[----:B------:R-:W-:-:S13]  /*265d0*/  ELECT P6, URZ, PT ;  /* 0x00000000003f782f */ /* 0x000fda00038c0000 */
.L_x_831:
[----:B------:R-:W-:Y:S04]  /*265e0*/  BSSY B0, `(.L_x_820) ;  /* 0x0000019000007945 */ /* 0x000fe80003800000 */
[----:B------:R-:W-:Y:S05]  /*265f0*/  @!P6 BRA `(.L_x_821) ;  /* 0x00000000005ce947 */ /* 0x000fea0003800000 */
[----:B------:R-:W-:-:S04]  /*26600*/  LOP3.LUT R19, R19, 0x2, RZ, 0xfc, !PT ;  /* 0x0000000213137812 */ /* 0x000fc800078efcff */
[----:B------:R-:W-:-:S13]  /*26610*/  ISETP.NE.AND P0, PT, R19, 0x3, PT ;  /* 0x000000031300780c */ /* 0x000fda0003f05270 */
[----:B------:R-:W-:Y:S05]  /*26620*/  @!P0 BRA `(.L_x_822) ;  /* 0x0000000000048947 */ /* 0x000fea0003800000 */
[----:B------:R-:W-:Y:S01]  /*26630*/  BPT.TRAP 0x1 ;  /* 0x000000040000795c */ /* 0x000fe20000300000 */
.L_x_822:
[----:B------:R-:W0:Y:S01]  /*26640*/  S2R R3, SR_CgaCtaId ;  /* 0x0000000000037919 */ /* 0x000e220000008800 */
[----:B------:R-:W-:-:S04]  /*26650*/  MOV R2, 0x400 ;  /* 0x0000040000027802 */ /* 0x000fc80000000f00 */
[----:B0-----:R-:W-:Y:S02]  /*26660*/  LEA R3, R3, R2, 0x18 ;  /* 0x0000000203037211 */ /* 0x001fe400078ec0ff */
[----:B------:R-:W-:-:S03]  /*26670*/  SHF.L.U32 R2, R0, 0x1f, RZ ;  /* 0x0000001f00027819 */ /* 0x000fc600000006ff */
[----:B------:R-:W-:-:S05]  /*26680*/  VIADD R3, R3, 0x10 ;  /* 0x0000001003037836 */ /* 0x000fca0000000000 */
[----:B------:R-:W-:-:S04]  /*26690*/  LEA R5, R6, R3, 0x3 ;  /* 0x0000000306057211 */ /* 0x000fc800078e18ff */
[----:B------:R-:W0:Y:S02]  /*266a0*/  SYNCS.PHASECHK.TRANS64.TRYWAIT P0, [R5+URZ], R2 ;  /* 0x00000002050075a7 */ /* 0x000e24000800017f */
[----:B0-----:R-:W-:Y:S05]  /*266b0*/  @!P0 BRA `(.L_x_823) ;  /* 0x0000000000b08947 */ /* 0x001fea0003800000 */
.L_x_832:
[----:B------:R-:W-:-:S05]  /*266c0*/  VIADD R6, R6, 0x1 ;  /* 0x0000000106067836 */ /* 0x000fca0000000000 */
[----:B------:R-:W-:-:S04]  /*266d0*/  ISETP.NE.AND P0, PT, R6, 0x2, PT ;  /* 0x000000020600780c */ /* 0x000fc80003f05270 */
[----:B0-----:R-:W-:Y:S02]  /*266e0*/  SEL R5, RZ, 0x1, P0 ;  /* 0x00000001ff057807 */ /* 0x001fe40000000000 */
[----:B------:R-:W-:Y:S02]  /*266f0*/  SEL R6, R6, RZ, P0 ;  /* 0x000000ff06067207 */ /* 0x000fe40000000000 */
[----:B------:R-:W-:Y:S02]  /*26700*/  LOP3.LUT R0, R0, R5, RZ, 0x3c, !PT ;  /* 0x0000000500007212 */ /* 0x000fe400078e3cff */
[----:B------:R-:W-:Y:S02]  /*26710*/  LEA R3, R6, R3, 0x3 ;  /* 0x0000000306037211 */ /* 0x000fe400078e18ff */
[----:B------:R-:W-:-:S07]  /*26720*/  SHF.L.U32 R0, R0, 0x1f, RZ ;  /* 0x0000001f00007819 */ /* 0x000fce00000006ff */
.L_x_824:
[----:B0-----:R0:W1:Y:S02]  /*26730*/  SYNCS.PHASECHK.TRANS64.TRYWAIT P0, [R3+URZ], R0 ;  /* 0x00000000030075a7 */ /* 0x001064000800017f */
[----:B-1----:R-:W-:Y:S05]  /*26740*/  @!P0 NANOSLEEP.SYNCS 0x989680 ;  /* 0x009896800000895d */ /* 0x002fea0003900000 */
[----:B------:R-:W1:Y:S02]  /*26750*/  @!P0 SYNCS.PHASECHK.TRANS64 P0, [R3+URZ], R0 ;  /* 0x00000000030085a7 */ /* 0x000e64000800007f */
[----:B-1----:R-:W-:Y:S05]  /*26760*/  @!P0 BRA `(.L_x_824) ;  /* 0xfffffffc00f08947 */ /* 0x002fea000383ffff */
.L_x_821:
[----:B------:R-:W-:Y:S05]  /*26770*/  BSYNC B0 ;  /* 0x0000000000007941 */ /* 0x000fea0003800000 */
.L_x_820:
[----:B------:R-:W-:Y:S05]  /*26780*/  EXIT ;  /* 0x000000000000794d */ /* 0x000fea0003800000 */
.L_x_17:
[----:B-1----:R1:W2:Y:S02]  /*26790*/  SYNCS.PHASECHK.TRANS64.TRYWAIT P1, [R3+URZ], R2 ;  /* 0x00000002030075a7 */ /* 0x0022a4000802017f */
[----:B--2---:R-:W-:Y:S05]  /*267a0*/  @!P1 NANOSLEEP.SYNCS 0x989680 ;  /* 0x009896800000995d */ /* 0x004fea0003900000 */
[----:B------:R-:W2:Y:S02]  /*267b0*/  @!P1 SYNCS.PHASECHK.TRANS64 P1, [R3+URZ], R2 ;  /* 0x00000002030095a7 */ /* 0x000ea4000802007f */
[----:B--2---:R-:W-:Y:S05]  /*267c0*/  @!P1 BRA `(.L_x_17) ;  /* 0xfffffffc00f09947 */ /* 0x004fea000383ffff */
[----:B------:R-:W-:Y:S05]  /*267d0*/  BRA `(.L_x_16) ;  /* 0xfffffda800b47947 */ /* 0x000fea000383ffff */
.L_x_22:
[----:B--2---:R2:W3:Y:S02]  /*267e0*/  SYNCS.PHASECHK.TRANS64.TRYWAIT P1, [R5+URZ], R6 ;  /* 0x00000006050075a7 */ /* 0x0044e4000802017f */
[----:B---3--:R-:W-:Y:S05]  /*267f0*/  @!P1 NANOSLEEP.SYNCS 0x989680 ;  /* 0x009896800000995d */ /* 0x008fea0003900000 */
[----:B------:R-:W3:Y:S02]  /*26800*/  @!P1 SYNCS.PHASECHK.TRANS64 P1, [R5+URZ], R6 ;  /* 0x00000006050095a7 */ /* 0x000ee4000802007f */
[----:B---3--:R-:W-:Y:S05]  /*26810*/  @!P1 BRA `(.L_x_22) ;  /* 0xfffffffc00f09947 */ /* 0x008fea000383ffff */
[----:B------:R-:W-:Y:S05]  /*26820*/  BRA `(.L_x_21) ;  /* 0xfffffe2000687947 */ /* 0x000fea000383ffff */
.L_x_807:
[----:B------:R-:W-:Y:S01]  /*26830*/  BSSY B1, `(.L_x_825) ;  /* 0x0000006000017945 */ /* 0x000fe20003800000 */
[----:B------:R-:W-:-:S07]  /*26840*/  IMAD.MOV.U32 R15, RZ, RZ, -0x1 ;  /* 0xffffffffff0f7424 */ /* 0x000fce00078e00ff */
[----:B------:R-:W-:Y:S05]  /*26850*/  WARPSYNC.COLLECTIVE R15, `(.L_x_826) ;  /* 0x000000000f0c7348 */ /* 0x000fea0003c00000 */
[----:B------:R-:W-:Y:S02]  /*26860*/  ELECT P6, UR62, PT ;  /* 0x00000000003e782f */ /* 0x000fe400038c0000 */
[----:B------:R-:W-:Y:S01]  /*26870*/  MOV R14, UR62 ;  /* 0x0000003e000e7c02 */ /* 0x000fe20008000f00 */
[----:B------:R-:W-:Y:S10]  /*26880*/  ENDCOLLECTIVE ;  /* 0x000000000000791b */ /* 0x000ff40003800000 */
.L_x_826:
[----:B------:R-:W-:Y:S05]  /*26890*/  BSYNC B1 ;  /* 0x0000000000017941 */ /* 0x000fea0003800000 */
.L_x_825:
[----:B------:R-:W-:Y:S05]  /*268a0*/  BRA `(.L_x_827) ;  /* 0xfffffff000747947 */ /* 0x000fea000383ffff */
.L_x_810:
[----:B0-----:R0:W1:Y:S02]  /*268b0*/  SYNCS.PHASECHK.TRANS64.TRYWAIT P1, [R13+URZ+0x10], R18 ;  /* 0x000010120d0075a7 */ /* 0x001064000802017f */
[----:B-1----:R-:W-:Y:S05]  /*268c0*/  @!P1 NANOSLEEP.SYNCS 0x989680 ;  /* 0x009896800000995d */ /* 0x002fea0003900000 */
[----:B------:R-:W1:Y:S02]  /*268d0*/  @!P1 SYNCS.PHASECHK.TRANS64 P1, [R13+URZ+0x10], R18 ;  /* 0x000010120d0095a7 */ /* 0x000e64000802007f */
[----:B-1----:R-:W-:Y:S05]  /*268e0*/  @!P1 BRA `(.L_x_810) ;  /* 0xfffffffc00f09947 */ /* 0x002fea000383ffff */
[----:B------:R-:W-:Y:S05]  /*268f0*/  BRA `(.L_x_828) ;  /* 0xfffffff000a47947 */ /* 0x000fea000383ffff */
.L_x_819:
[----:B------:R-:W-:Y:S01]  /*26900*/  BSSY B0, `(.L_x_829) ;  /* 0x0000006000007945 */ /* 0x000fe20003800000 */
[----:B------:R-:W-:-:S07]  /*26910*/  MOV R15, 0xffffffff ;  /* 0xffffffff000f7802 */ /* 0x000fce0000000f00 */
[----:B------:R-:W-:Y:S05]  /*26920*/  WARPSYNC.COLLECTIVE R15, `(.L_x_830) ;  /* 0x000000000f0c7348 */ /* 0x000fea0003c00000 */
[----:B------:R-:W-:Y:S02]  /*26930*/  ELECT P6, UR62, PT ;  /* 0x00000000003e782f */ /* 0x000fe400038c0000 */
[----:B------:R-:W-:Y:S01]  /*26940*/  MOV R14, UR62 ;  /* 0x0000003e000e7c02 */ /* 0x000fe20008000f00 */
[----:B------:R-:W-:Y:S10]  /*26950*/  ENDCOLLECTIVE ;  /* 0x000000000000791b */ /* 0x000ff40003800000 */
.L_x_830:
[----:B------:R-:W-:Y:S05]  /*26960*/  BSYNC B0 ;  /* 0x0000000000007941 */ /* 0x000fea0003800000 */
.L_x_829:
[----:B------:R-:W-:Y:S05]  /*26970*/  BRA `(.L_x_831) ;  /* 0xfffffffc00187947 */ /* 0x000fea000383ffff */
.L_x_823:
[----:B0-----:R0:W1:Y:S02]  /*26980*/  SYNCS.PHASECHK.TRANS64.TRYWAIT P0, [R5+URZ], R2 ;  /* 0x00000002050075a7 */ /* 0x001064000800017f */
[----:B-1----:R-:W-:Y:S05]  /*26990*/  @!P0 NANOSLEEP.SYNCS 0x989680 ;  /* 0x009896800000895d */ /* 0x002fea0003900000 */
[----:B------:R-:W1:Y:S02]  /*269a0*/  @!P0 SYNCS.PHASECHK.TRANS64 P0, [R5+URZ], R2 ;  /* 0x00000002050085a7 */ /* 0x000e64000800007f */
[----:B-1----:R-:W-:Y:S05]  /*269b0*/  @!P0 BRA `(.L_x_823) ;  /* 0xfffffffc00f08947 */ /* 0x002fea000383ffff */
[----:B------:R-:W-:Y:S05]  /*269c0*/  BRA `(.L_x_832) ;  /* 0xfffffffc003c7947 */ /* 0x000fea000383ffff */
.L_x_833:
[----:B------:R-:W-:-:S00]  /*269d0*/  BRA `(.L_x_833) ;  /* 0xfffffffc00fc7947 */ /* 0x000fc0000383ffff */
[----:B------:R-:W-:-:S00]  /*269e0*/  NOP ;  /* 0x0000000000007918 */ /* 0x000fc00000000000 */
        /* <DEDUP_REMOVED lines=9> */
.L_x_834:


//--------------------- .nv.global.init           --------------------------
	.section	.nv.global.init,"aw",@progbits
.nv.global.init:
	.type		$str$22,@object
	.size		$str$22,($str$23 - $str$22)
$str$22:
        /*0000*/ 	.byte	0x6b, 0x5f, 0x74, 0x69, 0x6c, 0x65, 0x5f, 0x63, 0x6f, 0x75, 0x6e, 0x74, 0x20, 0x3e, 0x3d, 0x20
        /*0010*/ 	.byte	0x31, 0x00
	.type		$str$23,@object
	.size		$str$23,(__unnamed_1 - $str$23)
$str$23:
        /*0012*/ 	.byte	0x2f, 0x74, 0x6d, 0x70, 0x2f, 0x63, 0x75, 0x74, 0x6c, 0x61, 0x73, 0x73, 0x5f, 0x73, 0x77, 0x65
        /*0022*/ 	.byte	0x65, 0x70, 0x5f, 0x73, 0x72, 0x63, 0x2f, 0x69, 0x6e, 0x63, 0x6c, 0x75, 0x64, 0x65, 0x2f, 0x63
        /*0032*/ 	.byte	0x75, 0x74, 0x6c, 0x61, 0x73, 0x73, 0x2f, 0x67, 0x65, 0x6d, 0x6d, 0x2f, 0x63, 0x6f, 0x6c, 0x6c
        /*0042*/ 	.byte	0x65, 0x63, 0x74, 0x69, 0x76, 0x65, 0x2f, 0x73, 0x6d, 0x39, 0x30, 0x5f, 0x6d, 0x6d, 0x61, 0x5f
        /*0052*/ 	.byte	0x74, 0x6d, 0x61, 0x5f, 0x67, 0x6d, 0x6d, 0x61, 0x5f, 0x73, 0x73, 0x5f, 0x77, 0x61, 0x72, 0x70
        /*0062*/ 	.byte	0x73, 0x70, 0x65, 0x63, 0x69, 0x61, 0x6c, 0x69, 0x7a, 0x65, 0x64, 0x2e, 0x68, 0x70, 0x70, 0x00
	.type		__unnamed_1,@object
	.size		__unnamed_1,(.L_0 - __unnamed_1)
__unnamed_1:
        /* <DEDUP_REMOVED lines=173> */
        /*0b42*/ 	.byte	0x65, 0x6e, 0x74, 0x69, 0x74, 0x79, 0x5d, 0x00
.L_0:


//--------------------- .nv.shared._ZN7cutlass13device_kernelINS_4gemm6kernel13GemmUniversalIN4cute5tupleIJiiiiEEENS1_10collective13CollectiveMmaINS1_34MainloopSm90TmaGmmaWarpSpecializedILi2ENS5_IJNS4_1CILi1EEESB_SB_EEENS1_35KernelTmaWarpSpecializedCooperativeEEENS5_IJNSA_ILi256EEENSA_ILi384EEENSA_ILi128EEEEEEaNS5_IJlSB_lEEEaSJ_NS4_8TiledMMAINS4_8MMA_AtomIJNS4_4SM904GMMA27MMA_64x192x32_S32S8S8_SS_TNEEEENS4_6LayoutINS5_IJNSA_ILi2EEESB_SB_EEENS5_IJSB_NSA_ILi0EEEST_EEEEENS5_IJNS4_10UnderscoreESW_SW_EEEEENS4_13SM90_TMA_LOADENS4_14ComposedLayoutINS4_7SwizzleILi3ELi4ELi3EEENS4_18smem_ptr_flag_bitsILi8EEENSQ_INS5_IJNSA_ILi8EEESH_EEENS5_IJSH_SB_EEEEEEEvNS4_8identityESZ_S19_vS1A_EENS_8epilogue10collective6detail29Sm90TmaWarpSpecializedAdapterINS1D_15DefaultEpilogueIaSJ_SJ_NS1C_6thread17LinearCombinationIaLi1EiiLNS1H_9ScaleType4KindE0ELNS_15FloatRoundStyleE2EaEENS1_15EpilogueDefaultEEEEEvvEEEEvNT_6ParamsE --------------------------
	.section	.nv.shared._ZN7cutlass13device_kernelINS_4gemm6kernel13GemmUniversalIN4cute5tupleIJiiiiEEENS1_10collective13CollectiveMmaINS1_34MainloopSm90TmaGmmaWarpSpecializedILi2ENS5_IJNS4_1CILi1EEESB_SB_EEENS1_35KernelTmaWarpSpecializedCooperativeEEENS5_IJNSA_ILi256EEENSA_ILi384EEENSA_ILi128EEEEEEaNS5_IJlSB_lEEEaSJ_NS4_8TiledMMAINS4_8MMA_AtomIJNS4_4SM904GMMA27MMA_64x192x32_S32S8S8_SS_TNEEEENS4_6LayoutINS5_IJNSA_ILi2EEESB_SB_EEENS5_IJSB_NSA_ILi0EEEST_EEEEENS5_IJNS4_10UnderscoreESW_SW_EEEEENS4_13SM90_TMA_LOADENS4_14ComposedLayoutINS4_7SwizzleILi3ELi4ELi3EEENS4_18smem_ptr_flag_bitsILi8EEENSQ_INS5_IJNSA_ILi8EEESH_EEENS5_IJSH_SB_EEEEEEEvNS4_8identityESZ_S19_vS1A_EENS_8epilogue10collective6detail29Sm90TmaWarpSpecializedAdapterINS1D_15DefaultEpilogueIaSJ_SJ_NS1C_6thread17LinearCombinationIaLi1EiiLNS1H_9ScaleType4KindE0ELNS_15FloatRoundStyleE2EaEENS1_15EpilogueDefaultEEEEEvvEEEEvNT_6ParamsE,"aw",@nobits
	.sectionflags	@""
	.align	16
	.zero		1024


//--------------------- .nv.shared.reserved.0     --------------------------
	.section	.nv.shared.reserved.0,"aw",@nobits
	.weak		__nv_reservedSMEM_offset_0_alias
	.size		__nv_reservedSMEM_offset_0_alias, 0, 0
	.other		__nv_reservedSMEM_offset_0_alias,@"STO_CUDA_RESERVED_SHARED STV_DEFAULT"
__nv_reservedSMEM_offset_0_alias:
	.zero		0


//--------------------- .nv.global                --------------------------
	.section	.nv.global,"aw",@nobits
.nv.global:
	.type		_ZN39_INTERNAL_8c5fd2da_4_k_cu_4075eda2_51444cute1_E,@object
	.size		_ZN39_INTERNAL_8c5fd2da_4_k_cu_4075eda2_51444cute1_E,(_ZN39_INTERNAL_8c5fd2da_4_k_cu_4075eda2_51444cuda3std3__45__cpo6cbeginE - _ZN39_INTERNAL_8c5fd2da_4_k_cu_4075eda2_51444cute1_E)
_ZN39_INTERNAL_8c5fd2da_4_k_cu_4075eda2_51444cute1_E:
	.zero		1
	.type		_ZN39_INTERNAL_8c5fd2da_4_k_cu_4075eda2_51444cuda3std3__45__cpo6cbeginE,@object
	.size		_ZN39_INTERNAL_8c5fd2da_4_k_cu_4075eda2_51444cuda3std3__45__cpo6cbeginE,(_ZN39_INTERNAL_8c5fd2da_4_k_cu_4075eda2_51444cuda3std3__48in_placeE - _ZN39_INTERNAL_8c5fd2da_4_k_cu_4075eda2_51444cuda3std3__45__cpo6cbeginE)
_ZN39_INTERNAL_8c5fd2da_4_k_cu_4075eda2_51444cuda3std3__45__cpo6cbeginE:
	.zero		1
	.type		_ZN39_INTERNAL_8c5fd2da_4_k_cu_4075eda2_51444cuda3std3__48in_placeE,@object
	.size		_ZN39_INTERNAL_8c5fd2da_4_k_cu_4075eda2_51444cuda3std3__48in_placeE,(_ZN39_INTERNAL_8c5fd2da_4_k_cu_4075eda2_51444cuda3std6ranges3__45__cpo9iter_moveE - _ZN39_INTERNAL_8c5fd2da_4_k_cu_4075eda2_51444cuda3std3__48in_placeE)
_ZN39_INTERNAL_8c5fd2da_4_k_cu_4075eda2_51444cuda3std3__48in_placeE:
	.zero		1
	.type		_ZN39_INTERNAL_8c5fd2da_4_k_cu_4075eda2_51444cuda3std6ranges3__45__cpo9iter_moveE,@object
	.size		_ZN39_INTERNAL_8c5fd2da_4_k_cu_4075eda2_51444cuda3std6ranges3__45__cpo9iter_moveE,(_ZN39_INTERNAL_8c5fd2da_4_k_cu_4075eda2_51444cuda3std3__45__cpo5beginE - _ZN39_INTERNAL_8c5fd2da_4_k_cu_4075eda2_51444cuda3std6ranges3__45__cpo9iter_moveE)
_ZN39_INTERNAL_8c5fd2da_4_k_cu_4075eda2_51444cuda3std6ranges3__45__cpo9iter_moveE:
	.zero		1
	.type		_ZN39_INTERNAL_8c5fd2da_4_k_cu_4075eda2_51444cuda3std3__45__cpo5beginE,@object
	.size		_ZN39_INTERNAL_8c5fd2da_4_k_cu_4075eda2_51444cuda3std3__45__cpo5beginE,(_ZN39_INTERNAL_8c5fd2da_4_k_cu_4075eda2_51444cuda3std3__441_GLOBAL__N__8c5fd2da_4_k_cu_4075eda2_51446ignoreE - _ZN39_INTERNAL_8c5fd2da_4_k_cu_4075eda2_51444cuda3std3__45__cpo5beginE)
_ZN39_INTERNAL_8c5fd2da_4_k_cu_4075eda2_51444cuda3std3__45__cpo5beginE:
	.zero		1
	.type		_ZN39_INTERNAL_8c5fd2da_4_k_cu_4075eda2_51444cuda3std3__441_GLOBAL__N__8c5fd2da_4_k_cu_4075eda2_51446ignoreE,@object
	.size		_ZN39_INTERNAL_8c5fd2da_4_k_cu_4075eda2_51444cuda3std3__441_GLOBAL__N__8c5fd2da_4_k_cu_4075eda2_51446ignoreE,(_ZN39_INTERNAL_8c5fd2da_4_k_cu_4075eda2_51444cute7productE - _ZN39_INTERNAL_8c5fd2da_4_k_cu_4075eda2_51444cuda3std3__441_GLOBAL__N__8c5fd2da_4_k_cu_4075eda2_51446ignoreE)
_ZN39_INTERNAL_8c5fd2da_4_k_cu_4075eda2_51444cuda3std3__441_GLOBAL__N__8c5fd2da_4_k_cu_4075eda2_51446ignoreE:
	.zero		1
	.type		_ZN39_INTERNAL_8c5fd2da_4_k_cu_4075eda2_51444cute7productE,@object
	.size		_ZN39_INTERNAL_8c5fd2da_4_k_cu_4075eda2_51444cute7productE,(_ZN39_INTERNAL_8c5fd2da_4_k_cu_4075eda2_51444cuda3std3__45__cpo3endE - _ZN39_INTERNAL_8c5fd2da_4_k_cu_4075eda2_51444cute7productE)
_ZN39_INTERNAL_8c5fd2da_4_k_cu_4075eda2_51444cute7productE:
	.zero		1
	.type		_ZN39_INTERNAL_8c5fd2da_4_k_cu_4075eda2_51444cuda3std3__45__cpo3endE,@object
	.size		_ZN39_INTERNAL_8c5fd2da_4_k_cu_4075eda2_51444cuda3std3__45__cpo3endE,(_ZN39_INTERNAL_8c5fd2da_4_k_cu_4075eda2_51444cuda3std3__419piecewise_constructE - _ZN39_INTERNAL_8c5fd2da_4_k_cu_4075eda2_51444cuda3std3__45__cpo3endE)
_ZN39_INTERNAL_8c5fd2da_4_k_cu_4075eda2_51444cuda3std3__45__cpo3endE:
	.zero		1
	.type		_ZN39_INTERNAL_8c5fd2da_4_k_cu_4075eda2_51444cuda3std3__419piecewise_constructE,@object
	.size		_ZN39_INTERNAL_8c5fd2da_4_k_cu_4075eda2_51444cuda3std3__419piecewise_constructE,(_ZN39_INTERNAL_8c5fd2da_4_k_cu_4075eda2_51444cuda3std3__45__cpo4cendE - _ZN39_INTERNAL_8c5fd2da_4_k_cu_4075eda2_51444cuda3std3__419piecewise_constructE)
_ZN39_INTERNAL_8c5fd2da_4_k_cu_4075eda2_51444cuda3std3__419piecewise_constructE:
	.zero		1
	.type		_ZN39_INTERNAL_8c5fd2da_4_k_cu_4075eda2_51444cuda3std3__45__cpo4cendE,@object
	.size		_ZN39_INTERNAL_8c5fd2da_4_k_cu_4075eda2_51444cuda3std3__45__cpo4cendE,(_ZN39_INTERNAL_8c5fd2da_4_k_cu_4075eda2_51444cuda3std6ranges3__45__cpo4swapE - _ZN39_INTERNAL_8c5fd2da_4_k_cu_4075eda2_51444cuda3std3__45__cpo4cendE)
_ZN39_INTERNAL_8c5fd2da_4_k_cu_4075eda2_51444cuda3std3__45__cpo4cendE:
	.zero		1
	.type		_ZN39_INTERNAL_8c5fd2da_4_k_cu_4075eda2_51444cuda3std6ranges3__45__cpo4swapE,@object
	.size		_ZN39_INTERNAL_8c5fd2da_4_k_cu_4075eda2_51444cuda3std6ranges3__45__cpo4swapE,(.L_8 - _ZN39_INTERNAL_8c5fd2da_4_k_cu_4075eda2_51444cuda3std6ranges3__45__cpo4swapE)
_ZN39_INTERNAL_8c5fd2da_4_k_cu_4075eda2_51444cuda3std6ranges3__45__cpo4swapE:
	.zero		1
.L_8:


//--------------------- .nv.constant0._ZN7cutlass13device_kernelINS_4gemm6kernel13GemmUniversalIN4cute5tupleIJiiiiEEENS1_10collective13CollectiveMmaINS1_34MainloopSm90TmaGmmaWarpSpecializedILi2ENS5_IJNS4_1CILi1EEESB_SB_EEENS1_35KernelTmaWarpSpecializedCooperativeEEENS5_IJNSA_ILi256EEENSA_ILi384EEENSA_ILi128EEEEEEaNS5_IJlSB_lEEEaSJ_NS4_8TiledMMAINS4_8MMA_AtomIJNS4_4SM904GMMA27MMA_64x192x32_S32S8S8_SS_TNEEEENS4_6LayoutINS5_IJNSA_ILi2EEESB_SB_EEENS5_IJSB_NSA_ILi0EEEST_EEEEENS5_IJNS4_10UnderscoreESW_SW_EEEEENS4_13SM90_TMA_LOADENS4_14ComposedLayoutINS4_7SwizzleILi3ELi4ELi3EEENS4_18smem_ptr_flag_bitsILi8EEENSQ_INS5_IJNSA_ILi8EEESH_EEENS5_IJSH_SB_EEEEEEEvNS4_8identityESZ_S19_vS1A_EENS_8epilogue10collective6detail29Sm90TmaWarpSpecializedAdapterINS1D_15DefaultEpilogueIaSJ_SJ_NS1C_6thread17LinearCombinationIaLi1EiiLNS1H_9ScaleType4KindE0ELNS_15FloatRoundStyleE2EaEENS1_15EpilogueDefaultEEEEEvvEEEEvNT_6ParamsE --------------------------
	.section	.nv.constant0._ZN7cutlass13device_kernelINS_4gemm6kernel13GemmUniversalIN4cute5tupleIJiiiiEEENS1_10collective13CollectiveMmaINS1_34MainloopSm90TmaGmmaWarpSpecializedILi2ENS5_IJNS4_1CILi1EEESB_SB_EEENS1_35KernelTmaWarpSpecializedCooperativeEEENS5_IJNSA_ILi256EEENSA_ILi384EEENSA_ILi128EEEEEEaNS5_IJlSB_lEEEaSJ_NS4_8TiledMMAINS4_8MMA_AtomIJNS4_4SM904GMMA27MMA_64x192x32_S32S8S8_SS_TNEEEENS4_6LayoutINS5_IJNSA_ILi2EEESB_SB_EEENS5_IJSB_NSA_ILi0EEEST_EEEEENS5_IJNS4_10UnderscoreESW_SW_EEEEENS4_13SM90_TMA_LOADENS4_14ComposedLayoutINS4_7SwizzleILi3ELi4ELi3EEENS4_18smem_ptr_flag_bitsILi8EEENSQ_INS5_IJNSA_ILi8EEESH_EEENS5_IJSH_SB_EEEEEEEvNS4_8identityESZ_S19_vS1A_EENS_8epilogue10collective6detail29Sm90TmaWarpSpecializedAdapterINS1D_15DefaultEpilogueIaSJ_SJ_NS1C_6thread17LinearCombinationIaLi1EiiLNS1H_9ScaleType4KindE0ELNS_15FloatRoundStyleE2EaEENS1_15EpilogueDefaultEEEEEvvEEEEvNT_6ParamsE,"a",@progbits
	.sectionflags	@""
	.align	4
.nv.constant0._ZN7cutlass13device_kernelINS_4gemm6kernel13GemmUniversalIN4cute5tupleIJiiiiEEENS1_10collective13CollectiveMmaINS1_34MainloopSm90TmaGmmaWarpSpecializedILi2ENS5_IJNS4_1CILi1EEESB_SB_EEENS1_35KernelTmaWarpSpecializedCooperativeEEENS5_IJNSA_ILi256EEENSA_ILi384EEENSA_ILi128EEEEEEaNS5_IJlSB_lEEEaSJ_NS4_8TiledMMAINS4_8MMA_AtomIJNS4_4SM904GMMA27MMA_64x192x32_S32S8S8_SS_TNEEEENS4_6LayoutINS5_IJNSA_ILi2EEESB_SB_EEENS5_IJSB_NSA_ILi0EEEST_EEEEENS5_IJNS4_10UnderscoreESW_SW_EEEEENS4_13SM90_TMA_LOADENS4_14ComposedLayoutINS4_7SwizzleILi3ELi4ELi3EEENS4_18smem_ptr_flag_bitsILi8EEENSQ_INS5_IJNSA_ILi8EEESH_EEENS5_IJSH_SB_EEEEEEEvNS4_8identityESZ_S19_vS1A_EENS_8epilogue10collective6detail29Sm90TmaWarpSpecializedAdapterINS1D_15DefaultEpilogueIaSJ_SJ_NS1C_6thread17LinearCombinationIaLi1EiiLNS1H_9ScaleType4KindE0ELNS_15FloatRoundStyleE2EaEENS1_15EpilogueDefaultEEEEEvvEEEEvNT_6ParamsE:
	.zero		1664


//--------------------- SYMBOLS --------------------------

	.type		.nv.reservedSmem.offset0,@object
	.size		.nv.reservedSmem.offset0,0x4
	.type		__assertfail,@function
